//
// Generated by NVIDIA NVVM Compiler
//
// Compiler Build ID: CL-36424714
// Cuda compilation tools, release 13.0, V13.0.88
// Based on NVVM 20.0.0
//

.version 9.0
.target sm_100
.address_size 64

	// .globl	_Z25attention_fwd_kernel_bf16ILi64EEvPK13__nv_bfloat16S2_S2_PS0_iiiiif
.extern .shared .align 16 .b8 smem[];

.visible .entry _Z25attention_fwd_kernel_bf16ILi64EEvPK13__nv_bfloat16S2_S2_PS0_iiiiif(
	.param .u64 .ptr .align 1 _Z25attention_fwd_kernel_bf16ILi64EEvPK13__nv_bfloat16S2_S2_PS0_iiiiif_param_0,
	.param .u64 .ptr .align 1 _Z25attention_fwd_kernel_bf16ILi64EEvPK13__nv_bfloat16S2_S2_PS0_iiiiif_param_1,
	.param .u64 .ptr .align 1 _Z25attention_fwd_kernel_bf16ILi64EEvPK13__nv_bfloat16S2_S2_PS0_iiiiif_param_2,
	.param .u64 .ptr .align 1 _Z25attention_fwd_kernel_bf16ILi64EEvPK13__nv_bfloat16S2_S2_PS0_iiiiif_param_3,
	.param .u32 _Z25attention_fwd_kernel_bf16ILi64EEvPK13__nv_bfloat16S2_S2_PS0_iiiiif_param_4,
	.param .u32 _Z25attention_fwd_kernel_bf16ILi64EEvPK13__nv_bfloat16S2_S2_PS0_iiiiif_param_5,
	.param .u32 _Z25attention_fwd_kernel_bf16ILi64EEvPK13__nv_bfloat16S2_S2_PS0_iiiiif_param_6,
	.param .u32 _Z25attention_fwd_kernel_bf16ILi64EEvPK13__nv_bfloat16S2_S2_PS0_iiiiif_param_7,
	.param .u32 _Z25attention_fwd_kernel_bf16ILi64EEvPK13__nv_bfloat16S2_S2_PS0_iiiiif_param_8,
	.param .f32 _Z25attention_fwd_kernel_bf16ILi64EEvPK13__nv_bfloat16S2_S2_PS0_iiiiif_param_9
)
{
	.reg .pred 	%p<69>;
	.reg .b16 	%rs<126>;
	.reg .b32 	%r<237>;
	.reg .b32 	%f<396>;
	.reg .b64 	%rd<83>;

	ld.param.u64 	%rd13, [_Z25attention_fwd_kernel_bf16ILi64EEvPK13__nv_bfloat16S2_S2_PS0_iiiiif_param_0];
	ld.param.u64 	%rd14, [_Z25attention_fwd_kernel_bf16ILi64EEvPK13__nv_bfloat16S2_S2_PS0_iiiiif_param_1];
	ld.param.u64 	%rd15, [_Z25attention_fwd_kernel_bf16ILi64EEvPK13__nv_bfloat16S2_S2_PS0_iiiiif_param_2];
	ld.param.u32 	%r68, [_Z25attention_fwd_kernel_bf16ILi64EEvPK13__nv_bfloat16S2_S2_PS0_iiiiif_param_6];
	ld.param.u32 	%r69, [_Z25attention_fwd_kernel_bf16ILi64EEvPK13__nv_bfloat16S2_S2_PS0_iiiiif_param_7];
	ld.param.u32 	%r70, [_Z25attention_fwd_kernel_bf16ILi64EEvPK13__nv_bfloat16S2_S2_PS0_iiiiif_param_8];
	ld.param.f32 	%f56, [_Z25attention_fwd_kernel_bf16ILi64EEvPK13__nv_bfloat16S2_S2_PS0_iiiiif_param_9];
	cvta.to.global.u64 	%rd1, %rd14;
	cvta.to.global.u64 	%rd2, %rd13;
	cvta.to.global.u64 	%rd3, %rd15;
	mov.u32 	%r1, %ctaid.x;
	setp.ge.s32 	%p1, %r1, %r68;
	@%p1 bra 	$L__BB0_8;
	mov.u32 	%r71, %ctaid.y;
	mov.u32 	%r236, %tid.x;
	mul.lo.s32 	%r72, %r70, %r69;
	mul.lo.s32 	%r3, %r72, %r71;
	mad.lo.s32 	%r73, %r71, %r68, %r1;
	mul.lo.s32 	%r4, %r73, %r70;
	setp.lt.s32 	%p2, %r69, 1;
	mov.f32 	%f370, 0f00000000;
	@%p2 bra 	$L__BB0_5;
	mov.u32 	%r5, %ntid.x;
	and.b32  	%r6, %r236, 31;
	add.s32 	%r7, %r70, -1;
	shr.u32 	%r75, %r7, 1;
	add.s32 	%r76, %r75, 1;
	mul.f32 	%f1, %f56, 0f00000000;
	and.b32  	%r8, %r70, 2147483632;
	and.b32  	%r9, %r76, 3;
	and.b32  	%r10, %r76, -4;
	mov.f32 	%f371, 0fFF800000;
	mov.f32 	%f370, 0f00000000;
	mov.b32 	%r214, 0;
	mov.u32 	%r215, %r214;
$L__BB0_3:
	add.s32 	%r14, %r215, 64;
	min.s32 	%r15, %r69, %r14;
	and.b32  	%r16, %r15, 7;
	and.b32  	%r17, %r15, 15;
	sub.s32 	%r18, %r15, %r215;
	setp.ge.s32 	%p3, %r236, %r18;
	@%p3 bra 	$L__BB0_33;
	and.b32  	%r77, %r70, 1;
	setp.eq.b32 	%p4, %r77, 1;
	@%p4 bra 	$L__BB0_20;
	bra.uni 	$L__BB0_9;
$L__BB0_5:
	setp.ge.s32 	%p67, %r236, %r70;
	@%p67 bra 	$L__BB0_8;
	mov.u32 	%r11, %ntid.x;
$L__BB0_7:
	ld.param.u64 	%rd82, [_Z25attention_fwd_kernel_bf16ILi64EEvPK13__nv_bfloat16S2_S2_PS0_iiiiif_param_3];
	add.s32 	%r213, %r236, %r4;
	cvta.to.global.u64 	%rd77, %rd82;
	mul.wide.s32 	%rd78, %r213, 2;
	add.s64 	%rd79, %rd77, %rd78;
	ld.global.u16 	%rs124, [%rd79];
	// begin inline asm
	{ cvt.f32.bf16 %f367, %rs124;}

	// end inline asm
	div.rn.f32 	%f368, %f367, %f370;
	// begin inline asm
	{  cvt.rn.bf16.f32 %rs125, %f368;}

	// end inline asm
	st.global.u16 	[%rd79], %rs125;
	add.s32 	%r236, %r236, %r11;
	setp.lt.s32 	%p68, %r236, %r70;
	@%p68 bra 	$L__BB0_7;
$L__BB0_8:
	ret;
$L__BB0_9:
	setp.gt.s32 	%p13, %r70, 0;
	mov.u32 	%r220, %r236;
	@%p13 bra 	$L__BB0_10;
	bra.uni 	$L__BB0_19;
$L__BB0_10:
	mov.u32 	%r216, %r236;
$L__BB0_11:
	setp.lt.u32 	%p15, %r7, 6;
	add.s32 	%r100, %r216, %r215;
	mad.lo.s32 	%r20, %r100, %r70, %r3;
	mov.f32 	%f375, 0f00000000;
	mov.b32 	%r219, 0;
	@%p15 bra 	$L__BB0_14;
	mov.f32 	%f375, 0f00000000;
	mov.b32 	%r219, 0;
	mov.u32 	%r218, %r219;
$L__BB0_13:
	.pragma "nounroll";
	add.s32 	%r102, %r219, %r4;
	mul.wide.s32 	%rd30, %r102, 2;
	add.s64 	%rd31, %rd2, %rd30;
	add.s32 	%r103, %r219, %r20;
	mul.wide.s32 	%rd32, %r103, 2;
	add.s64 	%rd33, %rd1, %rd32;
	ld.global.nc.u32 	%r104, [%rd31];
	mov.b32 	{%rs63, %rs64}, %r104;
	// begin inline asm
	{ cvt.f32.bf16 %f154, %rs63;}

	// end inline asm
	// begin inline asm
	{ cvt.f32.bf16 %f155, %rs64;}

	// end inline asm
	ld.global.nc.u32 	%r105, [%rd33];
	mov.b32 	{%rs65, %rs66}, %r105;
	// begin inline asm
	{ cvt.f32.bf16 %f156, %rs65;}

	// end inline asm
	// begin inline asm
	{ cvt.f32.bf16 %f157, %rs66;}

	// end inline asm
	mul.f32 	%f170, %f155, %f157;
	fma.rn.f32 	%f171, %f154, %f156, %f170;
	add.f32 	%f172, %f375, %f171;
	ld.global.nc.u32 	%r106, [%rd31+4];
	mov.b32 	{%rs67, %rs68}, %r106;
	// begin inline asm
	{ cvt.f32.bf16 %f158, %rs67;}

	// end inline asm
	// begin inline asm
	{ cvt.f32.bf16 %f159, %rs68;}

	// end inline asm
	ld.global.nc.u32 	%r107, [%rd33+4];
	mov.b32 	{%rs69, %rs70}, %r107;
	// begin inline asm
	{ cvt.f32.bf16 %f160, %rs69;}

	// end inline asm
	// begin inline asm
	{ cvt.f32.bf16 %f161, %rs70;}

	// end inline asm
	mul.f32 	%f173, %f159, %f161;
	fma.rn.f32 	%f174, %f158, %f160, %f173;
	add.f32 	%f175, %f172, %f174;
	ld.global.nc.u32 	%r108, [%rd31+8];
	mov.b32 	{%rs71, %rs72}, %r108;
	// begin inline asm
	{ cvt.f32.bf16 %f162, %rs71;}

	// end inline asm
	// begin inline asm
	{ cvt.f32.bf16 %f163, %rs72;}

	// end inline asm
	ld.global.nc.u32 	%r109, [%rd33+8];
	mov.b32 	{%rs73, %rs74}, %r109;
	// begin inline asm
	{ cvt.f32.bf16 %f164, %rs73;}

	// end inline asm
	// begin inline asm
	{ cvt.f32.bf16 %f165, %rs74;}

	// end inline asm
	mul.f32 	%f176, %f163, %f165;
	fma.rn.f32 	%f177, %f162, %f164, %f176;
	add.f32 	%f178, %f175, %f177;
	ld.global.nc.u32 	%r110, [%rd31+12];
	mov.b32 	{%rs75, %rs76}, %r110;
	// begin inline asm
	{ cvt.f32.bf16 %f166, %rs75;}

	// end inline asm
	// begin inline asm
	{ cvt.f32.bf16 %f167, %rs76;}

	// end inline asm
	ld.global.nc.u32 	%r111, [%rd33+12];
	mov.b32 	{%rs77, %rs78}, %r111;
	// begin inline asm
	{ cvt.f32.bf16 %f168, %rs77;}

	// end inline asm
	// begin inline asm
	{ cvt.f32.bf16 %f169, %rs78;}

	// end inline asm
	mul.f32 	%f179, %f167, %f169;
	fma.rn.f32 	%f180, %f166, %f168, %f179;
	add.f32 	%f375, %f178, %f180;
	add.s32 	%r219, %r219, 8;
	add.s32 	%r218, %r218, 4;
	setp.ne.s32 	%p16, %r218, %r10;
	@%p16 bra 	$L__BB0_13;
$L__BB0_14:
	setp.eq.s32 	%p17, %r9, 0;
	@%p17 bra 	$L__BB0_18;
	setp.eq.s32 	%p18, %r9, 1;
	add.s32 	%r112, %r219, %r4;
	mul.wide.s32 	%rd34, %r112, 2;
	add.s64 	%rd4, %rd2, %rd34;
	add.s32 	%r113, %r219, %r20;
	mul.wide.s32 	%rd35, %r113, 2;
	add.s64 	%rd5, %rd1, %rd35;
	ld.global.nc.u32 	%r114, [%rd4];
	mov.b32 	{%rs79, %rs80}, %r114;
	// begin inline asm
	{ cvt.f32.bf16 %f181, %rs79;}

	// end inline asm
	// begin inline asm
	{ cvt.f32.bf16 %f182, %rs80;}

	// end inline asm
	ld.global.nc.u32 	%r115, [%rd5];
	mov.b32 	{%rs81, %rs82}, %r115;
	// begin inline asm
	{ cvt.f32.bf16 %f183, %rs81;}

	// end inline asm
	// begin inline asm
	{ cvt.f32.bf16 %f184, %rs82;}

	// end inline asm
	mul.f32 	%f185, %f182, %f184;
	fma.rn.f32 	%f186, %f181, %f183, %f185;
	add.f32 	%f375, %f375, %f186;
	@%p18 bra 	$L__BB0_18;
	setp.eq.s32 	%p19, %r9, 2;
	ld.global.nc.u32 	%r116, [%rd4+4];
	mov.b32 	{%rs83, %rs84}, %r116;
	// begin inline asm
	{ cvt.f32.bf16 %f187, %rs83;}

	// end inline asm
	// begin inline asm
	{ cvt.f32.bf16 %f188, %rs84;}

	// end inline asm
	ld.global.nc.u32 	%r117, [%rd5+4];
	mov.b32 	{%rs85, %rs86}, %r117;
	// begin inline asm
	{ cvt.f32.bf16 %f189, %rs85;}

	// end inline asm
	// begin inline asm
	{ cvt.f32.bf16 %f190, %rs86;}

	// end inline asm
	mul.f32 	%f191, %f188, %f190;
	fma.rn.f32 	%f192, %f187, %f189, %f191;
	add.f32 	%f375, %f375, %f192;
	@%p19 bra 	$L__BB0_18;
	ld.global.nc.u32 	%r118, [%rd4+8];
	mov.b32 	{%rs87, %rs88}, %r118;
	// begin inline asm
	{ cvt.f32.bf16 %f193, %rs87;}

	// end inline asm
	// begin inline asm
	{ cvt.f32.bf16 %f194, %rs88;}

	// end inline asm
	ld.global.nc.u32 	%r119, [%rd5+8];
	mov.b32 	{%rs89, %rs90}, %r119;
	// begin inline asm
	{ cvt.f32.bf16 %f195, %rs89;}

	// end inline asm
	// begin inline asm
	{ cvt.f32.bf16 %f196, %rs90;}

	// end inline asm
	mul.f32 	%f197, %f194, %f196;
	fma.rn.f32 	%f198, %f193, %f195, %f197;
	add.f32 	%f375, %f375, %f198;
$L__BB0_18:
	mul.f32 	%f199, %f56, %f375;
	shl.b32 	%r120, %r216, 2;
	mov.u32 	%r121, smem;
	add.s32 	%r122, %r121, %r120;
	st.shared.f32 	[%r122], %f199;
	add.s32 	%r216, %r216, %r5;
	setp.lt.s32 	%p20, %r216, %r18;
	@%p20 bra 	$L__BB0_11;
	bra.uni 	$L__BB0_33;
$L__BB0_19:
	shl.b32 	%r96, %r220, 2;
	mov.u32 	%r97, smem;
	add.s32 	%r98, %r97, %r96;
	st.shared.f32 	[%r98], %f1;
	add.s32 	%r220, %r220, %r5;
	setp.lt.s32 	%p14, %r220, %r18;
	@%p14 bra 	$L__BB0_19;
	bra.uni 	$L__BB0_33;
$L__BB0_20:
	setp.gt.s32 	%p5, %r70, 0;
	mov.u32 	%r228, %r236;
	@%p5 bra 	$L__BB0_21;
	bra.uni 	$L__BB0_32;
$L__BB0_21:
	mov.u32 	%r221, %r236;
$L__BB0_22:
	setp.lt.u32 	%p7, %r7, 15;
	add.s32 	%r82, %r221, %r215;
	mad.lo.s32 	%r30, %r82, %r70, %r3;
	mov.f32 	%f377, 0f00000000;
	mov.b32 	%r226, 0;
	@%p7 bra 	$L__BB0_25;
	and.b32  	%r83, %r70, 2147483632;
	neg.s32 	%r224, %r83;
	mov.f32 	%f377, 0f00000000;
	mov.u32 	%r222, %r30;
	mov.u32 	%r223, %r4;
$L__BB0_24:
	.pragma "nounroll";
	mul.wide.s32 	%rd16, %r223, 2;
	add.s64 	%rd17, %rd2, %rd16;
	mul.wide.s32 	%rd18, %r222, 2;
	add.s64 	%rd19, %rd1, %rd18;
	ld.global.nc.u16 	%rs1, [%rd17];
	// begin inline asm
	{ cvt.f32.bf16 %f62, %rs1;}

	// end inline asm
	ld.global.nc.u16 	%rs2, [%rd19];
	// begin inline asm
	{ cvt.f32.bf16 %f63, %rs2;}

	// end inline asm
	fma.rn.f32 	%f94, %f62, %f63, %f377;
	ld.global.nc.u16 	%rs3, [%rd17+2];
	// begin inline asm
	{ cvt.f32.bf16 %f64, %rs3;}

	// end inline asm
	ld.global.nc.u16 	%rs4, [%rd19+2];
	// begin inline asm
	{ cvt.f32.bf16 %f65, %rs4;}

	// end inline asm
	fma.rn.f32 	%f95, %f64, %f65, %f94;
	ld.global.nc.u16 	%rs5, [%rd17+4];
	// begin inline asm
	{ cvt.f32.bf16 %f66, %rs5;}

	// end inline asm
	ld.global.nc.u16 	%rs6, [%rd19+4];
	// begin inline asm
	{ cvt.f32.bf16 %f67, %rs6;}

	// end inline asm
	fma.rn.f32 	%f96, %f66, %f67, %f95;
	ld.global.nc.u16 	%rs7, [%rd17+6];
	// begin inline asm
	{ cvt.f32.bf16 %f68, %rs7;}

	// end inline asm
	ld.global.nc.u16 	%rs8, [%rd19+6];
	// begin inline asm
	{ cvt.f32.bf16 %f69, %rs8;}

	// end inline asm
	fma.rn.f32 	%f97, %f68, %f69, %f96;
	ld.global.nc.u16 	%rs9, [%rd17+8];
	// begin inline asm
	{ cvt.f32.bf16 %f70, %rs9;}

	// end inline asm
	ld.global.nc.u16 	%rs10, [%rd19+8];
	// begin inline asm
	{ cvt.f32.bf16 %f71, %rs10;}

	// end inline asm
	fma.rn.f32 	%f98, %f70, %f71, %f97;
	ld.global.nc.u16 	%rs11, [%rd17+10];
	// begin inline asm
	{ cvt.f32.bf16 %f72, %rs11;}

	// end inline asm
	ld.global.nc.u16 	%rs12, [%rd19+10];
	// begin inline asm
	{ cvt.f32.bf16 %f73, %rs12;}

	// end inline asm
	fma.rn.f32 	%f99, %f72, %f73, %f98;
	ld.global.nc.u16 	%rs13, [%rd17+12];
	// begin inline asm
	{ cvt.f32.bf16 %f74, %rs13;}

	// end inline asm
	ld.global.nc.u16 	%rs14, [%rd19+12];
	// begin inline asm
	{ cvt.f32.bf16 %f75, %rs14;}

	// end inline asm
	fma.rn.f32 	%f100, %f74, %f75, %f99;
	ld.global.nc.u16 	%rs15, [%rd17+14];
	// begin inline asm
	{ cvt.f32.bf16 %f76, %rs15;}

	// end inline asm
	ld.global.nc.u16 	%rs16, [%rd19+14];
	// begin inline asm
	{ cvt.f32.bf16 %f77, %rs16;}

	// end inline asm
	fma.rn.f32 	%f101, %f76, %f77, %f100;
	ld.global.nc.u16 	%rs17, [%rd17+16];
	// begin inline asm
	{ cvt.f32.bf16 %f78, %rs17;}

	// end inline asm
	ld.global.nc.u16 	%rs18, [%rd19+16];
	// begin inline asm
	{ cvt.f32.bf16 %f79, %rs18;}

	// end inline asm
	fma.rn.f32 	%f102, %f78, %f79, %f101;
	ld.global.nc.u16 	%rs19, [%rd17+18];
	// begin inline asm
	{ cvt.f32.bf16 %f80, %rs19;}

	// end inline asm
	ld.global.nc.u16 	%rs20, [%rd19+18];
	// begin inline asm
	{ cvt.f32.bf16 %f81, %rs20;}

	// end inline asm
	fma.rn.f32 	%f103, %f80, %f81, %f102;
	ld.global.nc.u16 	%rs21, [%rd17+20];
	// begin inline asm
	{ cvt.f32.bf16 %f82, %rs21;}

	// end inline asm
	ld.global.nc.u16 	%rs22, [%rd19+20];
	// begin inline asm
	{ cvt.f32.bf16 %f83, %rs22;}

	// end inline asm
	fma.rn.f32 	%f104, %f82, %f83, %f103;
	ld.global.nc.u16 	%rs23, [%rd17+22];
	// begin inline asm
	{ cvt.f32.bf16 %f84, %rs23;}

	// end inline asm
	ld.global.nc.u16 	%rs24, [%rd19+22];
	// begin inline asm
	{ cvt.f32.bf16 %f85, %rs24;}

	// end inline asm
	fma.rn.f32 	%f105, %f84, %f85, %f104;
	ld.global.nc.u16 	%rs25, [%rd17+24];
	// begin inline asm
	{ cvt.f32.bf16 %f86, %rs25;}

	// end inline asm
	ld.global.nc.u16 	%rs26, [%rd19+24];
	// begin inline asm
	{ cvt.f32.bf16 %f87, %rs26;}

	// end inline asm
	fma.rn.f32 	%f106, %f86, %f87, %f105;
	ld.global.nc.u16 	%rs27, [%rd17+26];
	// begin inline asm
	{ cvt.f32.bf16 %f88, %rs27;}

	// end inline asm
	ld.global.nc.u16 	%rs28, [%rd19+26];
	// begin inline asm
	{ cvt.f32.bf16 %f89, %rs28;}

	// end inline asm
	fma.rn.f32 	%f107, %f88, %f89, %f106;
	ld.global.nc.u16 	%rs29, [%rd17+28];
	// begin inline asm
	{ cvt.f32.bf16 %f90, %rs29;}

	// end inline asm
	ld.global.nc.u16 	%rs30, [%rd19+28];
	// begin inline asm
	{ cvt.f32.bf16 %f91, %rs30;}

	// end inline asm
	fma.rn.f32 	%f108, %f90, %f91, %f107;
	ld.global.nc.u16 	%rs31, [%rd17+30];
	// begin inline asm
	{ cvt.f32.bf16 %f92, %rs31;}

	// end inline asm
	ld.global.nc.u16 	%rs32, [%rd19+30];
	// begin inline asm
	{ cvt.f32.bf16 %f93, %rs32;}

	// end inline asm
	fma.rn.f32 	%f377, %f92, %f93, %f108;
	add.s32 	%r224, %r224, 16;
	add.s32 	%r223, %r223, 16;
	add.s32 	%r222, %r222, 16;
	setp.ne.s32 	%p8, %r224, 0;
	mov.u32 	%r226, %r8;
	@%p8 bra 	$L__BB0_24;
$L__BB0_25:
	and.b32  	%r84, %r70, 8;
	setp.eq.s32 	%p9, %r84, 0;
	@%p9 bra 	$L__BB0_27;
	add.s32 	%r85, %r226, %r4;
	mul.wide.s32 	%rd20, %r85, 2;
	add.s64 	%rd21, %rd2, %rd20;
	ld.global.nc.u16 	%rs33, [%rd21];
	// begin inline asm
	{ cvt.f32.bf16 %f109, %rs33;}

	// end inline asm
	add.s32 	%r86, %r226, %r30;
	mul.wide.s32 	%rd22, %r86, 2;
	add.s64 	%rd23, %rd1, %rd22;
	ld.global.nc.u16 	%rs34, [%rd23];
	// begin inline asm
	{ cvt.f32.bf16 %f110, %rs34;}

	// end inline asm
	fma.rn.f32 	%f125, %f109, %f110, %f377;
	ld.global.nc.u16 	%rs35, [%rd21+2];
	// begin inline asm
	{ cvt.f32.bf16 %f111, %rs35;}

	// end inline asm
	ld.global.nc.u16 	%rs36, [%rd23+2];
	// begin inline asm
	{ cvt.f32.bf16 %f112, %rs36;}

	// end inline asm
	fma.rn.f32 	%f126, %f111, %f112, %f125;
	ld.global.nc.u16 	%rs37, [%rd21+4];
	// begin inline asm
	{ cvt.f32.bf16 %f113, %rs37;}

	// end inline asm
	ld.global.nc.u16 	%rs38, [%rd23+4];
	// begin inline asm
	{ cvt.f32.bf16 %f114, %rs38;}

	// end inline asm
	fma.rn.f32 	%f127, %f113, %f114, %f126;
	ld.global.nc.u16 	%rs39, [%rd21+6];
	// begin inline asm
	{ cvt.f32.bf16 %f115, %rs39;}

	// end inline asm
	ld.global.nc.u16 	%rs40, [%rd23+6];
	// begin inline asm
	{ cvt.f32.bf16 %f116, %rs40;}

	// end inline asm
	fma.rn.f32 	%f128, %f115, %f116, %f127;
	ld.global.nc.u16 	%rs41, [%rd21+8];
	// begin inline asm
	{ cvt.f32.bf16 %f117, %rs41;}

	// end inline asm
	ld.global.nc.u16 	%rs42, [%rd23+8];
	// begin inline asm
	{ cvt.f32.bf16 %f118, %rs42;}

	// end inline asm
	fma.rn.f32 	%f129, %f117, %f118, %f128;
	ld.global.nc.u16 	%rs43, [%rd21+10];
	// begin inline asm
	{ cvt.f32.bf16 %f119, %rs43;}

	// end inline asm
	ld.global.nc.u16 	%rs44, [%rd23+10];
	// begin inline asm
	{ cvt.f32.bf16 %f120, %rs44;}

	// end inline asm
	fma.rn.f32 	%f130, %f119, %f120, %f129;
	ld.global.nc.u16 	%rs45, [%rd21+12];
	// begin inline asm
	{ cvt.f32.bf16 %f121, %rs45;}

	// end inline asm
	ld.global.nc.u16 	%rs46, [%rd23+12];
	// begin inline asm
	{ cvt.f32.bf16 %f122, %rs46;}

	// end inline asm
	fma.rn.f32 	%f131, %f121, %f122, %f130;
	ld.global.nc.u16 	%rs47, [%rd21+14];
	// begin inline asm
	{ cvt.f32.bf16 %f123, %rs47;}

	// end inline asm
	ld.global.nc.u16 	%rs48, [%rd23+14];
	// begin inline asm
	{ cvt.f32.bf16 %f124, %rs48;}

	// end inline asm
	fma.rn.f32 	%f377, %f123, %f124, %f131;
	add.s32 	%r226, %r226, 8;
$L__BB0_27:
	and.b32  	%r87, %r70, 4;
	setp.eq.s32 	%p10, %r87, 0;
	@%p10 bra 	$L__BB0_29;
	add.s32 	%r88, %r226, %r4;
	mul.wide.s32 	%rd24, %r88, 2;
	add.s64 	%rd25, %rd2, %rd24;
	ld.global.nc.u16 	%rs49, [%rd25];
	// begin inline asm
	{ cvt.f32.bf16 %f132, %rs49;}

	// end inline asm
	add.s32 	%r89, %r226, %r30;
	mul.wide.s32 	%rd26, %r89, 2;
	add.s64 	%rd27, %rd1, %rd26;
	ld.global.nc.u16 	%rs50, [%rd27];
	// begin inline asm
	{ cvt.f32.bf16 %f133, %rs50;}

	// end inline asm
	fma.rn.f32 	%f140, %f132, %f133, %f377;
	ld.global.nc.u16 	%rs51, [%rd25+2];
	// begin inline asm
	{ cvt.f32.bf16 %f134, %rs51;}

	// end inline asm
	ld.global.nc.u16 	%rs52, [%rd27+2];
	// begin inline asm
	{ cvt.f32.bf16 %f135, %rs52;}

	// end inline asm
	fma.rn.f32 	%f141, %f134, %f135, %f140;
	ld.global.nc.u16 	%rs53, [%rd25+4];
	// begin inline asm
	{ cvt.f32.bf16 %f136, %rs53;}

	// end inline asm
	ld.global.nc.u16 	%rs54, [%rd27+4];
	// begin inline asm
	{ cvt.f32.bf16 %f137, %rs54;}

	// end inline asm
	fma.rn.f32 	%f142, %f136, %f137, %f141;
	ld.global.nc.u16 	%rs55, [%rd25+6];
	// begin inline asm
	{ cvt.f32.bf16 %f138, %rs55;}

	// end inline asm
	ld.global.nc.u16 	%rs56, [%rd27+6];
	// begin inline asm
	{ cvt.f32.bf16 %f139, %rs56;}

	// end inline asm
	fma.rn.f32 	%f377, %f138, %f139, %f142;
	add.s32 	%r226, %r226, 4;
$L__BB0_29:
	and.b32  	%r90, %r70, 3;
	setp.eq.s32 	%p11, %r90, 1;
	add.s32 	%r91, %r226, %r4;
	mul.wide.s32 	%rd28, %r91, 2;
	add.s64 	%rd6, %rd2, %rd28;
	ld.global.nc.u16 	%rs57, [%rd6];
	// begin inline asm
	{ cvt.f32.bf16 %f143, %rs57;}

	// end inline asm
	add.s32 	%r92, %r226, %r30;
	mul.wide.s32 	%rd29, %r92, 2;
	add.s64 	%rd7, %rd1, %rd29;
	ld.global.nc.u16 	%rs58, [%rd7];
	// begin inline asm
	{ cvt.f32.bf16 %f144, %rs58;}

	// end inline asm
	fma.rn.f32 	%f380, %f143, %f144, %f377;
	@%p11 bra 	$L__BB0_31;
	ld.global.nc.u16 	%rs59, [%rd6+2];
	// begin inline asm
	{ cvt.f32.bf16 %f145, %rs59;}

	// end inline asm
	ld.global.nc.u16 	%rs60, [%rd7+2];
	// begin inline asm
	{ cvt.f32.bf16 %f146, %rs60;}

	// end inline asm
	fma.rn.f32 	%f149, %f145, %f146, %f380;
	ld.global.nc.u16 	%rs61, [%rd6+4];
	// begin inline asm
	{ cvt.f32.bf16 %f147, %rs61;}

	// end inline asm
	ld.global.nc.u16 	%rs62, [%rd7+4];
	// begin inline asm
	{ cvt.f32.bf16 %f148, %rs62;}

	// end inline asm
	fma.rn.f32 	%f380, %f147, %f148, %f149;
$L__BB0_31:
	mul.f32 	%f150, %f56, %f380;
	shl.b32 	%r93, %r221, 2;
	mov.u32 	%r94, smem;
	add.s32 	%r95, %r94, %r93;
	st.shared.f32 	[%r95], %f150;
	add.s32 	%r221, %r221, %r5;
	setp.lt.s32 	%p12, %r221, %r18;
	@%p12 bra 	$L__BB0_22;
	bra.uni 	$L__BB0_33;
$L__BB0_32:
	shl.b32 	%r78, %r228, 2;
	mov.u32 	%r79, smem;
	add.s32 	%r80, %r79, %r78;
	st.shared.f32 	[%r80], %f1;
	add.s32 	%r228, %r228, %r5;
	setp.lt.s32 	%p6, %r228, %r18;
	@%p6 bra 	$L__BB0_32;
$L__BB0_33:
	setp.ge.s32 	%p21, %r236, %r18;
	bar.sync 	0;
	mov.f32 	%f382, 0fFF800000;
	@%p21 bra 	$L__BB0_36;
	mov.f32 	%f382, 0fFF800000;
	mov.u32 	%r229, %r236;
$L__BB0_35:
	shl.b32 	%r123, %r229, 2;
	mov.u32 	%r124, smem;
	add.s32 	%r125, %r124, %r123;
	ld.shared.f32 	%f202, [%r125];
	max.f32 	%f382, %f382, %f202;
	add.s32 	%r229, %r229, %r5;
	setp.lt.s32 	%p22, %r229, %r18;
	@%p22 bra 	$L__BB0_35;
$L__BB0_36:
	shr.u32 	%r126, %r236, 3;
	mov.u32 	%r127, smem;
	add.s32 	%r128, %r127, %r126;
	add.s32 	%r48, %r128, 256;
	setp.ne.s32 	%p23, %r6, 0;
	mov.b32 	%r129, %f382;
	shfl.sync.bfly.b32	%r130|%p24, %r129, 16, 31, -1;
	mov.b32 	%f203, %r130;
	max.f32 	%f204, %f382, %f203;
	mov.b32 	%r131, %f204;
	shfl.sync.bfly.b32	%r132|%p25, %r131, 8, 31, -1;
	mov.b32 	%f205, %r132;
	max.f32 	%f206, %f204, %f205;
	mov.b32 	%r133, %f206;
	shfl.sync.bfly.b32	%r134|%p26, %r133, 4, 31, -1;
	mov.b32 	%f207, %r134;
	max.f32 	%f208, %f206, %f207;
	mov.b32 	%r135, %f208;
	shfl.sync.bfly.b32	%r136|%p27, %r135, 2, 31, -1;
	mov.b32 	%f209, %r136;
	max.f32 	%f210, %f208, %f209;
	mov.b32 	%r137, %f210;
	shfl.sync.bfly.b32	%r138|%p28, %r137, 1, 31, -1;
	mov.b32 	%f211, %r138;
	max.f32 	%f26, %f210, %f211;
	@%p23 bra 	$L__BB0_38;
	st.shared.f32 	[%r48], %f26;
$L__BB0_38:
	setp.gt.u32 	%p29, %r236, 31;
	bar.sync 	0;
	@%p29 bra 	$L__BB0_43;
	add.s32 	%r139, %r5, 31;
	shr.u32 	%r140, %r139, 5;
	setp.ge.u32 	%p30, %r236, %r140;
	mov.f32 	%f383, 0fFF800000;
	@%p30 bra 	$L__BB0_41;
	shl.b32 	%r141, %r6, 2;
	add.s32 	%r143, %r127, %r141;
	ld.shared.f32 	%f383, [%r143+256];
$L__BB0_41:
	setp.ne.s32 	%p31, %r6, 0;
	mov.b32 	%r144, %f383;
	shfl.sync.bfly.b32	%r145|%p32, %r144, 16, 31, -1;
	mov.b32 	%f213, %r145;
	max.f32 	%f214, %f383, %f213;
	mov.b32 	%r146, %f214;
	shfl.sync.bfly.b32	%r147|%p33, %r146, 8, 31, -1;
	mov.b32 	%f215, %r147;
	max.f32 	%f216, %f214, %f215;
	mov.b32 	%r148, %f216;
	shfl.sync.bfly.b32	%r149|%p34, %r148, 4, 31, -1;
	mov.b32 	%f217, %r149;
	max.f32 	%f218, %f216, %f217;
	mov.b32 	%r150, %f218;
	shfl.sync.bfly.b32	%r151|%p35, %r150, 2, 31, -1;
	mov.b32 	%f219, %r151;
	max.f32 	%f220, %f218, %f219;
	mov.b32 	%r152, %f220;
	shfl.sync.bfly.b32	%r153|%p36, %r152, 1, 31, -1;
	mov.b32 	%f221, %r153;
	max.f32 	%f29, %f220, %f221;
	@%p31 bra 	$L__BB0_43;
	st.shared.f32 	[smem+256], %f29;
$L__BB0_43:
	setp.ge.s32 	%p37, %r236, %r18;
	bar.sync 	0;
	ld.shared.f32 	%f223, [smem+256];
	max.f32 	%f30, %f371, %f223;
	sub.f32 	%f224, %f371, %f30;
	fma.rn.f32 	%f225, %f224, 0f3BBB989D, 0f3F000000;
	cvt.sat.f32.f32 	%f226, %f225;
	mov.f32 	%f227, 0f4B400001;
	mov.f32 	%f228, 0f437C0000;
	fma.rm.f32 	%f229, %f226, %f228, %f227;
	add.f32 	%f230, %f229, 0fCB40007F;
	neg.f32 	%f231, %f230;
	fma.rn.f32 	%f232, %f224, 0f3FB8AA3B, %f231;
	fma.rn.f32 	%f233, %f224, 0f32A57060, %f232;
	mov.b32 	%r154, %f229;
	shl.b32 	%r155, %r154, 23;
	mov.b32 	%f234, %r155;
	ex2.approx.ftz.f32 	%f235, %f233;
	mul.f32 	%f31, %f235, %f234;
	mov.f32 	%f385, 0f00000000;
	@%p37 bra 	$L__BB0_46;
	mov.f32 	%f385, 0f00000000;
	mov.u32 	%r230, %r236;
$L__BB0_45:
	shl.b32 	%r156, %r230, 2;
	add.s32 	%r158, %r127, %r156;
	ld.shared.f32 	%f237, [%r158];
	sub.f32 	%f238, %f237, %f30;
	fma.rn.f32 	%f239, %f238, 0f3BBB989D, 0f3F000000;
	cvt.sat.f32.f32 	%f240, %f239;
	mov.f32 	%f241, 0f4B400001;
	mov.f32 	%f242, 0f437C0000;
	fma.rm.f32 	%f243, %f240, %f242, %f241;
	add.f32 	%f244, %f243, 0fCB40007F;
	neg.f32 	%f245, %f244;
	fma.rn.f32 	%f246, %f238, 0f3FB8AA3B, %f245;
	fma.rn.f32 	%f247, %f238, 0f32A57060, %f246;
	mov.b32 	%r159, %f243;
	shl.b32 	%r160, %r159, 23;
	mov.b32 	%f248, %r160;
	ex2.approx.ftz.f32 	%f249, %f247;
	mul.f32 	%f250, %f249, %f248;
	st.shared.f32 	[%r158], %f250;
	add.f32 	%f385, %f385, %f250;
	add.s32 	%r230, %r230, %r5;
	setp.lt.s32 	%p38, %r230, %r18;
	@%p38 bra 	$L__BB0_45;
$L__BB0_46:
	setp.ne.s32 	%p39, %r6, 0;
	mov.b32 	%r161, %f385;
	shfl.sync.bfly.b32	%r162|%p40, %r161, 16, 31, -1;
	mov.b32 	%f251, %r162;
	add.f32 	%f252, %f385, %f251;
	mov.b32 	%r163, %f252;
	shfl.sync.bfly.b32	%r164|%p41, %r163, 8, 31, -1;
	mov.b32 	%f253, %r164;
	add.f32 	%f254, %f252, %f253;
	mov.b32 	%r165, %f254;
	shfl.sync.bfly.b32	%r166|%p42, %r165, 4, 31, -1;
	mov.b32 	%f255, %r166;
	add.f32 	%f256, %f254, %f255;
	mov.b32 	%r167, %f256;
	shfl.sync.bfly.b32	%r168|%p43, %r167, 2, 31, -1;
	mov.b32 	%f257, %r168;
	add.f32 	%f258, %f256, %f257;
	mov.b32 	%r169, %f258;
	shfl.sync.bfly.b32	%r170|%p44, %r169, 1, 31, -1;
	mov.b32 	%f259, %r170;
	add.f32 	%f35, %f258, %f259;
	@%p39 bra 	$L__BB0_48;
	st.shared.f32 	[%r48], %f35;
$L__BB0_48:
	setp.gt.u32 	%p45, %r236, 31;
	bar.sync 	0;
	@%p45 bra 	$L__BB0_53;
	add.s32 	%r171, %r5, 31;
	shr.u32 	%r172, %r171, 5;
	setp.ge.u32 	%p46, %r236, %r172;
	mov.f32 	%f386, 0f00000000;
	@%p46 bra 	$L__BB0_51;
	shl.b32 	%r173, %r6, 2;
	add.s32 	%r175, %r127, %r173;
	ld.shared.f32 	%f386, [%r175+256];
$L__BB0_51:
	setp.ne.s32 	%p47, %r6, 0;
	mov.b32 	%r176, %f386;
	shfl.sync.bfly.b32	%r177|%p48, %r176, 16, 31, -1;
	mov.b32 	%f261, %r177;
	add.f32 	%f262, %f386, %f261;
	mov.b32 	%r178, %f262;
	shfl.sync.bfly.b32	%r179|%p49, %r178, 8, 31, -1;
	mov.b32 	%f263, %r179;
	add.f32 	%f264, %f262, %f263;
	mov.b32 	%r180, %f264;
	shfl.sync.bfly.b32	%r181|%p50, %r180, 4, 31, -1;
	mov.b32 	%f265, %r181;
	add.f32 	%f266, %f264, %f265;
	mov.b32 	%r182, %f266;
	shfl.sync.bfly.b32	%r183|%p51, %r182, 2, 31, -1;
	mov.b32 	%f267, %r183;
	add.f32 	%f268, %f266, %f267;
	mov.b32 	%r184, %f268;
	shfl.sync.bfly.b32	%r185|%p52, %r184, 1, 31, -1;
	mov.b32 	%f269, %r185;
	add.f32 	%f38, %f268, %f269;
	@%p47 bra 	$L__BB0_53;
	st.shared.f32 	[smem+256], %f38;
$L__BB0_53:
	setp.ge.s32 	%p53, %r236, %r70;
	bar.sync 	0;
	ld.shared.f32 	%f270, [smem+256];
	fma.rn.f32 	%f370, %f370, %f31, %f270;
	@%p53 bra 	$L__BB0_72;
	shl.b32 	%r186, %r214, 6;
	sub.s32 	%r187, %r15, %r186;
	sub.s32 	%r51, %r187, %r17;
	and.b32  	%r52, %r15, 3;
	add.s32 	%r53, %r187, -1;
	mov.u32 	%r231, %r236;
$L__BB0_55:
	ld.param.u64 	%rd80, [_Z25attention_fwd_kernel_bf16ILi64EEvPK13__nv_bfloat16S2_S2_PS0_iiiiif_param_3];
	setp.eq.s32 	%p54, %r215, 0;
	add.s32 	%r188, %r231, %r4;
	cvta.to.global.u64 	%rd36, %rd80;
	mul.wide.s32 	%rd37, %r188, 2;
	add.s64 	%rd8, %rd36, %rd37;
	mov.f32 	%f387, 0f00000000;
	@%p54 bra 	$L__BB0_57;
	ld.global.u16 	%rs91, [%rd8];
	// begin inline asm
	{ cvt.f32.bf16 %f387, %rs91;}

	// end inline asm
$L__BB0_57:
	setp.lt.s32 	%p55, %r18, 1;
	mov.f32 	%f395, 0f00000000;
	@%p55 bra 	$L__BB0_71;
	setp.lt.u32 	%p56, %r53, 15;
	add.s32 	%r55, %r231, %r3;
	mov.f32 	%f395, 0f00000000;
	mov.b32 	%r234, 0;
	@%p56 bra 	$L__BB0_61;
	mov.f32 	%f395, 0f00000000;
	mov.b32 	%r232, 0;
$L__BB0_60:
	.pragma "nounroll";
	add.s32 	%r191, %r232, %r215;
	mad.lo.s32 	%r192, %r191, %r70, %r55;
	shl.b32 	%r193, %r232, 2;
	mov.u32 	%r194, smem;
	add.s32 	%r195, %r194, %r193;
	ld.shared.v4.f32 	{%f293, %f294, %f295, %f296}, [%r195];
	mul.wide.s32 	%rd38, %r192, 2;
	add.s64 	%rd39, %rd3, %rd38;
	ld.global.nc.u16 	%rs92, [%rd39];
	// begin inline asm
	{ cvt.f32.bf16 %f277, %rs92;}

	// end inline asm
	fma.rn.f32 	%f297, %f293, %f277, %f395;
	mul.wide.s32 	%rd40, %r70, 2;
	add.s64 	%rd41, %rd39, %rd40;
	ld.global.nc.u16 	%rs93, [%rd41];
	// begin inline asm
	{ cvt.f32.bf16 %f278, %rs93;}

	// end inline asm
	fma.rn.f32 	%f298, %f294, %f278, %f297;
	add.s64 	%rd42, %rd41, %rd40;
	ld.global.nc.u16 	%rs94, [%rd42];
	// begin inline asm
	{ cvt.f32.bf16 %f279, %rs94;}

	// end inline asm
	fma.rn.f32 	%f299, %f295, %f279, %f298;
	add.s64 	%rd43, %rd42, %rd40;
	ld.global.nc.u16 	%rs95, [%rd43];
	// begin inline asm
	{ cvt.f32.bf16 %f280, %rs95;}

	// end inline asm
	fma.rn.f32 	%f300, %f296, %f280, %f299;
	ld.shared.v4.f32 	{%f301, %f302, %f303, %f304}, [%r195+16];
	add.s64 	%rd44, %rd43, %rd40;
	ld.global.nc.u16 	%rs96, [%rd44];
	// begin inline asm
	{ cvt.f32.bf16 %f281, %rs96;}

	// end inline asm
	fma.rn.f32 	%f305, %f301, %f281, %f300;
	add.s64 	%rd45, %rd44, %rd40;
	ld.global.nc.u16 	%rs97, [%rd45];
	// begin inline asm
	{ cvt.f32.bf16 %f282, %rs97;}

	// end inline asm
	fma.rn.f32 	%f306, %f302, %f282, %f305;
	add.s64 	%rd46, %rd45, %rd40;
	ld.global.nc.u16 	%rs98, [%rd46];
	// begin inline asm
	{ cvt.f32.bf16 %f283, %rs98;}

	// end inline asm
	fma.rn.f32 	%f307, %f303, %f283, %f306;
	add.s64 	%rd47, %rd46, %rd40;
	ld.global.nc.u16 	%rs99, [%rd47];
	// begin inline asm
	{ cvt.f32.bf16 %f284, %rs99;}

	// end inline asm
	fma.rn.f32 	%f308, %f304, %f284, %f307;
	ld.shared.v4.f32 	{%f309, %f310, %f311, %f312}, [%r195+32];
	add.s64 	%rd48, %rd47, %rd40;
	ld.global.nc.u16 	%rs100, [%rd48];
	// begin inline asm
	{ cvt.f32.bf16 %f285, %rs100;}

	// end inline asm
	fma.rn.f32 	%f313, %f309, %f285, %f308;
	add.s64 	%rd49, %rd48, %rd40;
	ld.global.nc.u16 	%rs101, [%rd49];
	// begin inline asm
	{ cvt.f32.bf16 %f286, %rs101;}

	// end inline asm
	fma.rn.f32 	%f314, %f310, %f286, %f313;
	add.s64 	%rd50, %rd49, %rd40;
	ld.global.nc.u16 	%rs102, [%rd50];
	// begin inline asm
	{ cvt.f32.bf16 %f287, %rs102;}

	// end inline asm
	fma.rn.f32 	%f315, %f311, %f287, %f314;
	add.s64 	%rd51, %rd50, %rd40;
	ld.global.nc.u16 	%rs103, [%rd51];
	// begin inline asm
	{ cvt.f32.bf16 %f288, %rs103;}

	// end inline asm
	fma.rn.f32 	%f316, %f312, %f288, %f315;
	ld.shared.v4.f32 	{%f317, %f318, %f319, %f320}, [%r195+48];
	add.s64 	%rd52, %rd51, %rd40;
	ld.global.nc.u16 	%rs104, [%rd52];
	// begin inline asm
	{ cvt.f32.bf16 %f289, %rs104;}

	// end inline asm
	fma.rn.f32 	%f321, %f317, %f289, %f316;
	add.s64 	%rd53, %rd52, %rd40;
	ld.global.nc.u16 	%rs105, [%rd53];
	// begin inline asm
	{ cvt.f32.bf16 %f290, %rs105;}

	// end inline asm
	fma.rn.f32 	%f322, %f318, %f290, %f321;
	add.s64 	%rd54, %rd53, %rd40;
	ld.global.nc.u16 	%rs106, [%rd54];
	// begin inline asm
	{ cvt.f32.bf16 %f291, %rs106;}

	// end inline asm
	fma.rn.f32 	%f323, %f319, %f291, %f322;
	add.s64 	%rd55, %rd54, %rd40;
	ld.global.nc.u16 	%rs107, [%rd55];
	// begin inline asm
	{ cvt.f32.bf16 %f292, %rs107;}

	// end inline asm
	fma.rn.f32 	%f395, %f320, %f292, %f323;
	add.s32 	%r232, %r232, 16;
	setp.ne.s32 	%p57, %r232, %r51;
	mov.u32 	%r234, %r51;
	@%p57 bra 	$L__BB0_60;
$L__BB0_61:
	setp.eq.s32 	%p58, %r17, 0;
	@%p58 bra 	$L__BB0_71;
	add.s32 	%r196, %r17, -1;
	setp.lt.u32 	%p59, %r196, 7;
	@%p59 bra 	$L__BB0_64;
	add.s32 	%r197, %r234, %r215;
	mad.lo.s32 	%r198, %r197, %r70, %r55;
	shl.b32 	%r199, %r234, 2;
	mov.u32 	%r200, smem;
	add.s32 	%r201, %r200, %r199;
	ld.shared.f32 	%f333, [%r201];
	mul.wide.s32 	%rd56, %r198, 2;
	add.s64 	%rd57, %rd3, %rd56;
	ld.global.nc.u16 	%rs108, [%rd57];
	// begin inline asm
	{ cvt.f32.bf16 %f325, %rs108;}

	// end inline asm
	fma.rn.f32 	%f334, %f333, %f325, %f395;
	ld.shared.f32 	%f335, [%r201+4];
	mul.wide.s32 	%rd58, %r70, 2;
	add.s64 	%rd59, %rd57, %rd58;
	ld.global.nc.u16 	%rs109, [%rd59];
	// begin inline asm
	{ cvt.f32.bf16 %f326, %rs109;}

	// end inline asm
	fma.rn.f32 	%f336, %f335, %f326, %f334;
	ld.shared.f32 	%f337, [%r201+8];
	add.s64 	%rd60, %rd59, %rd58;
	ld.global.nc.u16 	%rs110, [%rd60];
	// begin inline asm
	{ cvt.f32.bf16 %f327, %rs110;}

	// end inline asm
	fma.rn.f32 	%f338, %f337, %f327, %f336;
	ld.shared.f32 	%f339, [%r201+12];
	add.s64 	%rd61, %rd60, %rd58;
	ld.global.nc.u16 	%rs111, [%rd61];
	// begin inline asm
	{ cvt.f32.bf16 %f328, %rs111;}

	// end inline asm
	fma.rn.f32 	%f340, %f339, %f328, %f338;
	ld.shared.f32 	%f341, [%r201+16];
	add.s64 	%rd62, %rd61, %rd58;
	ld.global.nc.u16 	%rs112, [%rd62];
	// begin inline asm
	{ cvt.f32.bf16 %f329, %rs112;}

	// end inline asm
	fma.rn.f32 	%f342, %f341, %f329, %f340;
	ld.shared.f32 	%f343, [%r201+20];
	add.s64 	%rd63, %rd62, %rd58;
	ld.global.nc.u16 	%rs113, [%rd63];
	// begin inline asm
	{ cvt.f32.bf16 %f330, %rs113;}

	// end inline asm
	fma.rn.f32 	%f344, %f343, %f330, %f342;
	ld.shared.f32 	%f345, [%r201+24];
	add.s64 	%rd64, %rd63, %rd58;
	ld.global.nc.u16 	%rs114, [%rd64];
	// begin inline asm
	{ cvt.f32.bf16 %f331, %rs114;}

	// end inline asm
	fma.rn.f32 	%f346, %f345, %f331, %f344;
	ld.shared.f32 	%f347, [%r201+28];
	add.s64 	%rd65, %rd64, %rd58;
	ld.global.nc.u16 	%rs115, [%rd65];
	// begin inline asm
	{ cvt.f32.bf16 %f332, %rs115;}

	// end inline asm
	fma.rn.f32 	%f395, %f347, %f332, %f346;
	add.s32 	%r234, %r234, 8;
$L__BB0_64:
	setp.eq.s32 	%p60, %r16, 0;
	@%p60 bra 	$L__BB0_71;
	add.s32 	%r202, %r16, -1;
	setp.lt.u32 	%p61, %r202, 3;
	@%p61 bra 	$L__BB0_67;
	add.s32 	%r203, %r234, %r215;
	mad.lo.s32 	%r204, %r203, %r70, %r55;
	shl.b32 	%r205, %r234, 2;
	mov.u32 	%r206, smem;
	add.s32 	%r207, %r206, %r205;
	ld.shared.f32 	%f353, [%r207];
	mul.wide.s32 	%rd66, %r204, 2;
	add.s64 	%rd67, %rd3, %rd66;
	ld.global.nc.u16 	%rs116, [%rd67];
	// begin inline asm
	{ cvt.f32.bf16 %f349, %rs116;}

	// end inline asm
	fma.rn.f32 	%f354, %f353, %f349, %f395;
	ld.shared.f32 	%f355, [%r207+4];
	mul.wide.s32 	%rd68, %r70, 2;
	add.s64 	%rd69, %rd67, %rd68;
	ld.global.nc.u16 	%rs117, [%rd69];
	// begin inline asm
	{ cvt.f32.bf16 %f350, %rs117;}

	// end inline asm
	fma.rn.f32 	%f356, %f355, %f350, %f354;
	ld.shared.f32 	%f357, [%r207+8];
	add.s64 	%rd70, %rd69, %rd68;
	ld.global.nc.u16 	%rs118, [%rd70];
	// begin inline asm
	{ cvt.f32.bf16 %f351, %rs118;}

	// end inline asm
	fma.rn.f32 	%f358, %f357, %f351, %f356;
	ld.shared.f32 	%f359, [%r207+12];
	add.s64 	%rd71, %rd70, %rd68;
	ld.global.nc.u16 	%rs119, [%rd71];
	// begin inline asm
	{ cvt.f32.bf16 %f352, %rs119;}

	// end inline asm
	fma.rn.f32 	%f395, %f359, %f352, %f358;
	add.s32 	%r234, %r234, 4;
$L__BB0_67:
	setp.eq.s32 	%p62, %r52, 0;
	@%p62 bra 	$L__BB0_71;
	setp.eq.s32 	%p63, %r52, 1;
	add.s32 	%r208, %r234, %r215;
	mad.lo.s32 	%r209, %r208, %r70, %r55;
	shl.b32 	%r210, %r234, 2;
	mov.u32 	%r211, smem;
	add.s32 	%r63, %r211, %r210;
	ld.shared.f32 	%f361, [%r63];
	mul.wide.s32 	%rd72, %r209, 2;
	add.s64 	%rd9, %rd3, %rd72;
	ld.global.nc.u16 	%rs120, [%rd9];
	// begin inline asm
	{ cvt.f32.bf16 %f360, %rs120;}

	// end inline asm
	fma.rn.f32 	%f395, %f361, %f360, %f395;
	@%p63 bra 	$L__BB0_71;
	setp.eq.s32 	%p64, %r52, 2;
	ld.shared.f32 	%f363, [%r63+4];
	mul.wide.s32 	%rd10, %r70, 2;
	add.s64 	%rd11, %rd9, %rd10;
	ld.global.nc.u16 	%rs121, [%rd11];
	// begin inline asm
	{ cvt.f32.bf16 %f362, %rs121;}

	// end inline asm
	fma.rn.f32 	%f395, %f363, %f362, %f395;
	@%p64 bra 	$L__BB0_71;
	ld.shared.f32 	%f365, [%r63+8];
	add.s64 	%rd73, %rd11, %rd10;
	ld.global.nc.u16 	%rs122, [%rd73];
	// begin inline asm
	{ cvt.f32.bf16 %f364, %rs122;}

	// end inline asm
	fma.rn.f32 	%f395, %f365, %f364, %f395;
$L__BB0_71:
	ld.param.u64 	%rd81, [_Z25attention_fwd_kernel_bf16ILi64EEvPK13__nv_bfloat16S2_S2_PS0_iiiiif_param_3];
	fma.rn.f32 	%f366, %f31, %f387, %f395;
	// begin inline asm
	{  cvt.rn.bf16.f32 %rs123, %f366;}

	// end inline asm
	add.s32 	%r212, %r231, %r4;
	cvta.to.global.u64 	%rd74, %rd81;
	mul.wide.s32 	%rd75, %r212, 2;
	add.s64 	%rd76, %rd74, %rd75;
	st.global.u16 	[%rd76], %rs123;
	add.s32 	%r231, %r231, %r5;
	setp.lt.s32 	%p65, %r231, %r70;
	@%p65 bra 	$L__BB0_55;
$L__BB0_72:
	bar.sync 	0;
	setp.lt.s32 	%p66, %r14, %r69;
	add.s32 	%r214, %r214, 1;
	mov.u32 	%r215, %r14;
	mov.f32 	%f371, %f30;
	@%p66 bra 	$L__BB0_3;
	bra.uni 	$L__BB0_5;

}
	// .globl	_Z39attention_fwd_kernel_rope_fused_v7_bf16ILi64EEvPK13__nv_bfloat16S2_S2_PS0_iiiiiif
.visible .entry _Z39attention_fwd_kernel_rope_fused_v7_bf16ILi64EEvPK13__nv_bfloat16S2_S2_PS0_iiiiiif(
	.param .u64 .ptr .align 1 _Z39attention_fwd_kernel_rope_fused_v7_bf16ILi64EEvPK13__nv_bfloat16S2_S2_PS0_iiiiiif_param_0,
	.param .u64 .ptr .align 1 _Z39attention_fwd_kernel_rope_fused_v7_bf16ILi64EEvPK13__nv_bfloat16S2_S2_PS0_iiiiiif_param_1,
	.param .u64 .ptr .align 1 _Z39attention_fwd_kernel_rope_fused_v7_bf16ILi64EEvPK13__nv_bfloat16S2_S2_PS0_iiiiiif_param_2,
	.param .u64 .ptr .align 1 _Z39attention_fwd_kernel_rope_fused_v7_bf16ILi64EEvPK13__nv_bfloat16S2_S2_PS0_iiiiiif_param_3,
	.param .u32 _Z39attention_fwd_kernel_rope_fused_v7_bf16ILi64EEvPK13__nv_bfloat16S2_S2_PS0_iiiiiif_param_4,
	.param .u32 _Z39attention_fwd_kernel_rope_fused_v7_bf16ILi64EEvPK13__nv_bfloat16S2_S2_PS0_iiiiiif_param_5,
	.param .u32 _Z39attention_fwd_kernel_rope_fused_v7_bf16ILi64EEvPK13__nv_bfloat16S2_S2_PS0_iiiiiif_param_6,
	.param .u32 _Z39attention_fwd_kernel_rope_fused_v7_bf16ILi64EEvPK13__nv_bfloat16S2_S2_PS0_iiiiiif_param_7,
	.param .u32 _Z39attention_fwd_kernel_rope_fused_v7_bf16ILi64EEvPK13__nv_bfloat16S2_S2_PS0_iiiiiif_param_8,
	.param .u32 _Z39attention_fwd_kernel_rope_fused_v7_bf16ILi64EEvPK13__nv_bfloat16S2_S2_PS0_iiiiiif_param_9,
	.param .f32 _Z39attention_fwd_kernel_rope_fused_v7_bf16ILi64EEvPK13__nv_bfloat16S2_S2_PS0_iiiiiif_param_10
)
{
	.reg .pred 	%p<102>;
	.reg .b16 	%rs<74>;
	.reg .b32 	%r<296>;
	.reg .b32 	%f<539>;
	.reg .b64 	%rd<66>;

	ld.param.u64 	%rd10, [_Z39attention_fwd_kernel_rope_fused_v7_bf16ILi64EEvPK13__nv_bfloat16S2_S2_PS0_iiiiiif_param_0];
	ld.param.u64 	%rd11, [_Z39attention_fwd_kernel_rope_fused_v7_bf16ILi64EEvPK13__nv_bfloat16S2_S2_PS0_iiiiiif_param_1];
	ld.param.u64 	%rd12, [_Z39attention_fwd_kernel_rope_fused_v7_bf16ILi64EEvPK13__nv_bfloat16S2_S2_PS0_iiiiiif_param_2];
	ld.param.u64 	%rd13, [_Z39attention_fwd_kernel_rope_fused_v7_bf16ILi64EEvPK13__nv_bfloat16S2_S2_PS0_iiiiiif_param_3];
	ld.param.u32 	%r96, [_Z39attention_fwd_kernel_rope_fused_v7_bf16ILi64EEvPK13__nv_bfloat16S2_S2_PS0_iiiiiif_param_6];
	ld.param.u32 	%r97, [_Z39attention_fwd_kernel_rope_fused_v7_bf16ILi64EEvPK13__nv_bfloat16S2_S2_PS0_iiiiiif_param_7];
	ld.param.u32 	%r98, [_Z39attention_fwd_kernel_rope_fused_v7_bf16ILi64EEvPK13__nv_bfloat16S2_S2_PS0_iiiiiif_param_8];
	ld.param.u32 	%r99, [_Z39attention_fwd_kernel_rope_fused_v7_bf16ILi64EEvPK13__nv_bfloat16S2_S2_PS0_iiiiiif_param_9];
	ld.param.f32 	%f77, [_Z39attention_fwd_kernel_rope_fused_v7_bf16ILi64EEvPK13__nv_bfloat16S2_S2_PS0_iiiiiif_param_10];
	cvta.to.global.u64 	%rd1, %rd10;
	cvta.to.global.u64 	%rd2, %rd11;
	cvta.to.global.u64 	%rd3, %rd12;
	cvta.to.global.u64 	%rd4, %rd13;
	mov.u32 	%r1, %ctaid.x;
	setp.ge.s32 	%p1, %r1, %r96;
	@%p1 bra 	$L__BB1_35;
	mov.u32 	%r100, %ctaid.y;
	mov.u32 	%r295, %tid.x;
	mul.lo.s32 	%r101, %r98, %r97;
	mul.lo.s32 	%r3, %r101, %r100;
	shl.b32 	%r102, %r98, 2;
	mov.u32 	%r103, smem;
	add.s32 	%r104, %r103, %r102;
	add.s32 	%r4, %r104, 384;
	mad.lo.s32 	%r105, %r100, %r96, %r1;
	mul.lo.s32 	%r5, %r105, %r98;
	shr.u32 	%r106, %r99, 31;
	add.s32 	%r107, %r99, %r106;
	shr.s32 	%r6, %r107, 1;
	setp.ge.s32 	%p2, %r295, %r6;
	@%p2 bra 	$L__BB1_23;
	cvt.rn.f32.s32 	%f1, %r99;
	mov.f32 	%f78, 0fB0D40000;
	mov.f32 	%f79, 0f3EE68EBF;
	mul.rn.f32 	%f80, %f79, %f78;
	mov.f32 	%f81, 0f3D21D42E;
	mov.f32 	%f82, 0f3DF7B084;
	mul.rn.f32 	%f83, %f82, %f81;
	fma.rn.f32 	%f84, %f80, 0f3FB8AA3B, 0f34C28212;
	fma.rn.f32 	%f85, 0f3E4B8A05, 0f32A55E34, %f84;
	mul.f32 	%f86, %f83, 0f40400000;
	fma.rn.f32 	%f87, %f86, %f80, %f85;
	fma.rn.f32 	%f88, %f83, 0f3E4B8A05, %f87;
	mov.f32 	%f89, 0f41549694;
	add.rn.f32 	%f2, %f89, %f88;
	mov.f32 	%f90, 0fC1549694;
	add.rn.f32 	%f91, %f2, %f90;
	neg.f32 	%f92, %f91;
	add.rn.f32 	%f3, %f88, %f92;
	mov.u32 	%r7, %ntid.x;
	add.s32 	%r108, %r295, %r7;
	max.u32 	%r109, %r6, %r108;
	setp.lt.u32 	%p3, %r108, %r6;
	selp.u32 	%r110, 1, 0, %p3;
	add.s32 	%r111, %r108, %r110;
	sub.s32 	%r112, %r109, %r111;
	div.u32 	%r113, %r112, %r7;
	add.s32 	%r8, %r113, %r110;
	and.b32  	%r114, %r8, 3;
	setp.eq.s32 	%p4, %r114, 3;
	mov.u32 	%r271, %r295;
	@%p4 bra 	$L__BB1_8;
	add.s32 	%r116, %r8, 1;
	and.b32  	%r9, %r116, 3;
	mov.b32 	%r270, 0;
	mov.u32 	%r271, %r295;
$L__BB1_4:
	.pragma "nounroll";
	cvt.rn.f32.u32 	%f94, %r271;
	add.f32 	%f95, %f94, %f94;
	div.rn.f32 	%f4, %f95, %f1;
	setp.eq.f32 	%p5, %f4, 0f00000000;
	mov.f32 	%f507, 0f3F800000;
	@%p5 bra 	$L__BB1_7;
	mul.rn.f32 	%f96, %f2, %f4;
	cvt.rni.f32.f32 	%f97, %f96;
	sub.f32 	%f98, %f96, %f97;
	neg.f32 	%f99, %f96;
	fma.rn.f32 	%f100, %f2, %f4, %f99;
	fma.rn.f32 	%f101, %f3, %f4, %f100;
	add.f32 	%f102, %f98, %f101;
	setp.gt.f32 	%p6, %f97, 0f00000000;
	selp.b32 	%r117, 0, -2097152000, %p6;
	abs.f32 	%f103, %f4;
	setp.num.f32 	%p7, %f103, %f103;
	setp.lt.f32 	%p8, %f96, 0f00000000;
	selp.f32 	%f104, 0f00000000, 0f7F800000, %p8;
	abs.f32 	%f105, %f96;
	setp.gt.f32 	%p9, %f105, 0f43180000;
	cvt.rzi.s32.f32 	%r118, %f97;
	shl.b32 	%r119, %r118, 23;
	sub.s32 	%r120, %r119, %r117;
	mov.b32 	%f106, %r120;
	add.s32 	%r121, %r117, 2130706432;
	mov.b32 	%f107, %r121;
	fma.rn.f32 	%f108, %f102, 0f391FCB8E, 0f3AAF85ED;
	fma.rn.f32 	%f109, %f108, %f102, 0f3C1D9856;
	fma.rn.f32 	%f110, %f109, %f102, 0f3D6357BB;
	fma.rn.f32 	%f111, %f110, %f102, 0f3E75FDEC;
	fma.rn.f32 	%f112, %f111, %f102, 0f3F317218;
	fma.rn.f32 	%f113, %f112, %f102, 0f3F800000;
	mul.f32 	%f114, %f113, %f107;
	mul.f32 	%f115, %f114, %f106;
	selp.f32 	%f507, %f104, %f115, %p9;
	@%p7 bra 	$L__BB1_7;
	mov.f32 	%f116, 0f461C4000;
	add.rn.f32 	%f507, %f116, %f4;
$L__BB1_7:
	rcp.rn.f32 	%f117, %f507;
	shl.b32 	%r122, %r271, 2;
	add.s32 	%r123, %r4, %r122;
	st.shared.f32 	[%r123], %f117;
	add.s32 	%r271, %r271, %r7;
	add.s32 	%r270, %r270, 1;
	setp.ne.s32 	%p10, %r270, %r9;
	@%p10 bra 	$L__BB1_4;
$L__BB1_8:
	setp.lt.u32 	%p11, %r8, 3;
	@%p11 bra 	$L__BB1_23;
	shl.b32 	%r18, %r7, 2;
$L__BB1_10:
	cvt.rn.f32.u32 	%f119, %r271;
	add.f32 	%f120, %f119, %f119;
	div.rn.f32 	%f8, %f120, %f1;
	setp.eq.f32 	%p12, %f8, 0f00000000;
	mov.f32 	%f508, 0f3F800000;
	@%p12 bra 	$L__BB1_13;
	mul.rn.f32 	%f121, %f2, %f8;
	cvt.rni.f32.f32 	%f122, %f121;
	sub.f32 	%f123, %f121, %f122;
	neg.f32 	%f124, %f121;
	fma.rn.f32 	%f125, %f2, %f8, %f124;
	fma.rn.f32 	%f126, %f3, %f8, %f125;
	add.f32 	%f127, %f123, %f126;
	setp.gt.f32 	%p13, %f122, 0f00000000;
	selp.b32 	%r124, 0, -2097152000, %p13;
	abs.f32 	%f128, %f8;
	setp.num.f32 	%p14, %f128, %f128;
	setp.lt.f32 	%p15, %f121, 0f00000000;
	selp.f32 	%f129, 0f00000000, 0f7F800000, %p15;
	abs.f32 	%f130, %f121;
	setp.gt.f32 	%p16, %f130, 0f43180000;
	cvt.rzi.s32.f32 	%r125, %f122;
	shl.b32 	%r126, %r125, 23;
	sub.s32 	%r127, %r126, %r124;
	mov.b32 	%f131, %r127;
	add.s32 	%r128, %r124, 2130706432;
	mov.b32 	%f132, %r128;
	fma.rn.f32 	%f133, %f127, 0f391FCB8E, 0f3AAF85ED;
	fma.rn.f32 	%f134, %f133, %f127, 0f3C1D9856;
	fma.rn.f32 	%f135, %f134, %f127, 0f3D6357BB;
	fma.rn.f32 	%f136, %f135, %f127, 0f3E75FDEC;
	fma.rn.f32 	%f137, %f136, %f127, 0f3F317218;
	fma.rn.f32 	%f138, %f137, %f127, 0f3F800000;
	mul.f32 	%f139, %f138, %f132;
	mul.f32 	%f140, %f139, %f131;
	selp.f32 	%f508, %f129, %f140, %p16;
	@%p14 bra 	$L__BB1_13;
	mov.f32 	%f141, 0f461C4000;
	add.rn.f32 	%f508, %f141, %f8;
$L__BB1_13:
	rcp.rn.f32 	%f143, %f508;
	shl.b32 	%r129, %r271, 2;
	add.s32 	%r16, %r4, %r129;
	st.shared.f32 	[%r16], %f143;
	add.s32 	%r17, %r271, %r7;
	cvt.rn.f32.u32 	%f144, %r17;
	add.f32 	%f145, %f144, %f144;
	div.rn.f32 	%f12, %f145, %f1;
	setp.eq.f32 	%p17, %f12, 0f00000000;
	mov.f32 	%f509, 0f3F800000;
	@%p17 bra 	$L__BB1_16;
	mul.rn.f32 	%f146, %f2, %f12;
	cvt.rni.f32.f32 	%f147, %f146;
	sub.f32 	%f148, %f146, %f147;
	neg.f32 	%f149, %f146;
	fma.rn.f32 	%f150, %f2, %f12, %f149;
	fma.rn.f32 	%f151, %f3, %f12, %f150;
	add.f32 	%f152, %f148, %f151;
	setp.gt.f32 	%p18, %f147, 0f00000000;
	selp.b32 	%r130, 0, -2097152000, %p18;
	abs.f32 	%f153, %f12;
	setp.num.f32 	%p19, %f153, %f153;
	setp.lt.f32 	%p20, %f146, 0f00000000;
	selp.f32 	%f154, 0f00000000, 0f7F800000, %p20;
	abs.f32 	%f155, %f146;
	setp.gt.f32 	%p21, %f155, 0f43180000;
	cvt.rzi.s32.f32 	%r131, %f147;
	shl.b32 	%r132, %r131, 23;
	sub.s32 	%r133, %r132, %r130;
	mov.b32 	%f156, %r133;
	add.s32 	%r134, %r130, 2130706432;
	mov.b32 	%f157, %r134;
	fma.rn.f32 	%f158, %f152, 0f391FCB8E, 0f3AAF85ED;
	fma.rn.f32 	%f159, %f158, %f152, 0f3C1D9856;
	fma.rn.f32 	%f160, %f159, %f152, 0f3D6357BB;
	fma.rn.f32 	%f161, %f160, %f152, 0f3E75FDEC;
	fma.rn.f32 	%f162, %f161, %f152, 0f3F317218;
	fma.rn.f32 	%f163, %f162, %f152, 0f3F800000;
	mul.f32 	%f164, %f163, %f157;
	mul.f32 	%f165, %f164, %f156;
	selp.f32 	%f509, %f154, %f165, %p21;
	@%p19 bra 	$L__BB1_16;
	mov.f32 	%f166, 0f461C4000;
	add.rn.f32 	%f509, %f166, %f12;
$L__BB1_16:
	rcp.rn.f32 	%f168, %f509;
	add.s32 	%r19, %r16, %r18;
	st.shared.f32 	[%r19], %f168;
	add.s32 	%r20, %r17, %r7;
	cvt.rn.f32.u32 	%f169, %r20;
	add.f32 	%f170, %f169, %f169;
	div.rn.f32 	%f16, %f170, %f1;
	setp.eq.f32 	%p22, %f16, 0f00000000;
	mov.f32 	%f510, 0f3F800000;
	@%p22 bra 	$L__BB1_19;
	mul.rn.f32 	%f171, %f2, %f16;
	cvt.rni.f32.f32 	%f172, %f171;
	sub.f32 	%f173, %f171, %f172;
	neg.f32 	%f174, %f171;
	fma.rn.f32 	%f175, %f2, %f16, %f174;
	fma.rn.f32 	%f176, %f3, %f16, %f175;
	add.f32 	%f177, %f173, %f176;
	setp.gt.f32 	%p23, %f172, 0f00000000;
	selp.b32 	%r135, 0, -2097152000, %p23;
	abs.f32 	%f178, %f16;
	setp.num.f32 	%p24, %f178, %f178;
	setp.lt.f32 	%p25, %f171, 0f00000000;
	selp.f32 	%f179, 0f00000000, 0f7F800000, %p25;
	abs.f32 	%f180, %f171;
	setp.gt.f32 	%p26, %f180, 0f43180000;
	cvt.rzi.s32.f32 	%r136, %f172;
	shl.b32 	%r137, %r136, 23;
	sub.s32 	%r138, %r137, %r135;
	mov.b32 	%f181, %r138;
	add.s32 	%r139, %r135, 2130706432;
	mov.b32 	%f182, %r139;
	fma.rn.f32 	%f183, %f177, 0f391FCB8E, 0f3AAF85ED;
	fma.rn.f32 	%f184, %f183, %f177, 0f3C1D9856;
	fma.rn.f32 	%f185, %f184, %f177, 0f3D6357BB;
	fma.rn.f32 	%f186, %f185, %f177, 0f3E75FDEC;
	fma.rn.f32 	%f187, %f186, %f177, 0f3F317218;
	fma.rn.f32 	%f188, %f187, %f177, 0f3F800000;
	mul.f32 	%f189, %f188, %f182;
	mul.f32 	%f190, %f189, %f181;
	selp.f32 	%f510, %f179, %f190, %p26;
	@%p24 bra 	$L__BB1_19;
	mov.f32 	%f191, 0f461C4000;
	add.rn.f32 	%f510, %f191, %f16;
$L__BB1_19:
	rcp.rn.f32 	%f193, %f510;
	add.s32 	%r21, %r19, %r18;
	st.shared.f32 	[%r21], %f193;
	add.s32 	%r22, %r20, %r7;
	cvt.rn.f32.u32 	%f194, %r22;
	add.f32 	%f195, %f194, %f194;
	div.rn.f32 	%f20, %f195, %f1;
	setp.eq.f32 	%p27, %f20, 0f00000000;
	mov.f32 	%f511, 0f3F800000;
	@%p27 bra 	$L__BB1_22;
	mul.rn.f32 	%f196, %f2, %f20;
	cvt.rni.f32.f32 	%f197, %f196;
	sub.f32 	%f198, %f196, %f197;
	neg.f32 	%f199, %f196;
	fma.rn.f32 	%f200, %f2, %f20, %f199;
	fma.rn.f32 	%f201, %f3, %f20, %f200;
	add.f32 	%f202, %f198, %f201;
	setp.gt.f32 	%p28, %f197, 0f00000000;
	selp.b32 	%r140, 0, -2097152000, %p28;
	abs.f32 	%f203, %f20;
	setp.num.f32 	%p29, %f203, %f203;
	setp.lt.f32 	%p30, %f196, 0f00000000;
	selp.f32 	%f204, 0f00000000, 0f7F800000, %p30;
	abs.f32 	%f205, %f196;
	setp.gt.f32 	%p31, %f205, 0f43180000;
	cvt.rzi.s32.f32 	%r141, %f197;
	shl.b32 	%r142, %r141, 23;
	sub.s32 	%r143, %r142, %r140;
	mov.b32 	%f206, %r143;
	add.s32 	%r144, %r140, 2130706432;
	mov.b32 	%f207, %r144;
	fma.rn.f32 	%f208, %f202, 0f391FCB8E, 0f3AAF85ED;
	fma.rn.f32 	%f209, %f208, %f202, 0f3C1D9856;
	fma.rn.f32 	%f210, %f209, %f202, 0f3D6357BB;
	fma.rn.f32 	%f211, %f210, %f202, 0f3E75FDEC;
	fma.rn.f32 	%f212, %f211, %f202, 0f3F317218;
	fma.rn.f32 	%f213, %f212, %f202, 0f3F800000;
	mul.f32 	%f214, %f213, %f207;
	mul.f32 	%f215, %f214, %f206;
	selp.f32 	%f511, %f204, %f215, %p31;
	@%p29 bra 	$L__BB1_22;
	mov.f32 	%f216, 0f461C4000;
	add.rn.f32 	%f511, %f216, %f20;
$L__BB1_22:
	rcp.rn.f32 	%f217, %f511;
	add.s32 	%r145, %r21, %r18;
	st.shared.f32 	[%r145], %f217;
	add.s32 	%r271, %r22, %r7;
	setp.lt.s32 	%p32, %r271, %r6;
	@%p32 bra 	$L__BB1_10;
$L__BB1_23:
	bar.sync 	0;
	shl.b32 	%r273, %r295, 1;
	setp.ge.s32 	%p33, %r273, %r99;
	@%p33 bra 	$L__BB1_26;
	cvt.rn.f32.u32 	%f24, %r1;
	mov.u32 	%r146, %ntid.x;
	shl.b32 	%r25, %r146, 1;
$L__BB1_25:
	shl.b32 	%r147, %r273, 1;
	add.s32 	%r148, %r4, %r147;
	ld.shared.f32 	%f220, [%r148];
	mul.f32 	%f221, %f220, %f24;
	sin.approx.f32 	%f222, %f221;
	cos.approx.f32 	%f223, %f221;
	add.s32 	%r149, %r273, %r5;
	mul.wide.s32 	%rd14, %r149, 2;
	add.s64 	%rd15, %rd1, %rd14;
	ld.global.nc.u16 	%rs1, [%rd15];
	// begin inline asm
	{ cvt.f32.bf16 %f218, %rs1;}

	// end inline asm
	ld.global.nc.u16 	%rs2, [%rd15+2];
	// begin inline asm
	{ cvt.f32.bf16 %f219, %rs2;}

	// end inline asm
	mul.f32 	%f224, %f223, %f218;
	mul.f32 	%f225, %f222, %f219;
	sub.f32 	%f226, %f224, %f225;
	shl.b32 	%r150, %r273, 2;
	add.s32 	%r152, %r103, %r150;
	mul.f32 	%f227, %f223, %f219;
	fma.rn.f32 	%f228, %f222, %f218, %f227;
	st.shared.v2.f32 	[%r152+384], {%f226, %f228};
	add.s32 	%r273, %r273, %r25;
	setp.lt.s32 	%p34, %r273, %r99;
	@%p34 bra 	$L__BB1_25;
$L__BB1_26:
	add.s32 	%r274, %r99, %r295;
	setp.ge.s32 	%p35, %r274, %r98;
	@%p35 bra 	$L__BB1_29;
	mov.u32 	%r29, %ntid.x;
$L__BB1_28:
	add.s32 	%r153, %r274, %r5;
	mul.wide.s32 	%rd16, %r153, 2;
	add.s64 	%rd17, %rd1, %rd16;
	ld.global.nc.u16 	%rs3, [%rd17];
	// begin inline asm
	{ cvt.f32.bf16 %f229, %rs3;}

	// end inline asm
	shl.b32 	%r154, %r274, 2;
	add.s32 	%r156, %r103, %r154;
	st.shared.f32 	[%r156+384], %f229;
	add.s32 	%r274, %r274, %r29;
	setp.lt.s32 	%p36, %r274, %r98;
	@%p36 bra 	$L__BB1_28;
$L__BB1_29:
	bar.sync 	0;
	setp.lt.s32 	%p37, %r97, 1;
	mov.f32 	%f513, 0f00000000;
	@%p37 bra 	$L__BB1_32;
	mov.u32 	%r32, %ntid.x;
	and.b32  	%r33, %r295, 31;
	shr.u32 	%r158, %r295, 3;
	add.s32 	%r160, %r103, 256;
	add.s32 	%r34, %r160, %r158;
	shl.b32 	%r161, %r295, 2;
	and.b32  	%r162, %r161, 124;
	add.s32 	%r35, %r160, %r162;
	and.b32  	%r36, %r98, 3;
	add.s32 	%r37, %r98, -1;
	mov.f32 	%f514, 0fFF800000;
	mov.f32 	%f513, 0f00000000;
	mov.b32 	%r275, 0;
	mov.u32 	%r276, %r275;
$L__BB1_31:
	add.s32 	%r41, %r276, 64;
	min.s32 	%r42, %r97, %r41;
	and.b32  	%r43, %r42, 7;
	and.b32  	%r44, %r42, 15;
	sub.s32 	%r45, %r42, %r276;
	setp.ge.s32 	%p38, %r295, %r45;
	@%p38 bra 	$L__BB1_57;
	bra.uni 	$L__BB1_36;
$L__BB1_32:
	setp.ge.s32 	%p100, %r295, %r98;
	@%p100 bra 	$L__BB1_35;
	mov.u32 	%r38, %ntid.x;
$L__BB1_34:
	add.s32 	%r268, %r295, %r5;
	mul.wide.s32 	%rd64, %r268, 2;
	add.s64 	%rd65, %rd4, %rd64;
	ld.global.u16 	%rs72, [%rd65];
	// begin inline asm
	{ cvt.f32.bf16 %f505, %rs72;}

	// end inline asm
	div.rn.f32 	%f506, %f505, %f513;
	// begin inline asm
	{  cvt.rn.bf16.f32 %rs73, %f506;}

	// end inline asm
	st.global.u16 	[%rd65], %rs73;
	add.s32 	%r295, %r295, %r38;
	setp.lt.s32 	%p101, %r295, %r98;
	@%p101 bra 	$L__BB1_34;
$L__BB1_35:
	ret;
$L__BB1_36:
	setp.gt.s32 	%p39, %r98, 0;
	mov.u32 	%r287, %r295;
	@%p39 bra 	$L__BB1_37;
	bra.uni 	$L__BB1_56;
$L__BB1_37:
	mov.u32 	%r277, %r295;
$L__BB1_38:
	add.s32 	%r168, %r277, %r276;
	mad.lo.s32 	%r47, %r168, %r98, %r3;
	mov.u32 	%r169, smem;
	add.s32 	%r278, %r169, 384;
	mov.f32 	%f517, 0f00000000;
	mov.b32 	%r280, 3;
	mov.u32 	%r279, %r47;
	mov.u32 	%r51, %r37;
$L__BB1_39:
	add.s32 	%r284, %r280, -3;
	setp.lt.s32 	%p41, %r280, %r98;
	@%p41 bra 	$L__BB1_43;
	setp.lt.s32 	%p42, %r284, %r98;
	@%p42 bra 	$L__BB1_41;
	bra.uni 	$L__BB1_44;
$L__BB1_41:
	add.s32 	%r62, %r51, 1;
	and.b32  	%r63, %r62, 15;
	setp.lt.u32 	%p43, %r51, 15;
	@%p43 bra 	$L__BB1_46;
	and.b32  	%r64, %r62, -16;
	mov.b32 	%r283, 0;
	bra.uni 	$L__BB1_45;
$L__BB1_43:
	ld.shared.v4.f32 	{%f329, %f330, %f331, %f332}, [%r278];
	mul.wide.s32 	%rd25, %r279, 2;
	add.s64 	%rd26, %rd2, %rd25;
	ld.global.nc.u16 	%rs35, [%rd26];
	// begin inline asm
	{ cvt.f32.bf16 %f325, %rs35;}

	// end inline asm
	ld.global.nc.u16 	%rs36, [%rd26+2];
	// begin inline asm
	{ cvt.f32.bf16 %f326, %rs36;}

	// end inline asm
	ld.global.nc.u16 	%rs37, [%rd26+4];
	// begin inline asm
	{ cvt.f32.bf16 %f327, %rs37;}

	// end inline asm
	ld.global.nc.u16 	%rs38, [%rd26+6];
	// begin inline asm
	{ cvt.f32.bf16 %f328, %rs38;}

	// end inline asm
	mul.f32 	%f333, %f330, %f326;
	fma.rn.f32 	%f334, %f329, %f325, %f333;
	fma.rn.f32 	%f335, %f331, %f327, %f334;
	fma.rn.f32 	%f336, %f332, %f328, %f335;
	add.f32 	%f517, %f517, %f336;
	add.s32 	%r51, %r51, -4;
	add.s32 	%r58, %r280, 4;
	add.s32 	%r187, %r280, 1;
	add.s32 	%r279, %r279, 4;
	add.s32 	%r278, %r278, 16;
	setp.lt.s32 	%p52, %r187, %r98;
	mov.u32 	%r280, %r58;
	@%p52 bra 	$L__BB1_39;
$L__BB1_44:
	mul.f32 	%f337, %f77, %f517;
	shl.b32 	%r188, %r277, 2;
	mov.u32 	%r189, smem;
	add.s32 	%r190, %r189, %r188;
	st.shared.f32 	[%r190], %f337;
	add.s32 	%r277, %r277, %r32;
	setp.lt.s32 	%p53, %r277, %r45;
	@%p53 bra 	$L__BB1_38;
	bra.uni 	$L__BB1_57;
$L__BB1_45:
	.pragma "nounroll";
	shl.b32 	%r171, %r284, 2;
	mov.u32 	%r172, smem;
	add.s32 	%r173, %r172, %r171;
	ld.shared.v4.f32 	{%f252, %f253, %f254, %f255}, [%r173+384];
	add.s32 	%r174, %r284, %r47;
	mul.wide.s32 	%rd18, %r174, 2;
	add.s64 	%rd19, %rd2, %rd18;
	ld.global.nc.u16 	%rs4, [%rd19];
	// begin inline asm
	{ cvt.f32.bf16 %f236, %rs4;}

	// end inline asm
	fma.rn.f32 	%f256, %f252, %f236, %f517;
	ld.global.nc.u16 	%rs5, [%rd19+2];
	// begin inline asm
	{ cvt.f32.bf16 %f237, %rs5;}

	// end inline asm
	fma.rn.f32 	%f257, %f253, %f237, %f256;
	ld.global.nc.u16 	%rs6, [%rd19+4];
	// begin inline asm
	{ cvt.f32.bf16 %f238, %rs6;}

	// end inline asm
	fma.rn.f32 	%f258, %f254, %f238, %f257;
	ld.global.nc.u16 	%rs7, [%rd19+6];
	// begin inline asm
	{ cvt.f32.bf16 %f239, %rs7;}

	// end inline asm
	fma.rn.f32 	%f259, %f255, %f239, %f258;
	ld.shared.v4.f32 	{%f260, %f261, %f262, %f263}, [%r173+400];
	ld.global.nc.u16 	%rs8, [%rd19+8];
	// begin inline asm
	{ cvt.f32.bf16 %f240, %rs8;}

	// end inline asm
	fma.rn.f32 	%f264, %f260, %f240, %f259;
	ld.global.nc.u16 	%rs9, [%rd19+10];
	// begin inline asm
	{ cvt.f32.bf16 %f241, %rs9;}

	// end inline asm
	fma.rn.f32 	%f265, %f261, %f241, %f264;
	ld.global.nc.u16 	%rs10, [%rd19+12];
	// begin inline asm
	{ cvt.f32.bf16 %f242, %rs10;}

	// end inline asm
	fma.rn.f32 	%f266, %f262, %f242, %f265;
	ld.global.nc.u16 	%rs11, [%rd19+14];
	// begin inline asm
	{ cvt.f32.bf16 %f243, %rs11;}

	// end inline asm
	fma.rn.f32 	%f267, %f263, %f243, %f266;
	ld.shared.v4.f32 	{%f268, %f269, %f270, %f271}, [%r173+416];
	ld.global.nc.u16 	%rs12, [%rd19+16];
	// begin inline asm
	{ cvt.f32.bf16 %f244, %rs12;}

	// end inline asm
	fma.rn.f32 	%f272, %f268, %f244, %f267;
	ld.global.nc.u16 	%rs13, [%rd19+18];
	// begin inline asm
	{ cvt.f32.bf16 %f245, %rs13;}

	// end inline asm
	fma.rn.f32 	%f273, %f269, %f245, %f272;
	ld.global.nc.u16 	%rs14, [%rd19+20];
	// begin inline asm
	{ cvt.f32.bf16 %f246, %rs14;}

	// end inline asm
	fma.rn.f32 	%f274, %f270, %f246, %f273;
	ld.global.nc.u16 	%rs15, [%rd19+22];
	// begin inline asm
	{ cvt.f32.bf16 %f247, %rs15;}

	// end inline asm
	fma.rn.f32 	%f275, %f271, %f247, %f274;
	ld.shared.v4.f32 	{%f276, %f277, %f278, %f279}, [%r173+432];
	ld.global.nc.u16 	%rs16, [%rd19+24];
	// begin inline asm
	{ cvt.f32.bf16 %f248, %rs16;}

	// end inline asm
	fma.rn.f32 	%f280, %f276, %f248, %f275;
	ld.global.nc.u16 	%rs17, [%rd19+26];
	// begin inline asm
	{ cvt.f32.bf16 %f249, %rs17;}

	// end inline asm
	fma.rn.f32 	%f281, %f277, %f249, %f280;
	ld.global.nc.u16 	%rs18, [%rd19+28];
	// begin inline asm
	{ cvt.f32.bf16 %f250, %rs18;}

	// end inline asm
	fma.rn.f32 	%f282, %f278, %f250, %f281;
	ld.global.nc.u16 	%rs19, [%rd19+30];
	// begin inline asm
	{ cvt.f32.bf16 %f251, %rs19;}

	// end inline asm
	fma.rn.f32 	%f517, %f279, %f251, %f282;
	add.s32 	%r284, %r284, 16;
	add.s32 	%r283, %r283, 16;
	setp.eq.s32 	%p44, %r283, %r64;
	@%p44 bra 	$L__BB1_46;
	bra.uni 	$L__BB1_45;
$L__BB1_46:
	setp.eq.s32 	%p45, %r63, 0;
	@%p45 bra 	$L__BB1_44;
	and.b32  	%r66, %r62, 7;
	setp.lt.u32 	%p46, %r63, 8;
	@%p46 bra 	$L__BB1_49;
	shl.b32 	%r175, %r284, 2;
	mov.u32 	%r176, smem;
	add.s32 	%r177, %r176, %r175;
	ld.shared.f32 	%f292, [%r177+384];
	add.s32 	%r178, %r284, %r47;
	mul.wide.s32 	%rd20, %r178, 2;
	add.s64 	%rd21, %rd2, %rd20;
	ld.global.nc.u16 	%rs20, [%rd21];
	// begin inline asm
	{ cvt.f32.bf16 %f284, %rs20;}

	// end inline asm
	fma.rn.f32 	%f293, %f292, %f284, %f517;
	ld.shared.f32 	%f294, [%r177+388];
	ld.global.nc.u16 	%rs21, [%rd21+2];
	// begin inline asm
	{ cvt.f32.bf16 %f285, %rs21;}

	// end inline asm
	fma.rn.f32 	%f295, %f294, %f285, %f293;
	ld.shared.f32 	%f296, [%r177+392];
	ld.global.nc.u16 	%rs22, [%rd21+4];
	// begin inline asm
	{ cvt.f32.bf16 %f286, %rs22;}

	// end inline asm
	fma.rn.f32 	%f297, %f296, %f286, %f295;
	ld.shared.f32 	%f298, [%r177+396];
	ld.global.nc.u16 	%rs23, [%rd21+6];
	// begin inline asm
	{ cvt.f32.bf16 %f287, %rs23;}

	// end inline asm
	fma.rn.f32 	%f299, %f298, %f287, %f297;
	ld.shared.f32 	%f300, [%r177+400];
	ld.global.nc.u16 	%rs24, [%rd21+8];
	// begin inline asm
	{ cvt.f32.bf16 %f288, %rs24;}

	// end inline asm
	fma.rn.f32 	%f301, %f300, %f288, %f299;
	ld.shared.f32 	%f302, [%r177+404];
	ld.global.nc.u16 	%rs25, [%rd21+10];
	// begin inline asm
	{ cvt.f32.bf16 %f289, %rs25;}

	// end inline asm
	fma.rn.f32 	%f303, %f302, %f289, %f301;
	ld.shared.f32 	%f304, [%r177+408];
	ld.global.nc.u16 	%rs26, [%rd21+12];
	// begin inline asm
	{ cvt.f32.bf16 %f290, %rs26;}

	// end inline asm
	fma.rn.f32 	%f305, %f304, %f290, %f303;
	ld.shared.f32 	%f306, [%r177+412];
	ld.global.nc.u16 	%rs27, [%rd21+14];
	// begin inline asm
	{ cvt.f32.bf16 %f291, %rs27;}

	// end inline asm
	fma.rn.f32 	%f517, %f306, %f291, %f305;
	add.s32 	%r284, %r284, 8;
$L__BB1_49:
	setp.eq.s32 	%p47, %r66, 0;
	@%p47 bra 	$L__BB1_44;
	setp.lt.u32 	%p48, %r66, 4;
	@%p48 bra 	$L__BB1_52;
	shl.b32 	%r179, %r284, 2;
	mov.u32 	%r180, smem;
	add.s32 	%r181, %r180, %r179;
	ld.shared.f32 	%f312, [%r181+384];
	add.s32 	%r182, %r284, %r47;
	mul.wide.s32 	%rd22, %r182, 2;
	add.s64 	%rd23, %rd2, %rd22;
	ld.global.nc.u16 	%rs28, [%rd23];
	// begin inline asm
	{ cvt.f32.bf16 %f308, %rs28;}

	// end inline asm
	fma.rn.f32 	%f313, %f312, %f308, %f517;
	ld.shared.f32 	%f314, [%r181+388];
	ld.global.nc.u16 	%rs29, [%rd23+2];
	// begin inline asm
	{ cvt.f32.bf16 %f309, %rs29;}

	// end inline asm
	fma.rn.f32 	%f315, %f314, %f309, %f313;
	ld.shared.f32 	%f316, [%r181+392];
	ld.global.nc.u16 	%rs30, [%rd23+4];
	// begin inline asm
	{ cvt.f32.bf16 %f310, %rs30;}

	// end inline asm
	fma.rn.f32 	%f317, %f316, %f310, %f315;
	ld.shared.f32 	%f318, [%r181+396];
	ld.global.nc.u16 	%rs31, [%rd23+6];
	// begin inline asm
	{ cvt.f32.bf16 %f311, %rs31;}

	// end inline asm
	fma.rn.f32 	%f517, %f318, %f311, %f317;
	add.s32 	%r284, %r284, 4;
$L__BB1_52:
	setp.eq.s32 	%p49, %r36, 0;
	@%p49 bra 	$L__BB1_44;
	setp.eq.s32 	%p50, %r36, 1;
	shl.b32 	%r183, %r284, 2;
	mov.u32 	%r184, smem;
	add.s32 	%r185, %r184, %r183;
	add.s32 	%r71, %r185, 384;
	ld.shared.f32 	%f320, [%r185+384];
	add.s32 	%r186, %r284, %r47;
	mul.wide.s32 	%rd24, %r186, 2;
	add.s64 	%rd5, %rd2, %rd24;
	ld.global.nc.u16 	%rs32, [%rd5];
	// begin inline asm
	{ cvt.f32.bf16 %f319, %rs32;}

	// end inline asm
	fma.rn.f32 	%f517, %f320, %f319, %f517;
	@%p50 bra 	$L__BB1_44;
	setp.eq.s32 	%p51, %r36, 2;
	ld.shared.f32 	%f322, [%r71+4];
	ld.global.nc.u16 	%rs33, [%rd5+2];
	// begin inline asm
	{ cvt.f32.bf16 %f321, %rs33;}

	// end inline asm
	fma.rn.f32 	%f517, %f322, %f321, %f517;
	@%p51 bra 	$L__BB1_44;
	ld.shared.f32 	%f324, [%r71+8];
	ld.global.nc.u16 	%rs34, [%rd5+4];
	// begin inline asm
	{ cvt.f32.bf16 %f323, %rs34;}

	// end inline asm
	fma.rn.f32 	%f517, %f324, %f323, %f517;
	bra.uni 	$L__BB1_44;
$L__BB1_56:
	shl.b32 	%r163, %r287, 2;
	mov.u32 	%r164, smem;
	add.s32 	%r165, %r164, %r163;
	mul.f32 	%f233, %f77, 0f00000000;
	st.shared.f32 	[%r165], %f233;
	add.s32 	%r287, %r287, %r32;
	setp.lt.s32 	%p40, %r287, %r45;
	@%p40 bra 	$L__BB1_56;
$L__BB1_57:
	setp.ge.s32 	%p54, %r295, %r45;
	bar.sync 	0;
	mov.f32 	%f525, 0fFF800000;
	@%p54 bra 	$L__BB1_60;
	mov.f32 	%f525, 0fFF800000;
	mov.u32 	%r288, %r295;
$L__BB1_59:
	shl.b32 	%r191, %r288, 2;
	mov.u32 	%r192, smem;
	add.s32 	%r193, %r192, %r191;
	ld.shared.f32 	%f340, [%r193];
	max.f32 	%f525, %f525, %f340;
	add.s32 	%r288, %r288, %r32;
	setp.lt.s32 	%p55, %r288, %r45;
	@%p55 bra 	$L__BB1_59;
$L__BB1_60:
	setp.ne.s32 	%p56, %r33, 0;
	mov.b32 	%r194, %f525;
	shfl.sync.bfly.b32	%r195|%p57, %r194, 16, 31, -1;
	mov.b32 	%f341, %r195;
	max.f32 	%f342, %f525, %f341;
	mov.b32 	%r196, %f342;
	shfl.sync.bfly.b32	%r197|%p58, %r196, 8, 31, -1;
	mov.b32 	%f343, %r197;
	max.f32 	%f344, %f342, %f343;
	mov.b32 	%r198, %f344;
	shfl.sync.bfly.b32	%r199|%p59, %r198, 4, 31, -1;
	mov.b32 	%f345, %r199;
	max.f32 	%f346, %f344, %f345;
	mov.b32 	%r200, %f346;
	shfl.sync.bfly.b32	%r201|%p60, %r200, 2, 31, -1;
	mov.b32 	%f347, %r201;
	max.f32 	%f348, %f346, %f347;
	mov.b32 	%r202, %f348;
	shfl.sync.bfly.b32	%r203|%p61, %r202, 1, 31, -1;
	mov.b32 	%f349, %r203;
	max.f32 	%f47, %f348, %f349;
	@%p56 bra 	$L__BB1_62;
	st.shared.f32 	[%r34], %f47;
$L__BB1_62:
	add.s32 	%r204, %r32, 31;
	shr.u32 	%r76, %r204, 5;
	setp.gt.u32 	%p62, %r295, 31;
	bar.sync 	0;
	@%p62 bra 	$L__BB1_67;
	setp.ge.u32 	%p63, %r295, %r76;
	mov.f32 	%f526, 0fFF800000;
	@%p63 bra 	$L__BB1_65;
	ld.shared.f32 	%f526, [%r35];
$L__BB1_65:
	setp.ne.s32 	%p64, %r33, 0;
	mov.b32 	%r205, %f526;
	shfl.sync.bfly.b32	%r206|%p65, %r205, 16, 31, -1;
	mov.b32 	%f351, %r206;
	max.f32 	%f352, %f526, %f351;
	mov.b32 	%r207, %f352;
	shfl.sync.bfly.b32	%r208|%p66, %r207, 8, 31, -1;
	mov.b32 	%f353, %r208;
	max.f32 	%f354, %f352, %f353;
	mov.b32 	%r209, %f354;
	shfl.sync.bfly.b32	%r210|%p67, %r209, 4, 31, -1;
	mov.b32 	%f355, %r210;
	max.f32 	%f356, %f354, %f355;
	mov.b32 	%r211, %f356;
	shfl.sync.bfly.b32	%r212|%p68, %r211, 2, 31, -1;
	mov.b32 	%f357, %r212;
	max.f32 	%f358, %f356, %f357;
	mov.b32 	%r213, %f358;
	shfl.sync.bfly.b32	%r214|%p69, %r213, 1, 31, -1;
	mov.b32 	%f359, %r214;
	max.f32 	%f50, %f358, %f359;
	@%p64 bra 	$L__BB1_67;
	st.shared.f32 	[smem+256], %f50;
$L__BB1_67:
	setp.ge.s32 	%p70, %r295, %r45;
	bar.sync 	0;
	ld.shared.f32 	%f361, [smem+256];
	max.f32 	%f51, %f514, %f361;
	sub.f32 	%f362, %f514, %f51;
	fma.rn.f32 	%f363, %f362, 0f3BBB989D, 0f3F000000;
	cvt.sat.f32.f32 	%f364, %f363;
	mov.f32 	%f365, 0f4B400001;
	mov.f32 	%f366, 0f437C0000;
	fma.rm.f32 	%f367, %f364, %f366, %f365;
	add.f32 	%f368, %f367, 0fCB40007F;
	neg.f32 	%f369, %f368;
	fma.rn.f32 	%f370, %f362, 0f3FB8AA3B, %f369;
	fma.rn.f32 	%f371, %f362, 0f32A57060, %f370;
	mov.b32 	%r215, %f367;
	shl.b32 	%r216, %r215, 23;
	mov.b32 	%f372, %r216;
	ex2.approx.ftz.f32 	%f373, %f371;
	mul.f32 	%f52, %f373, %f372;
	mov.f32 	%f528, 0f00000000;
	@%p70 bra 	$L__BB1_70;
	mov.f32 	%f528, 0f00000000;
	mov.u32 	%r289, %r295;
$L__BB1_69:
	shl.b32 	%r217, %r289, 2;
	mov.u32 	%r218, smem;
	add.s32 	%r219, %r218, %r217;
	ld.shared.f32 	%f375, [%r219];
	sub.f32 	%f376, %f375, %f51;
	fma.rn.f32 	%f377, %f376, 0f3BBB989D, 0f3F000000;
	cvt.sat.f32.f32 	%f378, %f377;
	mov.f32 	%f379, 0f4B400001;
	mov.f32 	%f380, 0f437C0000;
	fma.rm.f32 	%f381, %f378, %f380, %f379;
	add.f32 	%f382, %f381, 0fCB40007F;
	neg.f32 	%f383, %f382;
	fma.rn.f32 	%f384, %f376, 0f3FB8AA3B, %f383;
	fma.rn.f32 	%f385, %f376, 0f32A57060, %f384;
	mov.b32 	%r220, %f381;
	shl.b32 	%r221, %r220, 23;
	mov.b32 	%f386, %r221;
	ex2.approx.ftz.f32 	%f387, %f385;
	mul.f32 	%f388, %f387, %f386;
	st.shared.f32 	[%r219], %f388;
	add.f32 	%f528, %f528, %f388;
	add.s32 	%r289, %r289, %r32;
	setp.lt.s32 	%p71, %r289, %r45;
	@%p71 bra 	$L__BB1_69;
$L__BB1_70:
	setp.ne.s32 	%p72, %r33, 0;
	mov.b32 	%r222, %f528;
	shfl.sync.bfly.b32	%r223|%p73, %r222, 16, 31, -1;
	mov.b32 	%f389, %r223;
	add.f32 	%f390, %f528, %f389;
	mov.b32 	%r224, %f390;
	shfl.sync.bfly.b32	%r225|%p74, %r224, 8, 31, -1;
	mov.b32 	%f391, %r225;
	add.f32 	%f392, %f390, %f391;
	mov.b32 	%r226, %f392;
	shfl.sync.bfly.b32	%r227|%p75, %r226, 4, 31, -1;
	mov.b32 	%f393, %r227;
	add.f32 	%f394, %f392, %f393;
	mov.b32 	%r228, %f394;
	shfl.sync.bfly.b32	%r229|%p76, %r228, 2, 31, -1;
	mov.b32 	%f395, %r229;
	add.f32 	%f396, %f394, %f395;
	mov.b32 	%r230, %f396;
	shfl.sync.bfly.b32	%r231|%p77, %r230, 1, 31, -1;
	mov.b32 	%f397, %r231;
	add.f32 	%f56, %f396, %f397;
	@%p72 bra 	$L__BB1_72;
	st.shared.f32 	[%r34], %f56;
$L__BB1_72:
	setp.gt.u32 	%p78, %r295, 31;
	bar.sync 	0;
	@%p78 bra 	$L__BB1_77;
	setp.ge.u32 	%p79, %r295, %r76;
	mov.f32 	%f529, 0f00000000;
	@%p79 bra 	$L__BB1_75;
	ld.shared.f32 	%f529, [%r35];
$L__BB1_75:
	setp.ne.s32 	%p80, %r33, 0;
	mov.b32 	%r232, %f529;
	shfl.sync.bfly.b32	%r233|%p81, %r232, 16, 31, -1;
	mov.b32 	%f399, %r233;
	add.f32 	%f400, %f529, %f399;
	mov.b32 	%r234, %f400;
	shfl.sync.bfly.b32	%r235|%p82, %r234, 8, 31, -1;
	mov.b32 	%f401, %r235;
	add.f32 	%f402, %f400, %f401;
	mov.b32 	%r236, %f402;
	shfl.sync.bfly.b32	%r237|%p83, %r236, 4, 31, -1;
	mov.b32 	%f403, %r237;
	add.f32 	%f404, %f402, %f403;
	mov.b32 	%r238, %f404;
	shfl.sync.bfly.b32	%r239|%p84, %r238, 2, 31, -1;
	mov.b32 	%f405, %r239;
	add.f32 	%f406, %f404, %f405;
	mov.b32 	%r240, %f406;
	shfl.sync.bfly.b32	%r241|%p85, %r240, 1, 31, -1;
	mov.b32 	%f407, %r241;
	add.f32 	%f59, %f406, %f407;
	@%p80 bra 	$L__BB1_77;
	st.shared.f32 	[smem+256], %f59;
$L__BB1_77:
	setp.ge.s32 	%p86, %r295, %r98;
	bar.sync 	0;
	ld.shared.f32 	%f408, [smem+256];
	fma.rn.f32 	%f513, %f513, %f52, %f408;
	@%p86 bra 	$L__BB1_96;
	shl.b32 	%r242, %r275, 6;
	sub.s32 	%r243, %r42, %r242;
	sub.s32 	%r79, %r243, %r44;
	and.b32  	%r80, %r42, 3;
	add.s32 	%r81, %r243, -1;
	mov.u32 	%r290, %r295;
$L__BB1_79:
	setp.eq.s32 	%p87, %r276, 0;
	add.s32 	%r244, %r290, %r5;
	mul.wide.s32 	%rd27, %r244, 2;
	add.s64 	%rd6, %rd4, %rd27;
	mov.f32 	%f530, 0f00000000;
	@%p87 bra 	$L__BB1_81;
	ld.global.u16 	%rs39, [%rd6];
	// begin inline asm
	{ cvt.f32.bf16 %f530, %rs39;}

	// end inline asm
$L__BB1_81:
	setp.lt.s32 	%p88, %r45, 1;
	mov.f32 	%f538, 0f00000000;
	@%p88 bra 	$L__BB1_95;
	setp.lt.u32 	%p89, %r81, 15;
	add.s32 	%r83, %r290, %r3;
	mov.f32 	%f538, 0f00000000;
	mov.b32 	%r293, 0;
	@%p89 bra 	$L__BB1_85;
	mov.f32 	%f538, 0f00000000;
	mov.b32 	%r291, 0;
$L__BB1_84:
	.pragma "nounroll";
	add.s32 	%r247, %r291, %r276;
	shl.b32 	%r248, %r291, 2;
	mov.u32 	%r249, smem;
	add.s32 	%r250, %r249, %r248;
	ld.shared.v4.f32 	{%f431, %f432, %f433, %f434}, [%r250];
	mad.lo.s32 	%r251, %r247, %r98, %r83;
	mul.wide.s32 	%rd28, %r251, 2;
	add.s64 	%rd29, %rd3, %rd28;
	ld.global.nc.u16 	%rs40, [%rd29];
	// begin inline asm
	{ cvt.f32.bf16 %f415, %rs40;}

	// end inline asm
	fma.rn.f32 	%f435, %f431, %f415, %f538;
	mul.wide.s32 	%rd30, %r98, 2;
	add.s64 	%rd31, %rd29, %rd30;
	ld.global.nc.u16 	%rs41, [%rd31];
	// begin inline asm
	{ cvt.f32.bf16 %f416, %rs41;}

	// end inline asm
	fma.rn.f32 	%f436, %f432, %f416, %f435;
	add.s64 	%rd32, %rd31, %rd30;
	ld.global.nc.u16 	%rs42, [%rd32];
	// begin inline asm
	{ cvt.f32.bf16 %f417, %rs42;}

	// end inline asm
	fma.rn.f32 	%f437, %f433, %f417, %f436;
	add.s64 	%rd33, %rd32, %rd30;
	ld.global.nc.u16 	%rs43, [%rd33];
	// begin inline asm
	{ cvt.f32.bf16 %f418, %rs43;}

	// end inline asm
	fma.rn.f32 	%f438, %f434, %f418, %f437;
	ld.shared.v4.f32 	{%f439, %f440, %f441, %f442}, [%r250+16];
	add.s64 	%rd34, %rd33, %rd30;
	ld.global.nc.u16 	%rs44, [%rd34];
	// begin inline asm
	{ cvt.f32.bf16 %f419, %rs44;}

	// end inline asm
	fma.rn.f32 	%f443, %f439, %f419, %f438;
	add.s64 	%rd35, %rd34, %rd30;
	ld.global.nc.u16 	%rs45, [%rd35];
	// begin inline asm
	{ cvt.f32.bf16 %f420, %rs45;}

	// end inline asm
	fma.rn.f32 	%f444, %f440, %f420, %f443;
	add.s64 	%rd36, %rd35, %rd30;
	ld.global.nc.u16 	%rs46, [%rd36];
	// begin inline asm
	{ cvt.f32.bf16 %f421, %rs46;}

	// end inline asm
	fma.rn.f32 	%f445, %f441, %f421, %f444;
	add.s64 	%rd37, %rd36, %rd30;
	ld.global.nc.u16 	%rs47, [%rd37];
	// begin inline asm
	{ cvt.f32.bf16 %f422, %rs47;}

	// end inline asm
	fma.rn.f32 	%f446, %f442, %f422, %f445;
	ld.shared.v4.f32 	{%f447, %f448, %f449, %f450}, [%r250+32];
	add.s64 	%rd38, %rd37, %rd30;
	ld.global.nc.u16 	%rs48, [%rd38];
	// begin inline asm
	{ cvt.f32.bf16 %f423, %rs48;}

	// end inline asm
	fma.rn.f32 	%f451, %f447, %f423, %f446;
	add.s64 	%rd39, %rd38, %rd30;
	ld.global.nc.u16 	%rs49, [%rd39];
	// begin inline asm
	{ cvt.f32.bf16 %f424, %rs49;}

	// end inline asm
	fma.rn.f32 	%f452, %f448, %f424, %f451;
	add.s64 	%rd40, %rd39, %rd30;
	ld.global.nc.u16 	%rs50, [%rd40];
	// begin inline asm
	{ cvt.f32.bf16 %f425, %rs50;}

	// end inline asm
	fma.rn.f32 	%f453, %f449, %f425, %f452;
	add.s64 	%rd41, %rd40, %rd30;
	ld.global.nc.u16 	%rs51, [%rd41];
	// begin inline asm
	{ cvt.f32.bf16 %f426, %rs51;}

	// end inline asm
	fma.rn.f32 	%f454, %f450, %f426, %f453;
	ld.shared.v4.f32 	{%f455, %f456, %f457, %f458}, [%r250+48];
	add.s64 	%rd42, %rd41, %rd30;
	ld.global.nc.u16 	%rs52, [%rd42];
	// begin inline asm
	{ cvt.f32.bf16 %f427, %rs52;}

	// end inline asm
	fma.rn.f32 	%f459, %f455, %f427, %f454;
	add.s64 	%rd43, %rd42, %rd30;
	ld.global.nc.u16 	%rs53, [%rd43];
	// begin inline asm
	{ cvt.f32.bf16 %f428, %rs53;}

	// end inline asm
	fma.rn.f32 	%f460, %f456, %f428, %f459;
	add.s64 	%rd44, %rd43, %rd30;
	ld.global.nc.u16 	%rs54, [%rd44];
	// begin inline asm
	{ cvt.f32.bf16 %f429, %rs54;}

	// end inline asm
	fma.rn.f32 	%f461, %f457, %f429, %f460;
	add.s64 	%rd45, %rd44, %rd30;
	ld.global.nc.u16 	%rs55, [%rd45];
	// begin inline asm
	{ cvt.f32.bf16 %f430, %rs55;}

	// end inline asm
	fma.rn.f32 	%f538, %f458, %f430, %f461;
	add.s32 	%r291, %r291, 16;
	setp.ne.s32 	%p90, %r291, %r79;
	mov.u32 	%r293, %r79;
	@%p90 bra 	$L__BB1_84;
$L__BB1_85:
	setp.eq.s32 	%p91, %r44, 0;
	@%p91 bra 	$L__BB1_95;
	add.s32 	%r252, %r44, -1;
	setp.lt.u32 	%p92, %r252, 7;
	@%p92 bra 	$L__BB1_88;
	add.s32 	%r253, %r293, %r276;
	shl.b32 	%r254, %r293, 2;
	mov.u32 	%r255, smem;
	add.s32 	%r256, %r255, %r254;
	ld.shared.f32 	%f471, [%r256];
	mad.lo.s32 	%r257, %r253, %r98, %r83;
	mul.wide.s32 	%rd46, %r257, 2;
	add.s64 	%rd47, %rd3, %rd46;
	ld.global.nc.u16 	%rs56, [%rd47];
	// begin inline asm
	{ cvt.f32.bf16 %f463, %rs56;}

	// end inline asm
	fma.rn.f32 	%f472, %f471, %f463, %f538;
	ld.shared.f32 	%f473, [%r256+4];
	mul.wide.s32 	%rd48, %r98, 2;
	add.s64 	%rd49, %rd47, %rd48;
	ld.global.nc.u16 	%rs57, [%rd49];
	// begin inline asm
	{ cvt.f32.bf16 %f464, %rs57;}

	// end inline asm
	fma.rn.f32 	%f474, %f473, %f464, %f472;
	ld.shared.f32 	%f475, [%r256+8];
	add.s64 	%rd50, %rd49, %rd48;
	ld.global.nc.u16 	%rs58, [%rd50];
	// begin inline asm
	{ cvt.f32.bf16 %f465, %rs58;}

	// end inline asm
	fma.rn.f32 	%f476, %f475, %f465, %f474;
	ld.shared.f32 	%f477, [%r256+12];
	add.s64 	%rd51, %rd50, %rd48;
	ld.global.nc.u16 	%rs59, [%rd51];
	// begin inline asm
	{ cvt.f32.bf16 %f466, %rs59;}

	// end inline asm
	fma.rn.f32 	%f478, %f477, %f466, %f476;
	ld.shared.f32 	%f479, [%r256+16];
	add.s64 	%rd52, %rd51, %rd48;
	ld.global.nc.u16 	%rs60, [%rd52];
	// begin inline asm
	{ cvt.f32.bf16 %f467, %rs60;}

	// end inline asm
	fma.rn.f32 	%f480, %f479, %f467, %f478;
	ld.shared.f32 	%f481, [%r256+20];
	add.s64 	%rd53, %rd52, %rd48;
	ld.global.nc.u16 	%rs61, [%rd53];
	// begin inline asm
	{ cvt.f32.bf16 %f468, %rs61;}

	// end inline asm
	fma.rn.f32 	%f482, %f481, %f468, %f480;
	ld.shared.f32 	%f483, [%r256+24];
	add.s64 	%rd54, %rd53, %rd48;
	ld.global.nc.u16 	%rs62, [%rd54];
	// begin inline asm
	{ cvt.f32.bf16 %f469, %rs62;}

	// end inline asm
	fma.rn.f32 	%f484, %f483, %f469, %f482;
	ld.shared.f32 	%f485, [%r256+28];
	add.s64 	%rd55, %rd54, %rd48;
	ld.global.nc.u16 	%rs63, [%rd55];
	// begin inline asm
	{ cvt.f32.bf16 %f470, %rs63;}

	// end inline asm
	fma.rn.f32 	%f538, %f485, %f470, %f484;
	add.s32 	%r293, %r293, 8;
$L__BB1_88:
	setp.eq.s32 	%p93, %r43, 0;
	@%p93 bra 	$L__BB1_95;
	add.s32 	%r258, %r43, -1;
	setp.lt.u32 	%p94, %r258, 3;
	@%p94 bra 	$L__BB1_91;
	add.s32 	%r259, %r293, %r276;
	shl.b32 	%r260, %r293, 2;
	mov.u32 	%r261, smem;
	add.s32 	%r262, %r261, %r260;
	ld.shared.f32 	%f491, [%r262];
	mad.lo.s32 	%r263, %r259, %r98, %r83;
	mul.wide.s32 	%rd56, %r263, 2;
	add.s64 	%rd57, %rd3, %rd56;
	ld.global.nc.u16 	%rs64, [%rd57];
	// begin inline asm
	{ cvt.f32.bf16 %f487, %rs64;}

	// end inline asm
	fma.rn.f32 	%f492, %f491, %f487, %f538;
	ld.shared.f32 	%f493, [%r262+4];
	mul.wide.s32 	%rd58, %r98, 2;
	add.s64 	%rd59, %rd57, %rd58;
	ld.global.nc.u16 	%rs65, [%rd59];
	// begin inline asm
	{ cvt.f32.bf16 %f488, %rs65;}

	// end inline asm
	fma.rn.f32 	%f494, %f493, %f488, %f492;
	ld.shared.f32 	%f495, [%r262+8];
	add.s64 	%rd60, %rd59, %rd58;
	ld.global.nc.u16 	%rs66, [%rd60];
	// begin inline asm
	{ cvt.f32.bf16 %f489, %rs66;}

	// end inline asm
	fma.rn.f32 	%f496, %f495, %f489, %f494;
	ld.shared.f32 	%f497, [%r262+12];
	add.s64 	%rd61, %rd60, %rd58;
	ld.global.nc.u16 	%rs67, [%rd61];
	// begin inline asm
	{ cvt.f32.bf16 %f490, %rs67;}

	// end inline asm
	fma.rn.f32 	%f538, %f497, %f490, %f496;
	add.s32 	%r293, %r293, 4;
$L__BB1_91:
	setp.eq.s32 	%p95, %r80, 0;
	@%p95 bra 	$L__BB1_95;
	setp.eq.s32 	%p96, %r80, 1;
	add.s32 	%r264, %r293, %r276;
	shl.b32 	%r265, %r293, 2;
	mov.u32 	%r266, smem;
	add.s32 	%r91, %r266, %r265;
	ld.shared.f32 	%f499, [%r91];
	mad.lo.s32 	%r267, %r264, %r98, %r83;
	mul.wide.s32 	%rd62, %r267, 2;
	add.s64 	%rd7, %rd3, %rd62;
	ld.global.nc.u16 	%rs68, [%rd7];
	// begin inline asm
	{ cvt.f32.bf16 %f498, %rs68;}

	// end inline asm
	fma.rn.f32 	%f538, %f499, %f498, %f538;
	@%p96 bra 	$L__BB1_95;
	setp.eq.s32 	%p97, %r80, 2;
	ld.shared.f32 	%f501, [%r91+4];
	mul.wide.s32 	%rd8, %r98, 2;
	add.s64 	%rd9, %rd7, %rd8;
	ld.global.nc.u16 	%rs69, [%rd9];
	// begin inline asm
	{ cvt.f32.bf16 %f500, %rs69;}

	// end inline asm
	fma.rn.f32 	%f538, %f501, %f500, %f538;
	@%p97 bra 	$L__BB1_95;
	ld.shared.f32 	%f503, [%r91+8];
	add.s64 	%rd63, %rd9, %rd8;
	ld.global.nc.u16 	%rs70, [%rd63];
	// begin inline asm
	{ cvt.f32.bf16 %f502, %rs70;}

	// end inline asm
	fma.rn.f32 	%f538, %f503, %f502, %f538;
$L__BB1_95:
	fma.rn.f32 	%f504, %f52, %f530, %f538;
	// begin inline asm
	{  cvt.rn.bf16.f32 %rs71, %f504;}

	// end inline asm
	st.global.u16 	[%rd6], %rs71;
	add.s32 	%r290, %r290, %r32;
	setp.lt.s32 	%p98, %r290, %r98;
	@%p98 bra 	$L__BB1_79;
$L__BB1_96:
	bar.sync 	0;
	setp.lt.s32 	%p99, %r41, %r97;
	add.s32 	%r275, %r275, 1;
	mov.u32 	%r276, %r41;
	mov.f32 	%f514, %f51;
	@%p99 bra 	$L__BB1_31;
	bra.uni 	$L__BB1_32;

}
	// .globl	_Z45attention_fwd_kernel_sinusoidal_fused_v5_bf16ILi64EEvPK13__nv_bfloat16S2_S2_PS0_iiiiif
.visible .entry _Z45attention_fwd_kernel_sinusoidal_fused_v5_bf16ILi64EEvPK13__nv_bfloat16S2_S2_PS0_iiiiif(
	.param .u64 .ptr .align 1 _Z45attention_fwd_kernel_sinusoidal_fused_v5_bf16ILi64EEvPK13__nv_bfloat16S2_S2_PS0_iiiiif_param_0,
	.param .u64 .ptr .align 1 _Z45attention_fwd_kernel_sinusoidal_fused_v5_bf16ILi64EEvPK13__nv_bfloat16S2_S2_PS0_iiiiif_param_1,
	.param .u64 .ptr .align 1 _Z45attention_fwd_kernel_sinusoidal_fused_v5_bf16ILi64EEvPK13__nv_bfloat16S2_S2_PS0_iiiiif_param_2,
	.param .u64 .ptr .align 1 _Z45attention_fwd_kernel_sinusoidal_fused_v5_bf16ILi64EEvPK13__nv_bfloat16S2_S2_PS0_iiiiif_param_3,
	.param .u32 _Z45attention_fwd_kernel_sinusoidal_fused_v5_bf16ILi64EEvPK13__nv_bfloat16S2_S2_PS0_iiiiif_param_4,
	.param .u32 _Z45attention_fwd_kernel_sinusoidal_fused_v5_bf16ILi64EEvPK13__nv_bfloat16S2_S2_PS0_iiiiif_param_5,
	.param .u32 _Z45attention_fwd_kernel_sinusoidal_fused_v5_bf16ILi64EEvPK13__nv_bfloat16S2_S2_PS0_iiiiif_param_6,
	.param .u32 _Z45attention_fwd_kernel_sinusoidal_fused_v5_bf16ILi64EEvPK13__nv_bfloat16S2_S2_PS0_iiiiif_param_7,
	.param .u32 _Z45attention_fwd_kernel_sinusoidal_fused_v5_bf16ILi64EEvPK13__nv_bfloat16S2_S2_PS0_iiiiif_param_8,
	.param .f32 _Z45attention_fwd_kernel_sinusoidal_fused_v5_bf16ILi64EEvPK13__nv_bfloat16S2_S2_PS0_iiiiif_param_9
)
{
	.reg .pred 	%p<76>;
	.reg .b16 	%rs<74>;
	.reg .b32 	%r<243>;
	.reg .b32 	%f<507>;
	.reg .b64 	%rd<74>;

	ld.param.u64 	%rd11, [_Z45attention_fwd_kernel_sinusoidal_fused_v5_bf16ILi64EEvPK13__nv_bfloat16S2_S2_PS0_iiiiif_param_0];
	ld.param.u64 	%rd12, [_Z45attention_fwd_kernel_sinusoidal_fused_v5_bf16ILi64EEvPK13__nv_bfloat16S2_S2_PS0_iiiiif_param_1];
	ld.param.u64 	%rd13, [_Z45attention_fwd_kernel_sinusoidal_fused_v5_bf16ILi64EEvPK13__nv_bfloat16S2_S2_PS0_iiiiif_param_2];
	ld.param.u64 	%rd14, [_Z45attention_fwd_kernel_sinusoidal_fused_v5_bf16ILi64EEvPK13__nv_bfloat16S2_S2_PS0_iiiiif_param_3];
	ld.param.u32 	%r75, [_Z45attention_fwd_kernel_sinusoidal_fused_v5_bf16ILi64EEvPK13__nv_bfloat16S2_S2_PS0_iiiiif_param_6];
	ld.param.u32 	%r76, [_Z45attention_fwd_kernel_sinusoidal_fused_v5_bf16ILi64EEvPK13__nv_bfloat16S2_S2_PS0_iiiiif_param_7];
	ld.param.u32 	%r77, [_Z45attention_fwd_kernel_sinusoidal_fused_v5_bf16ILi64EEvPK13__nv_bfloat16S2_S2_PS0_iiiiif_param_8];
	ld.param.f32 	%f72, [_Z45attention_fwd_kernel_sinusoidal_fused_v5_bf16ILi64EEvPK13__nv_bfloat16S2_S2_PS0_iiiiif_param_9];
	cvta.to.global.u64 	%rd1, %rd12;
	cvta.to.global.u64 	%rd2, %rd11;
	cvta.to.global.u64 	%rd3, %rd13;
	cvta.to.global.u64 	%rd4, %rd14;
	mov.u32 	%r1, %ctaid.x;
	setp.ge.s32 	%p1, %r1, %r75;
	@%p1 bra 	$L__BB2_14;
	mov.u32 	%r78, %ctaid.y;
	mov.u32 	%r242, %tid.x;
	mul.lo.s32 	%r79, %r77, %r76;
	mul.lo.s32 	%r3, %r79, %r78;
	mad.lo.s32 	%r80, %r78, %r75, %r1;
	mul.lo.s32 	%r4, %r80, %r77;
	setp.ge.s32 	%p2, %r242, %r77;
	@%p2 bra 	$L__BB2_7;
	cvt.rn.f32.u32 	%f1, %r77;
	mov.f32 	%f73, 0fB0D40000;
	mov.f32 	%f74, 0f3EE68EBF;
	mul.rn.f32 	%f75, %f74, %f73;
	mov.f32 	%f76, 0f3D21D42E;
	mov.f32 	%f77, 0f3DF7B084;
	mul.rn.f32 	%f78, %f77, %f76;
	fma.rn.f32 	%f79, %f75, 0f3FB8AA3B, 0f34C28212;
	fma.rn.f32 	%f80, 0f3E4B8A05, 0f32A55E34, %f79;
	mul.f32 	%f81, %f78, 0f40400000;
	fma.rn.f32 	%f82, %f81, %f75, %f80;
	fma.rn.f32 	%f83, %f78, 0f3E4B8A05, %f82;
	mov.f32 	%f84, 0f41549694;
	add.rn.f32 	%f2, %f84, %f83;
	mov.f32 	%f85, 0fC1549694;
	add.rn.f32 	%f86, %f2, %f85;
	neg.f32 	%f87, %f86;
	add.rn.f32 	%f3, %f83, %f87;
	mov.u32 	%r5, %ntid.x;
	mov.u32 	%r219, %r242;
$L__BB2_3:
	shr.u32 	%r81, %r219, 31;
	add.s32 	%r82, %r219, %r81;
	shr.s32 	%r83, %r82, 1;
	cvt.rn.f32.s32 	%f89, %r83;
	add.f32 	%f90, %f89, %f89;
	div.rn.f32 	%f4, %f90, %f1;
	setp.eq.f32 	%p3, %f4, 0f00000000;
	mov.f32 	%f477, 0f3F800000;
	@%p3 bra 	$L__BB2_6;
	mul.rn.f32 	%f91, %f2, %f4;
	cvt.rni.f32.f32 	%f92, %f91;
	sub.f32 	%f93, %f91, %f92;
	neg.f32 	%f94, %f91;
	fma.rn.f32 	%f95, %f2, %f4, %f94;
	fma.rn.f32 	%f96, %f3, %f4, %f95;
	add.f32 	%f97, %f93, %f96;
	setp.gt.f32 	%p4, %f92, 0f00000000;
	selp.b32 	%r84, 0, -2097152000, %p4;
	abs.f32 	%f98, %f4;
	setp.num.f32 	%p5, %f98, %f98;
	setp.lt.f32 	%p6, %f91, 0f00000000;
	selp.f32 	%f99, 0f00000000, 0f7F800000, %p6;
	abs.f32 	%f100, %f91;
	setp.gt.f32 	%p7, %f100, 0f43180000;
	cvt.rzi.s32.f32 	%r85, %f92;
	shl.b32 	%r86, %r85, 23;
	sub.s32 	%r87, %r86, %r84;
	mov.b32 	%f101, %r87;
	add.s32 	%r88, %r84, 2130706432;
	mov.b32 	%f102, %r88;
	fma.rn.f32 	%f103, %f97, 0f391FCB8E, 0f3AAF85ED;
	fma.rn.f32 	%f104, %f103, %f97, 0f3C1D9856;
	fma.rn.f32 	%f105, %f104, %f97, 0f3D6357BB;
	fma.rn.f32 	%f106, %f105, %f97, 0f3E75FDEC;
	fma.rn.f32 	%f107, %f106, %f97, 0f3F317218;
	fma.rn.f32 	%f108, %f107, %f97, 0f3F800000;
	mul.f32 	%f109, %f108, %f102;
	mul.f32 	%f110, %f109, %f101;
	selp.f32 	%f477, %f99, %f110, %p7;
	@%p5 bra 	$L__BB2_6;
	mov.f32 	%f111, 0f461C4000;
	add.rn.f32 	%f477, %f111, %f4;
$L__BB2_6:
	rcp.rn.f32 	%f112, %f477;
	shl.b32 	%r89, %r219, 2;
	mov.u32 	%r90, smem;
	add.s32 	%r91, %r90, %r89;
	st.shared.f32 	[%r91+384], %f112;
	add.s32 	%r219, %r219, %r5;
	setp.lt.s32 	%p8, %r219, %r77;
	@%p8 bra 	$L__BB2_3;
$L__BB2_7:
	bar.sync 	0;
	setp.lt.s32 	%p9, %r76, 1;
	mov.f32 	%f479, 0f00000000;
	@%p9 bra 	$L__BB2_11;
	and.b32  	%r8, %r77, 3;
	cvt.rn.f32.u32 	%f8, %r1;
	mov.u32 	%r9, %ntid.x;
	and.b32  	%r10, %r242, 31;
	add.s32 	%r11, %r77, -1;
	shr.u32 	%r93, %r11, 2;
	add.s32 	%r94, %r93, 1;
	mul.f32 	%f9, %f72, 0f00000000;
	and.b32  	%r12, %r77, 2147483644;
	and.b32  	%r13, %r94, 2147483646;
	neg.s32 	%r14, %r12;
	add.s64 	%rd5, %rd2, 4;
	add.s64 	%rd6, %rd1, 4;
	mov.f32 	%f480, 0fFF800000;
	mov.f32 	%f479, 0f00000000;
	mov.b32 	%r220, 0;
	mov.u32 	%r221, %r220;
$L__BB2_9:
	add.s32 	%r18, %r221, 64;
	min.s32 	%r19, %r76, %r18;
	and.b32  	%r20, %r19, 7;
	and.b32  	%r21, %r19, 15;
	sub.s32 	%r22, %r19, %r221;
	setp.ge.s32 	%p10, %r242, %r22;
	@%p10 bra 	$L__BB2_38;
	setp.ne.s32 	%p11, %r8, 0;
	@%p11 bra 	$L__BB2_24;
	bra.uni 	$L__BB2_15;
$L__BB2_11:
	setp.ge.s32 	%p74, %r242, %r77;
	@%p74 bra 	$L__BB2_14;
	mov.u32 	%r15, %ntid.x;
$L__BB2_13:
	add.s32 	%r218, %r242, %r4;
	mul.wide.s32 	%rd72, %r218, 2;
	add.s64 	%rd73, %rd4, %rd72;
	ld.global.u16 	%rs72, [%rd73];
	// begin inline asm
	{ cvt.f32.bf16 %f475, %rs72;}

	// end inline asm
	div.rn.f32 	%f476, %f475, %f479;
	// begin inline asm
	{  cvt.rn.bf16.f32 %rs73, %f476;}

	// end inline asm
	st.global.u16 	[%rd73], %rs73;
	add.s32 	%r242, %r242, %r15;
	setp.lt.s32 	%p75, %r242, %r77;
	@%p75 bra 	$L__BB2_13;
$L__BB2_14:
	ret;
$L__BB2_15:
	setp.gt.s32 	%p22, %r77, 0;
	mov.u32 	%r226, %r242;
	@%p22 bra 	$L__BB2_16;
	bra.uni 	$L__BB2_23;
$L__BB2_16:
	mov.u32 	%r222, %r242;
$L__BB2_17:
	setp.lt.u32 	%p24, %r11, 4;
	add.s32 	%r121, %r222, %r221;
	mad.lo.s32 	%r24, %r121, %r77, %r3;
	cvt.rn.f32.s32 	%f13, %r121;
	mov.f32 	%f482, 0f00000000;
	mov.b32 	%r225, 0;
	@%p24 bra 	$L__BB2_20;
	mov.f32 	%f482, 0f00000000;
	mov.b32 	%r225, 0;
	mov.u32 	%r224, %r225;
$L__BB2_19:
	add.s32 	%r123, %r225, %r4;
	mul.wide.s32 	%rd27, %r123, 2;
	add.s64 	%rd28, %rd2, %rd27;
	ld.global.nc.u16 	%rs15, [%rd28];
	// begin inline asm
	{ cvt.f32.bf16 %f186, %rs15;}

	// end inline asm
	ld.global.nc.u16 	%rs16, [%rd28+2];
	// begin inline asm
	{ cvt.f32.bf16 %f187, %rs16;}

	// end inline asm
	ld.global.nc.u16 	%rs17, [%rd28+4];
	// begin inline asm
	{ cvt.f32.bf16 %f188, %rs17;}

	// end inline asm
	ld.global.nc.u16 	%rs18, [%rd28+6];
	// begin inline asm
	{ cvt.f32.bf16 %f189, %rs18;}

	// end inline asm
	add.s32 	%r124, %r225, %r24;
	mul.wide.s32 	%rd29, %r124, 2;
	add.s64 	%rd30, %rd1, %rd29;
	ld.global.nc.u16 	%rs19, [%rd30];
	// begin inline asm
	{ cvt.f32.bf16 %f190, %rs19;}

	// end inline asm
	ld.global.nc.u16 	%rs20, [%rd30+2];
	// begin inline asm
	{ cvt.f32.bf16 %f191, %rs20;}

	// end inline asm
	ld.global.nc.u16 	%rs21, [%rd30+4];
	// begin inline asm
	{ cvt.f32.bf16 %f192, %rs21;}

	// end inline asm
	ld.global.nc.u16 	%rs22, [%rd30+6];
	// begin inline asm
	{ cvt.f32.bf16 %f193, %rs22;}

	// end inline asm
	shl.b32 	%r125, %r225, 2;
	mov.u32 	%r126, smem;
	add.s32 	%r127, %r126, %r125;
	ld.shared.v4.f32 	{%f202, %f203, %f204, %f205}, [%r127+384];
	mul.f32 	%f206, %f202, %f8;
	sin.approx.f32 	%f207, %f206;
	mul.f32 	%f208, %f202, %f13;
	sin.approx.f32 	%f209, %f208;
	mul.f32 	%f210, %f203, %f8;
	cos.approx.f32 	%f211, %f210;
	mul.f32 	%f212, %f203, %f13;
	cos.approx.f32 	%f213, %f212;
	mul.f32 	%f214, %f204, %f8;
	sin.approx.f32 	%f215, %f214;
	mul.f32 	%f216, %f204, %f13;
	sin.approx.f32 	%f217, %f216;
	mul.f32 	%f218, %f205, %f8;
	cos.approx.f32 	%f219, %f218;
	mul.f32 	%f220, %f205, %f13;
	cos.approx.f32 	%f221, %f220;
	add.f32 	%f222, %f186, %f207;
	add.f32 	%f223, %f190, %f209;
	add.f32 	%f224, %f187, %f211;
	add.f32 	%f225, %f191, %f213;
	add.f32 	%f226, %f188, %f215;
	add.f32 	%f227, %f192, %f217;
	add.f32 	%f228, %f189, %f219;
	add.f32 	%f229, %f193, %f221;
	mul.f32 	%f230, %f224, %f225;
	fma.rn.f32 	%f231, %f222, %f223, %f230;
	fma.rn.f32 	%f232, %f226, %f227, %f231;
	fma.rn.f32 	%f233, %f228, %f229, %f232;
	add.f32 	%f234, %f482, %f233;
	ld.global.nc.u16 	%rs23, [%rd28+8];
	// begin inline asm
	{ cvt.f32.bf16 %f194, %rs23;}

	// end inline asm
	ld.global.nc.u16 	%rs24, [%rd28+10];
	// begin inline asm
	{ cvt.f32.bf16 %f195, %rs24;}

	// end inline asm
	ld.global.nc.u16 	%rs25, [%rd28+12];
	// begin inline asm
	{ cvt.f32.bf16 %f196, %rs25;}

	// end inline asm
	ld.global.nc.u16 	%rs26, [%rd28+14];
	// begin inline asm
	{ cvt.f32.bf16 %f197, %rs26;}

	// end inline asm
	ld.global.nc.u16 	%rs27, [%rd30+8];
	// begin inline asm
	{ cvt.f32.bf16 %f198, %rs27;}

	// end inline asm
	ld.global.nc.u16 	%rs28, [%rd30+10];
	// begin inline asm
	{ cvt.f32.bf16 %f199, %rs28;}

	// end inline asm
	ld.global.nc.u16 	%rs29, [%rd30+12];
	// begin inline asm
	{ cvt.f32.bf16 %f200, %rs29;}

	// end inline asm
	ld.global.nc.u16 	%rs30, [%rd30+14];
	// begin inline asm
	{ cvt.f32.bf16 %f201, %rs30;}

	// end inline asm
	ld.shared.v4.f32 	{%f235, %f236, %f237, %f238}, [%r127+400];
	mul.f32 	%f239, %f235, %f8;
	sin.approx.f32 	%f240, %f239;
	mul.f32 	%f241, %f235, %f13;
	sin.approx.f32 	%f242, %f241;
	mul.f32 	%f243, %f236, %f8;
	cos.approx.f32 	%f244, %f243;
	mul.f32 	%f245, %f236, %f13;
	cos.approx.f32 	%f246, %f245;
	mul.f32 	%f247, %f237, %f8;
	sin.approx.f32 	%f248, %f247;
	mul.f32 	%f249, %f237, %f13;
	sin.approx.f32 	%f250, %f249;
	mul.f32 	%f251, %f238, %f8;
	cos.approx.f32 	%f252, %f251;
	mul.f32 	%f253, %f238, %f13;
	cos.approx.f32 	%f254, %f253;
	add.f32 	%f255, %f194, %f240;
	add.f32 	%f256, %f198, %f242;
	add.f32 	%f257, %f195, %f244;
	add.f32 	%f258, %f199, %f246;
	add.f32 	%f259, %f196, %f248;
	add.f32 	%f260, %f200, %f250;
	add.f32 	%f261, %f197, %f252;
	add.f32 	%f262, %f201, %f254;
	mul.f32 	%f263, %f257, %f258;
	fma.rn.f32 	%f264, %f255, %f256, %f263;
	fma.rn.f32 	%f265, %f259, %f260, %f264;
	fma.rn.f32 	%f266, %f261, %f262, %f265;
	add.f32 	%f482, %f234, %f266;
	add.s32 	%r225, %r225, 8;
	add.s32 	%r224, %r224, 2;
	setp.ne.s32 	%p25, %r224, %r13;
	@%p25 bra 	$L__BB2_19;
$L__BB2_20:
	and.b32  	%r128, %r11, 4;
	setp.ne.s32 	%p26, %r128, 0;
	@%p26 bra 	$L__BB2_22;
	add.s32 	%r129, %r225, %r4;
	mul.wide.s32 	%rd31, %r129, 2;
	add.s64 	%rd32, %rd2, %rd31;
	ld.global.nc.u16 	%rs31, [%rd32];
	// begin inline asm
	{ cvt.f32.bf16 %f267, %rs31;}

	// end inline asm
	ld.global.nc.u16 	%rs32, [%rd32+2];
	// begin inline asm
	{ cvt.f32.bf16 %f268, %rs32;}

	// end inline asm
	ld.global.nc.u16 	%rs33, [%rd32+4];
	// begin inline asm
	{ cvt.f32.bf16 %f269, %rs33;}

	// end inline asm
	ld.global.nc.u16 	%rs34, [%rd32+6];
	// begin inline asm
	{ cvt.f32.bf16 %f270, %rs34;}

	// end inline asm
	add.s32 	%r130, %r225, %r24;
	mul.wide.s32 	%rd33, %r130, 2;
	add.s64 	%rd34, %rd1, %rd33;
	ld.global.nc.u16 	%rs35, [%rd34];
	// begin inline asm
	{ cvt.f32.bf16 %f271, %rs35;}

	// end inline asm
	ld.global.nc.u16 	%rs36, [%rd34+2];
	// begin inline asm
	{ cvt.f32.bf16 %f272, %rs36;}

	// end inline asm
	ld.global.nc.u16 	%rs37, [%rd34+4];
	// begin inline asm
	{ cvt.f32.bf16 %f273, %rs37;}

	// end inline asm
	ld.global.nc.u16 	%rs38, [%rd34+6];
	// begin inline asm
	{ cvt.f32.bf16 %f274, %rs38;}

	// end inline asm
	shl.b32 	%r131, %r225, 2;
	mov.u32 	%r132, smem;
	add.s32 	%r133, %r132, %r131;
	ld.shared.v4.f32 	{%f275, %f276, %f277, %f278}, [%r133+384];
	mul.f32 	%f279, %f275, %f8;
	sin.approx.f32 	%f280, %f279;
	mul.f32 	%f281, %f275, %f13;
	sin.approx.f32 	%f282, %f281;
	mul.f32 	%f283, %f276, %f8;
	cos.approx.f32 	%f284, %f283;
	mul.f32 	%f285, %f276, %f13;
	cos.approx.f32 	%f286, %f285;
	mul.f32 	%f287, %f277, %f8;
	sin.approx.f32 	%f288, %f287;
	mul.f32 	%f289, %f277, %f13;
	sin.approx.f32 	%f290, %f289;
	mul.f32 	%f291, %f278, %f8;
	cos.approx.f32 	%f292, %f291;
	mul.f32 	%f293, %f278, %f13;
	cos.approx.f32 	%f294, %f293;
	add.f32 	%f295, %f267, %f280;
	add.f32 	%f296, %f271, %f282;
	add.f32 	%f297, %f268, %f284;
	add.f32 	%f298, %f272, %f286;
	add.f32 	%f299, %f269, %f288;
	add.f32 	%f300, %f273, %f290;
	add.f32 	%f301, %f270, %f292;
	add.f32 	%f302, %f274, %f294;
	mul.f32 	%f303, %f297, %f298;
	fma.rn.f32 	%f304, %f295, %f296, %f303;
	fma.rn.f32 	%f305, %f299, %f300, %f304;
	fma.rn.f32 	%f306, %f301, %f302, %f305;
	add.f32 	%f482, %f482, %f306;
$L__BB2_22:
	mul.f32 	%f307, %f72, %f482;
	shl.b32 	%r134, %r222, 2;
	mov.u32 	%r135, smem;
	add.s32 	%r136, %r135, %r134;
	st.shared.f32 	[%r136], %f307;
	add.s32 	%r222, %r222, %r9;
	setp.lt.s32 	%p27, %r222, %r22;
	@%p27 bra 	$L__BB2_17;
	bra.uni 	$L__BB2_38;
$L__BB2_23:
	shl.b32 	%r117, %r226, 2;
	mov.u32 	%r118, smem;
	add.s32 	%r119, %r118, %r117;
	st.shared.f32 	[%r119], %f9;
	add.s32 	%r226, %r226, %r9;
	setp.lt.s32 	%p23, %r226, %r22;
	@%p23 bra 	$L__BB2_23;
	bra.uni 	$L__BB2_38;
$L__BB2_24:
	setp.gt.s32 	%p12, %r77, 0;
	mov.u32 	%r234, %r242;
	@%p12 bra 	$L__BB2_25;
	bra.uni 	$L__BB2_37;
$L__BB2_25:
	mov.u32 	%r227, %r242;
$L__BB2_26:
	setp.lt.u32 	%p14, %r11, 3;
	add.s32 	%r99, %r227, %r221;
	mad.lo.s32 	%r34, %r99, %r77, %r3;
	cvt.rn.f32.s32 	%f20, %r99;
	mov.f32 	%f486, 0f00000000;
	mov.b32 	%r233, 0;
	@%p14 bra 	$L__BB2_29;
	mov.u32 	%r101, smem;
	add.s32 	%r230, %r101, 384;
	mov.f32 	%f486, 0f00000000;
	mov.u32 	%r228, %r34;
	mov.u32 	%r229, %r4;
	mov.u32 	%r231, %r14;
$L__BB2_28:
	.pragma "nounroll";
	mul.wide.s32 	%rd15, %r229, 2;
	add.s64 	%rd16, %rd5, %rd15;
	mul.wide.s32 	%rd17, %r228, 2;
	add.s64 	%rd18, %rd6, %rd17;
	ld.global.nc.u16 	%rs1, [%rd16+-4];
	// begin inline asm
	{ cvt.f32.bf16 %f118, %rs1;}

	// end inline asm
	ld.global.nc.u16 	%rs2, [%rd18+-4];
	// begin inline asm
	{ cvt.f32.bf16 %f119, %rs2;}

	// end inline asm
	ld.shared.v4.f32 	{%f126, %f127, %f128, %f129}, [%r230];
	mul.f32 	%f130, %f126, %f8;
	mul.f32 	%f131, %f126, %f20;
	sin.approx.f32 	%f132, %f131;
	sin.approx.f32 	%f133, %f130;
	add.f32 	%f134, %f119, %f132;
	add.f32 	%f135, %f118, %f133;
	fma.rn.f32 	%f136, %f135, %f134, %f486;
	ld.global.nc.u16 	%rs3, [%rd16+-2];
	// begin inline asm
	{ cvt.f32.bf16 %f120, %rs3;}

	// end inline asm
	ld.global.nc.u16 	%rs4, [%rd18+-2];
	// begin inline asm
	{ cvt.f32.bf16 %f121, %rs4;}

	// end inline asm
	mul.f32 	%f137, %f127, %f8;
	mul.f32 	%f138, %f127, %f20;
	cos.approx.f32 	%f139, %f138;
	cos.approx.f32 	%f140, %f137;
	add.f32 	%f141, %f121, %f139;
	add.f32 	%f142, %f120, %f140;
	fma.rn.f32 	%f143, %f142, %f141, %f136;
	ld.global.nc.u16 	%rs5, [%rd16];
	// begin inline asm
	{ cvt.f32.bf16 %f122, %rs5;}

	// end inline asm
	ld.global.nc.u16 	%rs6, [%rd18];
	// begin inline asm
	{ cvt.f32.bf16 %f123, %rs6;}

	// end inline asm
	mul.f32 	%f144, %f128, %f8;
	mul.f32 	%f145, %f128, %f20;
	sin.approx.f32 	%f146, %f145;
	sin.approx.f32 	%f147, %f144;
	add.f32 	%f148, %f123, %f146;
	add.f32 	%f149, %f122, %f147;
	fma.rn.f32 	%f150, %f149, %f148, %f143;
	ld.global.nc.u16 	%rs7, [%rd16+2];
	// begin inline asm
	{ cvt.f32.bf16 %f124, %rs7;}

	// end inline asm
	ld.global.nc.u16 	%rs8, [%rd18+2];
	// begin inline asm
	{ cvt.f32.bf16 %f125, %rs8;}

	// end inline asm
	mul.f32 	%f151, %f129, %f8;
	mul.f32 	%f152, %f129, %f20;
	cos.approx.f32 	%f153, %f152;
	cos.approx.f32 	%f154, %f151;
	add.f32 	%f155, %f125, %f153;
	add.f32 	%f156, %f124, %f154;
	fma.rn.f32 	%f486, %f156, %f155, %f150;
	add.s32 	%r231, %r231, 4;
	add.s32 	%r230, %r230, 16;
	add.s32 	%r229, %r229, 4;
	add.s32 	%r228, %r228, 4;
	setp.ne.s32 	%p15, %r231, 0;
	mov.u32 	%r233, %r12;
	@%p15 bra 	$L__BB2_28;
$L__BB2_29:
	setp.eq.s32 	%p16, %r8, 1;
	@%p16 bra 	$L__BB2_31;
	add.s32 	%r102, %r233, %r4;
	mul.wide.s32 	%rd19, %r102, 2;
	add.s64 	%rd20, %rd2, %rd19;
	ld.global.nc.u16 	%rs9, [%rd20];
	// begin inline asm
	{ cvt.f32.bf16 %f158, %rs9;}

	// end inline asm
	add.s32 	%r103, %r233, %r34;
	mul.wide.s32 	%rd21, %r103, 2;
	add.s64 	%rd22, %rd1, %rd21;
	ld.global.nc.u16 	%rs10, [%rd22];
	// begin inline asm
	{ cvt.f32.bf16 %f159, %rs10;}

	// end inline asm
	shl.b32 	%r104, %r233, 2;
	mov.u32 	%r105, smem;
	add.s32 	%r106, %r105, %r104;
	ld.shared.f32 	%f162, [%r106+384];
	mul.f32 	%f163, %f162, %f8;
	mul.f32 	%f164, %f162, %f20;
	sin.approx.f32 	%f165, %f164;
	sin.approx.f32 	%f166, %f163;
	add.f32 	%f167, %f159, %f165;
	add.f32 	%f168, %f158, %f166;
	fma.rn.f32 	%f169, %f168, %f167, %f486;
	ld.global.nc.u16 	%rs11, [%rd20+2];
	// begin inline asm
	{ cvt.f32.bf16 %f160, %rs11;}

	// end inline asm
	ld.global.nc.u16 	%rs12, [%rd22+2];
	// begin inline asm
	{ cvt.f32.bf16 %f161, %rs12;}

	// end inline asm
	ld.shared.f32 	%f170, [%r106+388];
	mul.f32 	%f171, %f170, %f8;
	mul.f32 	%f172, %f170, %f20;
	cos.approx.f32 	%f173, %f172;
	cos.approx.f32 	%f174, %f171;
	add.f32 	%f175, %f161, %f173;
	add.f32 	%f176, %f160, %f174;
	fma.rn.f32 	%f486, %f176, %f175, %f169;
	add.s32 	%r233, %r233, 2;
$L__BB2_31:
	and.b32  	%r107, %r77, 1;
	setp.eq.b32 	%p17, %r107, 1;
	not.pred 	%p18, %p17;
	@%p18 bra 	$L__BB2_36;
	add.s32 	%r108, %r233, %r4;
	mul.wide.s32 	%rd23, %r108, 2;
	add.s64 	%rd24, %rd2, %rd23;
	ld.global.nc.u16 	%rs13, [%rd24];
	// begin inline asm
	{ cvt.f32.bf16 %f177, %rs13;}

	// end inline asm
	add.s32 	%r109, %r233, %r34;
	mul.wide.s32 	%rd25, %r109, 2;
	add.s64 	%rd26, %rd1, %rd25;
	ld.global.nc.u16 	%rs14, [%rd26];
	// begin inline asm
	{ cvt.f32.bf16 %f178, %rs14;}

	// end inline asm
	shl.b32 	%r110, %r233, 2;
	mov.u32 	%r111, smem;
	add.s32 	%r112, %r111, %r110;
	ld.shared.f32 	%f179, [%r112+384];
	mul.f32 	%f29, %f179, %f8;
	mul.f32 	%f30, %f179, %f20;
	and.b32  	%r113, %r233, 1;
	setp.eq.b32 	%p19, %r113, 1;
	not.pred 	%p20, %p19;
	@%p20 bra 	$L__BB2_34;
	cos.approx.f32 	%f490, %f30;
	cos.approx.f32 	%f489, %f29;
	bra.uni 	$L__BB2_35;
$L__BB2_34:
	sin.approx.f32 	%f490, %f30;
	sin.approx.f32 	%f489, %f29;
$L__BB2_35:
	add.f32 	%f180, %f178, %f490;
	add.f32 	%f181, %f177, %f489;
	fma.rn.f32 	%f486, %f181, %f180, %f486;
$L__BB2_36:
	mul.f32 	%f182, %f72, %f486;
	shl.b32 	%r114, %r227, 2;
	mov.u32 	%r115, smem;
	add.s32 	%r116, %r115, %r114;
	st.shared.f32 	[%r116], %f182;
	add.s32 	%r227, %r227, %r9;
	setp.lt.s32 	%p21, %r227, %r22;
	@%p21 bra 	$L__BB2_26;
	bra.uni 	$L__BB2_38;
$L__BB2_37:
	shl.b32 	%r95, %r234, 2;
	mov.u32 	%r96, smem;
	add.s32 	%r97, %r96, %r95;
	st.shared.f32 	[%r97], %f9;
	add.s32 	%r234, %r234, %r9;
	setp.lt.s32 	%p13, %r234, %r22;
	@%p13 bra 	$L__BB2_37;
$L__BB2_38:
	setp.ge.s32 	%p28, %r242, %r22;
	bar.sync 	0;
	mov.f32 	%f493, 0fFF800000;
	@%p28 bra 	$L__BB2_41;
	mov.f32 	%f493, 0fFF800000;
	mov.u32 	%r235, %r242;
$L__BB2_40:
	shl.b32 	%r137, %r235, 2;
	mov.u32 	%r138, smem;
	add.s32 	%r139, %r138, %r137;
	ld.shared.f32 	%f310, [%r139];
	max.f32 	%f493, %f493, %f310;
	add.s32 	%r235, %r235, %r9;
	setp.lt.s32 	%p29, %r235, %r22;
	@%p29 bra 	$L__BB2_40;
$L__BB2_41:
	shr.u32 	%r140, %r242, 3;
	mov.u32 	%r141, smem;
	add.s32 	%r142, %r141, %r140;
	add.s32 	%r51, %r142, 256;
	setp.ne.s32 	%p30, %r10, 0;
	mov.b32 	%r143, %f493;
	shfl.sync.bfly.b32	%r144|%p31, %r143, 16, 31, -1;
	mov.b32 	%f311, %r144;
	max.f32 	%f312, %f493, %f311;
	mov.b32 	%r145, %f312;
	shfl.sync.bfly.b32	%r146|%p32, %r145, 8, 31, -1;
	mov.b32 	%f313, %r146;
	max.f32 	%f314, %f312, %f313;
	mov.b32 	%r147, %f314;
	shfl.sync.bfly.b32	%r148|%p33, %r147, 4, 31, -1;
	mov.b32 	%f315, %r148;
	max.f32 	%f316, %f314, %f315;
	mov.b32 	%r149, %f316;
	shfl.sync.bfly.b32	%r150|%p34, %r149, 2, 31, -1;
	mov.b32 	%f317, %r150;
	max.f32 	%f318, %f316, %f317;
	mov.b32 	%r151, %f318;
	shfl.sync.bfly.b32	%r152|%p35, %r151, 1, 31, -1;
	mov.b32 	%f319, %r152;
	max.f32 	%f42, %f318, %f319;
	@%p30 bra 	$L__BB2_43;
	st.shared.f32 	[%r51], %f42;
$L__BB2_43:
	shl.b32 	%r153, %r10, 2;
	add.s32 	%r155, %r141, %r153;
	add.s32 	%r52, %r155, 256;
	add.s32 	%r156, %r9, 31;
	shr.u32 	%r53, %r156, 5;
	setp.gt.u32 	%p36, %r242, 31;
	bar.sync 	0;
	@%p36 bra 	$L__BB2_48;
	setp.ge.u32 	%p37, %r242, %r53;
	mov.f32 	%f494, 0fFF800000;
	@%p37 bra 	$L__BB2_46;
	ld.shared.f32 	%f494, [%r52];
$L__BB2_46:
	setp.ne.s32 	%p38, %r10, 0;
	mov.b32 	%r157, %f494;
	shfl.sync.bfly.b32	%r158|%p39, %r157, 16, 31, -1;
	mov.b32 	%f321, %r158;
	max.f32 	%f322, %f494, %f321;
	mov.b32 	%r159, %f322;
	shfl.sync.bfly.b32	%r160|%p40, %r159, 8, 31, -1;
	mov.b32 	%f323, %r160;
	max.f32 	%f324, %f322, %f323;
	mov.b32 	%r161, %f324;
	shfl.sync.bfly.b32	%r162|%p41, %r161, 4, 31, -1;
	mov.b32 	%f325, %r162;
	max.f32 	%f326, %f324, %f325;
	mov.b32 	%r163, %f326;
	shfl.sync.bfly.b32	%r164|%p42, %r163, 2, 31, -1;
	mov.b32 	%f327, %r164;
	max.f32 	%f328, %f326, %f327;
	mov.b32 	%r165, %f328;
	shfl.sync.bfly.b32	%r166|%p43, %r165, 1, 31, -1;
	mov.b32 	%f329, %r166;
	max.f32 	%f45, %f328, %f329;
	@%p38 bra 	$L__BB2_48;
	st.shared.f32 	[smem+256], %f45;
$L__BB2_48:
	setp.ge.s32 	%p44, %r242, %r22;
	bar.sync 	0;
	ld.shared.f32 	%f331, [smem+256];
	max.f32 	%f46, %f480, %f331;
	sub.f32 	%f332, %f480, %f46;
	fma.rn.f32 	%f333, %f332, 0f3BBB989D, 0f3F000000;
	cvt.sat.f32.f32 	%f334, %f333;
	mov.f32 	%f335, 0f4B400001;
	mov.f32 	%f336, 0f437C0000;
	fma.rm.f32 	%f337, %f334, %f336, %f335;
	add.f32 	%f338, %f337, 0fCB40007F;
	neg.f32 	%f339, %f338;
	fma.rn.f32 	%f340, %f332, 0f3FB8AA3B, %f339;
	fma.rn.f32 	%f341, %f332, 0f32A57060, %f340;
	mov.b32 	%r167, %f337;
	shl.b32 	%r168, %r167, 23;
	mov.b32 	%f342, %r168;
	ex2.approx.ftz.f32 	%f343, %f341;
	mul.f32 	%f47, %f343, %f342;
	mov.f32 	%f496, 0f00000000;
	@%p44 bra 	$L__BB2_51;
	mov.f32 	%f496, 0f00000000;
	mov.u32 	%r236, %r242;
$L__BB2_50:
	shl.b32 	%r169, %r236, 2;
	mov.u32 	%r170, smem;
	add.s32 	%r171, %r170, %r169;
	ld.shared.f32 	%f345, [%r171];
	sub.f32 	%f346, %f345, %f46;
	fma.rn.f32 	%f347, %f346, 0f3BBB989D, 0f3F000000;
	cvt.sat.f32.f32 	%f348, %f347;
	mov.f32 	%f349, 0f4B400001;
	mov.f32 	%f350, 0f437C0000;
	fma.rm.f32 	%f351, %f348, %f350, %f349;
	add.f32 	%f352, %f351, 0fCB40007F;
	neg.f32 	%f353, %f352;
	fma.rn.f32 	%f354, %f346, 0f3FB8AA3B, %f353;
	fma.rn.f32 	%f355, %f346, 0f32A57060, %f354;
	mov.b32 	%r172, %f351;
	shl.b32 	%r173, %r172, 23;
	mov.b32 	%f356, %r173;
	ex2.approx.ftz.f32 	%f357, %f355;
	mul.f32 	%f358, %f357, %f356;
	st.shared.f32 	[%r171], %f358;
	add.f32 	%f496, %f496, %f358;
	add.s32 	%r236, %r236, %r9;
	setp.lt.s32 	%p45, %r236, %r22;
	@%p45 bra 	$L__BB2_50;
$L__BB2_51:
	mov.b32 	%r174, %f496;
	shfl.sync.bfly.b32	%r175|%p47, %r174, 16, 31, -1;
	mov.b32 	%f359, %r175;
	add.f32 	%f360, %f496, %f359;
	mov.b32 	%r176, %f360;
	shfl.sync.bfly.b32	%r177|%p48, %r176, 8, 31, -1;
	mov.b32 	%f361, %r177;
	add.f32 	%f362, %f360, %f361;
	mov.b32 	%r178, %f362;
	shfl.sync.bfly.b32	%r179|%p49, %r178, 4, 31, -1;
	mov.b32 	%f363, %r179;
	add.f32 	%f364, %f362, %f363;
	mov.b32 	%r180, %f364;
	shfl.sync.bfly.b32	%r181|%p50, %r180, 2, 31, -1;
	mov.b32 	%f365, %r181;
	add.f32 	%f366, %f364, %f365;
	mov.b32 	%r182, %f366;
	shfl.sync.bfly.b32	%r183|%p51, %r182, 1, 31, -1;
	mov.b32 	%f367, %r183;
	add.f32 	%f51, %f366, %f367;
	@%p30 bra 	$L__BB2_53;
	st.shared.f32 	[%r51], %f51;
$L__BB2_53:
	setp.gt.u32 	%p52, %r242, 31;
	bar.sync 	0;
	@%p52 bra 	$L__BB2_58;
	setp.ge.u32 	%p53, %r242, %r53;
	mov.f32 	%f497, 0f00000000;
	@%p53 bra 	$L__BB2_56;
	ld.shared.f32 	%f497, [%r52];
$L__BB2_56:
	setp.ne.s32 	%p54, %r10, 0;
	mov.b32 	%r184, %f497;
	shfl.sync.bfly.b32	%r185|%p55, %r184, 16, 31, -1;
	mov.b32 	%f369, %r185;
	add.f32 	%f370, %f497, %f369;
	mov.b32 	%r186, %f370;
	shfl.sync.bfly.b32	%r187|%p56, %r186, 8, 31, -1;
	mov.b32 	%f371, %r187;
	add.f32 	%f372, %f370, %f371;
	mov.b32 	%r188, %f372;
	shfl.sync.bfly.b32	%r189|%p57, %r188, 4, 31, -1;
	mov.b32 	%f373, %r189;
	add.f32 	%f374, %f372, %f373;
	mov.b32 	%r190, %f374;
	shfl.sync.bfly.b32	%r191|%p58, %r190, 2, 31, -1;
	mov.b32 	%f375, %r191;
	add.f32 	%f376, %f374, %f375;
	mov.b32 	%r192, %f376;
	shfl.sync.bfly.b32	%r193|%p59, %r192, 1, 31, -1;
	mov.b32 	%f377, %r193;
	add.f32 	%f54, %f376, %f377;
	@%p54 bra 	$L__BB2_58;
	st.shared.f32 	[smem+256], %f54;
$L__BB2_58:
	setp.ge.s32 	%p60, %r242, %r77;
	bar.sync 	0;
	ld.shared.f32 	%f378, [smem+256];
	fma.rn.f32 	%f479, %f479, %f47, %f378;
	@%p60 bra 	$L__BB2_77;
	shl.b32 	%r194, %r220, 6;
	sub.s32 	%r195, %r19, %r194;
	sub.s32 	%r56, %r195, %r21;
	and.b32  	%r57, %r19, 3;
	add.s32 	%r58, %r195, -1;
	add.s32 	%r59, %r21, -1;
	add.s32 	%r60, %r20, -1;
	mov.u32 	%r237, %r242;
$L__BB2_60:
	setp.eq.s32 	%p61, %r221, 0;
	add.s32 	%r196, %r237, %r4;
	mul.wide.s32 	%rd35, %r196, 2;
	add.s64 	%rd7, %rd4, %rd35;
	mov.f32 	%f498, 0f00000000;
	@%p61 bra 	$L__BB2_62;
	ld.global.u16 	%rs39, [%rd7];
	// begin inline asm
	{ cvt.f32.bf16 %f498, %rs39;}

	// end inline asm
$L__BB2_62:
	setp.lt.s32 	%p62, %r22, 1;
	mov.f32 	%f506, 0f00000000;
	@%p62 bra 	$L__BB2_76;
	setp.lt.u32 	%p63, %r58, 15;
	add.s32 	%r62, %r237, %r3;
	mov.f32 	%f506, 0f00000000;
	mov.b32 	%r240, 0;
	@%p63 bra 	$L__BB2_66;
	mov.f32 	%f506, 0f00000000;
	mov.b32 	%r238, 0;
$L__BB2_65:
	.pragma "nounroll";
	add.s32 	%r199, %r238, %r221;
	mad.lo.s32 	%r200, %r199, %r77, %r62;
	shl.b32 	%r201, %r238, 2;
	mov.u32 	%r202, smem;
	add.s32 	%r203, %r202, %r201;
	ld.shared.v4.f32 	{%f401, %f402, %f403, %f404}, [%r203];
	mul.wide.s32 	%rd36, %r200, 2;
	add.s64 	%rd37, %rd3, %rd36;
	ld.global.nc.u16 	%rs40, [%rd37];
	// begin inline asm
	{ cvt.f32.bf16 %f385, %rs40;}

	// end inline asm
	fma.rn.f32 	%f405, %f401, %f385, %f506;
	mul.wide.s32 	%rd38, %r77, 2;
	add.s64 	%rd39, %rd37, %rd38;
	ld.global.nc.u16 	%rs41, [%rd39];
	// begin inline asm
	{ cvt.f32.bf16 %f386, %rs41;}

	// end inline asm
	fma.rn.f32 	%f406, %f402, %f386, %f405;
	add.s64 	%rd40, %rd39, %rd38;
	ld.global.nc.u16 	%rs42, [%rd40];
	// begin inline asm
	{ cvt.f32.bf16 %f387, %rs42;}

	// end inline asm
	fma.rn.f32 	%f407, %f403, %f387, %f406;
	add.s64 	%rd41, %rd40, %rd38;
	ld.global.nc.u16 	%rs43, [%rd41];
	// begin inline asm
	{ cvt.f32.bf16 %f388, %rs43;}

	// end inline asm
	fma.rn.f32 	%f408, %f404, %f388, %f407;
	ld.shared.v4.f32 	{%f409, %f410, %f411, %f412}, [%r203+16];
	add.s64 	%rd42, %rd41, %rd38;
	ld.global.nc.u16 	%rs44, [%rd42];
	// begin inline asm
	{ cvt.f32.bf16 %f389, %rs44;}

	// end inline asm
	fma.rn.f32 	%f413, %f409, %f389, %f408;
	add.s64 	%rd43, %rd42, %rd38;
	ld.global.nc.u16 	%rs45, [%rd43];
	// begin inline asm
	{ cvt.f32.bf16 %f390, %rs45;}

	// end inline asm
	fma.rn.f32 	%f414, %f410, %f390, %f413;
	add.s64 	%rd44, %rd43, %rd38;
	ld.global.nc.u16 	%rs46, [%rd44];
	// begin inline asm
	{ cvt.f32.bf16 %f391, %rs46;}

	// end inline asm
	fma.rn.f32 	%f415, %f411, %f391, %f414;
	add.s64 	%rd45, %rd44, %rd38;
	ld.global.nc.u16 	%rs47, [%rd45];
	// begin inline asm
	{ cvt.f32.bf16 %f392, %rs47;}

	// end inline asm
	fma.rn.f32 	%f416, %f412, %f392, %f415;
	ld.shared.v4.f32 	{%f417, %f418, %f419, %f420}, [%r203+32];
	add.s64 	%rd46, %rd45, %rd38;
	ld.global.nc.u16 	%rs48, [%rd46];
	// begin inline asm
	{ cvt.f32.bf16 %f393, %rs48;}

	// end inline asm
	fma.rn.f32 	%f421, %f417, %f393, %f416;
	add.s64 	%rd47, %rd46, %rd38;
	ld.global.nc.u16 	%rs49, [%rd47];
	// begin inline asm
	{ cvt.f32.bf16 %f394, %rs49;}

	// end inline asm
	fma.rn.f32 	%f422, %f418, %f394, %f421;
	add.s64 	%rd48, %rd47, %rd38;
	ld.global.nc.u16 	%rs50, [%rd48];
	// begin inline asm
	{ cvt.f32.bf16 %f395, %rs50;}

	// end inline asm
	fma.rn.f32 	%f423, %f419, %f395, %f422;
	add.s64 	%rd49, %rd48, %rd38;
	ld.global.nc.u16 	%rs51, [%rd49];
	// begin inline asm
	{ cvt.f32.bf16 %f396, %rs51;}

	// end inline asm
	fma.rn.f32 	%f424, %f420, %f396, %f423;
	ld.shared.v4.f32 	{%f425, %f426, %f427, %f428}, [%r203+48];
	add.s64 	%rd50, %rd49, %rd38;
	ld.global.nc.u16 	%rs52, [%rd50];
	// begin inline asm
	{ cvt.f32.bf16 %f397, %rs52;}

	// end inline asm
	fma.rn.f32 	%f429, %f425, %f397, %f424;
	add.s64 	%rd51, %rd50, %rd38;
	ld.global.nc.u16 	%rs53, [%rd51];
	// begin inline asm
	{ cvt.f32.bf16 %f398, %rs53;}

	// end inline asm
	fma.rn.f32 	%f430, %f426, %f398, %f429;
	add.s64 	%rd52, %rd51, %rd38;
	ld.global.nc.u16 	%rs54, [%rd52];
	// begin inline asm
	{ cvt.f32.bf16 %f399, %rs54;}

	// end inline asm
	fma.rn.f32 	%f431, %f427, %f399, %f430;
	add.s64 	%rd53, %rd52, %rd38;
	ld.global.nc.u16 	%rs55, [%rd53];
	// begin inline asm
	{ cvt.f32.bf16 %f400, %rs55;}

	// end inline asm
	fma.rn.f32 	%f506, %f428, %f400, %f431;
	add.s32 	%r238, %r238, 16;
	setp.ne.s32 	%p64, %r238, %r56;
	mov.u32 	%r240, %r56;
	@%p64 bra 	$L__BB2_65;
$L__BB2_66:
	setp.eq.s32 	%p65, %r21, 0;
	@%p65 bra 	$L__BB2_76;
	setp.lt.u32 	%p66, %r59, 7;
	@%p66 bra 	$L__BB2_69;
	add.s32 	%r204, %r240, %r221;
	mad.lo.s32 	%r205, %r204, %r77, %r62;
	shl.b32 	%r206, %r240, 2;
	mov.u32 	%r207, smem;
	add.s32 	%r208, %r207, %r206;
	ld.shared.f32 	%f441, [%r208];
	mul.wide.s32 	%rd54, %r205, 2;
	add.s64 	%rd55, %rd3, %rd54;
	ld.global.nc.u16 	%rs56, [%rd55];
	// begin inline asm
	{ cvt.f32.bf16 %f433, %rs56;}

	// end inline asm
	fma.rn.f32 	%f442, %f441, %f433, %f506;
	ld.shared.f32 	%f443, [%r208+4];
	mul.wide.s32 	%rd56, %r77, 2;
	add.s64 	%rd57, %rd55, %rd56;
	ld.global.nc.u16 	%rs57, [%rd57];
	// begin inline asm
	{ cvt.f32.bf16 %f434, %rs57;}

	// end inline asm
	fma.rn.f32 	%f444, %f443, %f434, %f442;
	ld.shared.f32 	%f445, [%r208+8];
	add.s64 	%rd58, %rd57, %rd56;
	ld.global.nc.u16 	%rs58, [%rd58];
	// begin inline asm
	{ cvt.f32.bf16 %f435, %rs58;}

	// end inline asm
	fma.rn.f32 	%f446, %f445, %f435, %f444;
	ld.shared.f32 	%f447, [%r208+12];
	add.s64 	%rd59, %rd58, %rd56;
	ld.global.nc.u16 	%rs59, [%rd59];
	// begin inline asm
	{ cvt.f32.bf16 %f436, %rs59;}

	// end inline asm
	fma.rn.f32 	%f448, %f447, %f436, %f446;
	ld.shared.f32 	%f449, [%r208+16];
	add.s64 	%rd60, %rd59, %rd56;
	ld.global.nc.u16 	%rs60, [%rd60];
	// begin inline asm
	{ cvt.f32.bf16 %f437, %rs60;}

	// end inline asm
	fma.rn.f32 	%f450, %f449, %f437, %f448;
	ld.shared.f32 	%f451, [%r208+20];
	add.s64 	%rd61, %rd60, %rd56;
	ld.global.nc.u16 	%rs61, [%rd61];
	// begin inline asm
	{ cvt.f32.bf16 %f438, %rs61;}

	// end inline asm
	fma.rn.f32 	%f452, %f451, %f438, %f450;
	ld.shared.f32 	%f453, [%r208+24];
	add.s64 	%rd62, %rd61, %rd56;
	ld.global.nc.u16 	%rs62, [%rd62];
	// begin inline asm
	{ cvt.f32.bf16 %f439, %rs62;}

	// end inline asm
	fma.rn.f32 	%f454, %f453, %f439, %f452;
	ld.shared.f32 	%f455, [%r208+28];
	add.s64 	%rd63, %rd62, %rd56;
	ld.global.nc.u16 	%rs63, [%rd63];
	// begin inline asm
	{ cvt.f32.bf16 %f440, %rs63;}

	// end inline asm
	fma.rn.f32 	%f506, %f455, %f440, %f454;
	add.s32 	%r240, %r240, 8;
$L__BB2_69:
	setp.eq.s32 	%p67, %r20, 0;
	@%p67 bra 	$L__BB2_76;
	setp.lt.u32 	%p68, %r60, 3;
	@%p68 bra 	$L__BB2_72;
	add.s32 	%r209, %r240, %r221;
	mad.lo.s32 	%r210, %r209, %r77, %r62;
	shl.b32 	%r211, %r240, 2;
	mov.u32 	%r212, smem;
	add.s32 	%r213, %r212, %r211;
	ld.shared.f32 	%f461, [%r213];
	mul.wide.s32 	%rd64, %r210, 2;
	add.s64 	%rd65, %rd3, %rd64;
	ld.global.nc.u16 	%rs64, [%rd65];
	// begin inline asm
	{ cvt.f32.bf16 %f457, %rs64;}

	// end inline asm
	fma.rn.f32 	%f462, %f461, %f457, %f506;
	ld.shared.f32 	%f463, [%r213+4];
	mul.wide.s32 	%rd66, %r77, 2;
	add.s64 	%rd67, %rd65, %rd66;
	ld.global.nc.u16 	%rs65, [%rd67];
	// begin inline asm
	{ cvt.f32.bf16 %f458, %rs65;}

	// end inline asm
	fma.rn.f32 	%f464, %f463, %f458, %f462;
	ld.shared.f32 	%f465, [%r213+8];
	add.s64 	%rd68, %rd67, %rd66;
	ld.global.nc.u16 	%rs66, [%rd68];
	// begin inline asm
	{ cvt.f32.bf16 %f459, %rs66;}

	// end inline asm
	fma.rn.f32 	%f466, %f465, %f459, %f464;
	ld.shared.f32 	%f467, [%r213+12];
	add.s64 	%rd69, %rd68, %rd66;
	ld.global.nc.u16 	%rs67, [%rd69];
	// begin inline asm
	{ cvt.f32.bf16 %f460, %rs67;}

	// end inline asm
	fma.rn.f32 	%f506, %f467, %f460, %f466;
	add.s32 	%r240, %r240, 4;
$L__BB2_72:
	setp.eq.s32 	%p69, %r57, 0;
	@%p69 bra 	$L__BB2_76;
	setp.eq.s32 	%p70, %r57, 1;
	add.s32 	%r214, %r240, %r221;
	mad.lo.s32 	%r215, %r214, %r77, %r62;
	shl.b32 	%r216, %r240, 2;
	mov.u32 	%r217, smem;
	add.s32 	%r70, %r217, %r216;
	ld.shared.f32 	%f469, [%r70];
	mul.wide.s32 	%rd70, %r215, 2;
	add.s64 	%rd8, %rd3, %rd70;
	ld.global.nc.u16 	%rs68, [%rd8];
	// begin inline asm
	{ cvt.f32.bf16 %f468, %rs68;}

	// end inline asm
	fma.rn.f32 	%f506, %f469, %f468, %f506;
	@%p70 bra 	$L__BB2_76;
	setp.eq.s32 	%p71, %r57, 2;
	ld.shared.f32 	%f471, [%r70+4];
	mul.wide.s32 	%rd9, %r77, 2;
	add.s64 	%rd10, %rd8, %rd9;
	ld.global.nc.u16 	%rs69, [%rd10];
	// begin inline asm
	{ cvt.f32.bf16 %f470, %rs69;}

	// end inline asm
	fma.rn.f32 	%f506, %f471, %f470, %f506;
	@%p71 bra 	$L__BB2_76;
	ld.shared.f32 	%f473, [%r70+8];
	add.s64 	%rd71, %rd10, %rd9;
	ld.global.nc.u16 	%rs70, [%rd71];
	// begin inline asm
	{ cvt.f32.bf16 %f472, %rs70;}

	// end inline asm
	fma.rn.f32 	%f506, %f473, %f472, %f506;
$L__BB2_76:
	fma.rn.f32 	%f474, %f47, %f498, %f506;
	// begin inline asm
	{  cvt.rn.bf16.f32 %rs71, %f474;}

	// end inline asm
	st.global.u16 	[%rd7], %rs71;
	add.s32 	%r237, %r237, %r9;
	setp.lt.s32 	%p72, %r237, %r77;
	@%p72 bra 	$L__BB2_60;
$L__BB2_77:
	bar.sync 	0;
	setp.lt.s32 	%p73, %r18, %r76;
	add.s32 	%r220, %r220, 1;
	mov.u32 	%r221, %r18;
	mov.f32 	%f480, %f46;
	@%p73 bra 	$L__BB2_9;
	bra.uni 	$L__BB2_11;

}


// ===== COMPILED SASS (sm_100) =====

	.target	sm_100

	.elftype	@"ET_EXEC"


//--------------------- .note.nv.tkinfo           --------------------------
	.section	.note.nv.tkinfo,"",@"SHT_NOTE"
	.sectionflags	@"SHF_NOTE_NV_TKINFO"
	.tkinfo
        /*0018*/ 	.word	0x00000002
        /*0030*/ 	.string	""
        /*0030*/ 	.string	"ptxas"
        /*0030*/ 	.string	"Cuda compilation tools, release 13.0, V13.0.88"
        /*0030*/ 	.string	"Build cuda_13.0.r13.0/compiler.36424714_0"
        /*0030*/ 	.string	"-arch sm_100 -m 64 "



//--------------------- .note.nv.cuinfo           --------------------------
	.section	.note.nv.cuinfo,"",@"SHT_NOTE"
	.sectionflags	@"SHF_NOTE_NV_CUINFO"
        /*0018*/ 	.short	0x0002
        /*001a*/ 	.short	0x0064
        /*001c*/ 	.short	0x0082
	.zero		2


//--------------------- .nv.info                  --------------------------
	.section	.nv.info,"",@"SHT_CUDA_INFO"
	.align	4


	//----- nvinfo : EIATTR_REGCOUNT
	.align		4
        /*0000*/ 	.byte	0x04, 0x2f
        /*0002*/ 	.short	(.L_1 - .L_0)
	.align		4
.L_0:
        /*0004*/ 	.word	index@(_Z25attention_fwd_kernel_bf16ILi64EEvPK13__nv_bfloat16S2_S2_PS0_iiiiif)
        /*0008*/ 	.word	0x00000020


	//----- nvinfo : EIATTR_FRAME_SIZE
	.align		4
.L_1:
        /*000c*/ 	.byte	0x04, 0x11
        /*000e*/ 	.short	(.L_3 - .L_2)
	.align		4
.L_2:
        /*0010*/ 	.word	index@($__internal_4_$__cuda_sm3x_div_rn_noftz_f32_slowpath)
        /*0014*/ 	.word	0x00000000


	//----- nvinfo : EIATTR_FRAME_SIZE
	.align		4
.L_3:
        /*0018*/ 	.byte	0x04, 0x11
        /*001a*/ 	.short	(.L_5 - .L_4)
	.align		4
.L_4:
        /*001c*/ 	.word	index@(_Z25attention_fwd_kernel_bf16ILi64EEvPK13__nv_bfloat16S2_S2_PS0_iiiiif)
        /*0020*/ 	.word	0x00000000


	//----- nvinfo : EIATTR_REGCOUNT
	.align		4
.L_5:
        /*0024*/ 	.byte	0x04, 0x2f
        /*0026*/ 	.short	(.L_7 - .L_6)
	.align		4
.L_6:
        /*0028*/ 	.word	index@(_Z39attention_fwd_kernel_rope_fused_v7_bf16ILi64EEvPK13__nv_bfloat16S2_S2_PS0_iiiiiif)
        /*002c*/ 	.word	0x00000022


	//----- nvinfo : EIATTR_FRAME_SIZE
	.align		4
.L_7:
        /*0030*/ 	.byte	0x04, 0x11
        /*0032*/ 	.short	(.L_9 - .L_8)
	.align		4
.L_8:
        /*0034*/ 	.word	index@($__internal_3_$__cuda_sm3x_div_rn_noftz_f32_slowpath)
        /*0038*/ 	.word	0x00000000


	//----- nvinfo : EIATTR_FRAME_SIZE
	.align		4
.L_9:
        /*003c*/ 	.byte	0x04, 0x11
        /*003e*/ 	.short	(.L_11 - .L_10)
	.align		4
.L_10:
        /*0040*/ 	.word	index@($__internal_2_$__cuda_sm20_rcp_rn_f32_slowpath)
        /*0044*/ 	.word	0x00000000


	//----- nvinfo : EIATTR_FRAME_SIZE
	.align		4
.L_11:
        /*0048*/ 	.byte	0x04, 0x11
        /*004a*/ 	.short	(.L_13 - .L_12)
	.align		4
.L_12:
        /*004c*/ 	.word	index@(_Z39attention_fwd_kernel_rope_fused_v7_bf16ILi64EEvPK13__nv_bfloat16S2_S2_PS0_iiiiiif)
        /*0050*/ 	.word	0x00000000


	//----- nvinfo : EIATTR_REGCOUNT
	.align		4
.L_13:
        /*0054*/ 	.byte	0x04, 0x2f
        /*0056*/ 	.short	(.L_15 - .L_14)
	.align		4
.L_14:
        /*0058*/ 	.word	index@(_Z45attention_fwd_kernel_sinusoidal_fused_v5_bf16ILi64EEvPK13__nv_bfloat16S2_S2_PS0_iiiiif)
        /*005c*/ 	.word	0x00000026


	//----- nvinfo : EIATTR_FRAME_SIZE
	.align		4
.L_15:
        /*0060*/ 	.byte	0x04, 0x11
        /*0062*/ 	.short	(.L_17 - .L_16)
	.align		4
.L_16:
        /*0064*/ 	.word	index@($__internal_1_$__cuda_sm3x_div_rn_noftz_f32_slowpath)
        /*0068*/ 	.word	0x00000000


	//----- nvinfo : EIATTR_FRAME_SIZE
	.align		4
.L_17:
        /*006c*/ 	.byte	0x04, 0x11
        /*006e*/ 	.short	(.L_19 - .L_18)
	.align		4
.L_18:
        /*0070*/ 	.word	index@($__internal_0_$__cuda_sm20_rcp_rn_f32_slowpath)
        /*0074*/ 	.word	0x00000000


	//----- nvinfo : EIATTR_FRAME_SIZE
	.align		4
.L_19:
        /*0078*/ 	.byte	0x04, 0x11
        /*007a*/ 	.short	(.L_21 - .L_20)
	.align		4
.L_20:
        /*007c*/ 	.word	index@(_Z45attention_fwd_kernel_sinusoidal_fused_v5_bf16ILi64EEvPK13__nv_bfloat16S2_S2_PS0_iiiiif)
        /*0080*/ 	.word	0x00000000


	//----- nvinfo : EIATTR_MIN_STACK_SIZE
	.align		4
.L_21:
        /*0084*/ 	.byte	0x04, 0x12
        /*0086*/ 	.short	(.L_23 - .L_22)
	.align		4
.L_22:
        /*0088*/ 	.word	index@(_Z45attention_fwd_kernel_sinusoidal_fused_v5_bf16ILi64EEvPK13__nv_bfloat16S2_S2_PS0_iiiiif)
        /*008c*/ 	.word	0x00000000


	//----- nvinfo : EIATTR_MIN_STACK_SIZE
	.align		4
.L_23:
        /*0090*/ 	.byte	0x04, 0x12
        /*0092*/ 	.short	(.L_25 - .L_24)
	.align		4
.L_24:
        /*0094*/ 	.word	index@(_Z39attention_fwd_kernel_rope_fused_v7_bf16ILi64EEvPK13__nv_bfloat16S2_S2_PS0_iiiiiif)
        /*0098*/ 	.word	0x00000000


	//----- nvinfo : EIATTR_MIN_STACK_SIZE
	.align		4
.L_25:
        /*009c*/ 	.byte	0x04, 0x12
        /*009e*/ 	.short	(.L_27 - .L_26)
	.align		4
.L_26:
        /*00a0*/ 	.word	index@(_Z25attention_fwd_kernel_bf16ILi64EEvPK13__nv_bfloat16S2_S2_PS0_iiiiif)
        /*00a4*/ 	.word	0x00000000
.L_27:


//--------------------- .nv.compat                --------------------------
	.section	.nv.compat,"",@"SHT_CUDA_COMPAT_INFO"
	.align	4
        /*0000*/ 	.byte	0x02, 0x09, 0x00, 0x00, 0x02, 0x02, 0x01, 0x00, 0x02, 0x05, 0x05, 0x00, 0x03, 0x07, 0x01, 0x01
        /*0010*/ 	.byte	0x02, 0x03, 0x00, 0x00, 0x02, 0x06, 0x01, 0x00, 0x04, 0x0b, 0x08, 0x00, 0x01, 0x00, 0x00, 0x00
        /*0020*/ 	.byte	0x00, 0x00, 0x00, 0x00


//--------------------- .nv.info._Z45attention_fwd_kernel_sinusoidal_fused_v5_bf16ILi64EEvPK13__nv_bfloat16S2_S2_PS0_iiiiif --------------------------
	.section	.nv.info._Z45attention_fwd_kernel_sinusoidal_fused_v5_bf16ILi64EEvPK13__nv_bfloat16S2_S2_PS0_iiiiif,"",@"SHT_CUDA_INFO"
	.sectionflags	@""
	.align	4


	//----- nvinfo : EIATTR_CUDA_API_VERSION
	.align		4
        /*0000*/ 	.byte	0x04, 0x37
        /*0002*/ 	.short	(.L_29 - .L_28)
.L_28:
        /*0004*/ 	.word	0x00000082


	//----- nvinfo : EIATTR_KPARAM_INFO
	.align		4
.L_29:
        /*0008*/ 	.byte	0x04, 0x17
        /*000a*/ 	.short	(.L_31 - .L_30)
.L_30:
        /*000c*/ 	.word	0x00000000
        /*0010*/ 	.short	0x0009
        /*0012*/ 	.short	0x0034
        /*0014*/ 	.byte	0x00, 0xf0, 0x11, 0x00


	//----- nvinfo : EIATTR_KPARAM_INFO
	.align		4
.L_31:
        /*0018*/ 	.byte	0x04, 0x17
        /*001a*/ 	.short	(.L_33 - .L_32)
.L_32:
        /*001c*/ 	.word	0x00000000
        /*0020*/ 	.short	0x0008
        /*0022*/ 	.short	0x0030
        /*0024*/ 	.byte	0x00, 0xf0, 0x11, 0x00


	//----- nvinfo : EIATTR_KPARAM_INFO
	.align		4
.L_33:
        /*0028*/ 	.byte	0x04, 0x17
        /*002a*/ 	.short	(.L_35 - .L_34)
.L_34:
        /*002c*/ 	.word	0x00000000
        /*0030*/ 	.short	0x0007
        /*0032*/ 	.short	0x002c
        /*0034*/ 	.byte	0x00, 0xf0, 0x11, 0x00


	//----- nvinfo : EIATTR_KPARAM_INFO
	.align		4
.L_35:
        /*0038*/ 	.byte	0x04, 0x17
        /*003a*/ 	.short	(.L_37 - .L_36)
.L_36:
        /*003c*/ 	.word	0x00000000
        /*0040*/ 	.short	0x0006
        /*0042*/ 	.short	0x0028
        /*0044*/ 	.byte	0x00, 0xf0, 0x11, 0x00


	//----- nvinfo : EIATTR_KPARAM_INFO
	.align		4
.L_37:
        /*0048*/ 	.byte	0x04, 0x17
        /*004a*/ 	.short	(.L_39 - .L_38)
.L_38:
        /*004c*/ 	.word	0x00000000
        /*0050*/ 	.short	0x0005
        /*0052*/ 	.short	0x0024
        /*0054*/ 	.byte	0x00, 0xf0, 0x11, 0x00


	//----- nvinfo : EIATTR_KPARAM_INFO
	.align		4
.L_39:
        /*0058*/ 	.byte	0x04, 0x17
        /*005a*/ 	.short	(.L_41 - .L_40)
.L_40:
        /*005c*/ 	.word	0x00000000
        /*0060*/ 	.short	0x0004
        /*0062*/ 	.short	0x0020
        /*0064*/ 	.byte	0x00, 0xf0, 0x11, 0x00


	//----- nvinfo : EIATTR_KPARAM_INFO
	.align		4
.L_41:
        /*0068*/ 	.byte	0x04, 0x17
        /*006a*/ 	.short	(.L_43 - .L_42)
.L_42:
        /*006c*/ 	.word	0x00000000
        /*0070*/ 	.short	0x0003
        /*0072*/ 	.short	0x0018
        /*0074*/ 	.byte	0x00, 0xf5, 0x21, 0x00


	//----- nvinfo : EIATTR_KPARAM_INFO
	.align		4
.L_43:
        /*0078*/ 	.byte	0x04, 0x17
        /*007a*/ 	.short	(.L_45 - .L_44)
.L_44:
        /*007c*/ 	.word	0x00000000
        /*0080*/ 	.short	0x0002
        /*0082*/ 	.short	0x0010
        /*0084*/ 	.byte	0x00, 0xf5, 0x21, 0x00


	//----- nvinfo : EIATTR_KPARAM_INFO
	.align		4
.L_45:
        /*0088*/ 	.byte	0x04, 0x17
        /*008a*/ 	.short	(.L_47 - .L_46)
.L_46:
        /*008c*/ 	.word	0x00000000
        /*0090*/ 	.short	0x0001
        /*0092*/ 	.short	0x0008
        /*0094*/ 	.byte	0x00, 0xf5, 0x21, 0x00


	//----- nvinfo : EIATTR_KPARAM_INFO
	.align		4
.L_47:
        /*0098*/ 	.byte	0x04, 0x17
        /*009a*/ 	.short	(.L_49 - .L_48)
.L_48:
        /*009c*/ 	.word	0x00000000
        /*00a0*/ 	.short	0x0000
        /*00a2*/ 	.short	0x0000
        /*00a4*/ 	.byte	0x00, 0xf5, 0x21, 0x00


	//----- nvinfo : EIATTR_SPARSE_MMA_MASK
	.align		4
.L_49:
        /*00a8*/ 	.byte	0x03, 0x50
        /*00aa*/ 	.short	0x0000


	//----- nvinfo : EIATTR_MAXREG_COUNT
	.align		4
        /*00ac*/ 	.byte	0x03, 0x1b
        /*00ae*/ 	.short	0x00ff


	//----- nvinfo : EIATTR_NUM_BARRIERS
	.align		4
        /*00b0*/ 	.byte	0x02, 0x4c
        /*00b2*/ 	.byte	0x01
	.zero		1


	//----- nvinfo : EIATTR_MERCURY_ISA_VERSION
	.align		4
        /*00b4*/ 	.byte	0x03, 0x5f
        /*00b6*/ 	.short	0x0101


	//----- nvinfo : EIATTR_COOP_GROUP_MASK_REGIDS
	.align		4
        /*00b8*/ 	.byte	0x04, 0x29
        /*00ba*/ 	.short	(.L_51 - .L_50)


	//   ....[0]....
.L_50:
        /*00bc*/ 	.word	0xffffffff


	//   ....[1]....
        /*00c0*/ 	.word	0xffffffff


	//   ....[2]....
        /*00c4*/ 	.word	0xffffffff


	//   ....[3]....
        /*00c8*/ 	.word	0xffffffff


	//   ....[4]....
        /*00cc*/ 	.word	0xffffffff


	//   ....[5]....
        /*00d0*/ 	.word	0xffffffff


	//   ....[6]....
        /*00d4*/ 	.word	0xffffffff


	//   ....[7]....
        /*00d8*/ 	.word	0xffffffff


	//   ....[8]....
        /*00dc*/ 	.word	0xffffffff


	//   ....[9]....
        /*00e0*/ 	.word	0xffffffff


	//   ....[10]....
        /*00e4*/ 	.word	0xffffffff


	//   ....[11]....
        /*00e8*/ 	.word	0xffffffff


	//   ....[12]....
        /*00ec*/ 	.word	0xffffffff


	//   ....[13]....
        /*00f0*/ 	.word	0xffffffff


	//   ....[14]....
        /*00f4*/ 	.word	0xffffffff


	//   ....[15]....
        /*00f8*/ 	.word	0xffffffff


	//   ....[16]....
        /*00fc*/ 	.word	0xffffffff


	//   ....[17]....
        /*0100*/ 	.word	0xffffffff


	//   ....[18]....
        /*0104*/ 	.word	0xffffffff


	//   ....[19]....
        /*0108*/ 	.word	0xffffffff


	//   ....[20]....
        /*010c*/ 	.word	0x0500000f


	//   ....[21]....
        /*0110*/ 	.word	0x0500000f


	//   ....[22]....
        /*0114*/ 	.word	0x0500000f


	//   ....[23]....
        /*0118*/ 	.word	0x0500000f


	//   ....[24]....
        /*011c*/ 	.word	0x0500000f


	//   ....[25]....
        /*0120*/ 	.word	0x0500000f


	//   ....[26]....
        /*0124*/ 	.word	0x0500000f


	//   ....[27]....
        /*0128*/ 	.word	0x0500000f


	//   ....[28]....
        /*012c*/ 	.word	0x0500000f


	//   ....[29]....
        /*0130*/ 	.word	0x0500000f


	//----- nvinfo : EIATTR_COOP_GROUP_INSTR_OFFSETS
	.align		4
.L_51:
        /*0134*/ 	.byte	0x04, 0x28
        /*0136*/ 	.short	(.L_53 - .L_52)


	//   ....[0]....
.L_52:
        /*0138*/ 	.word	0x00002590


	//   ....[1]....
        /*013c*/ 	.word	0x00002610


	//   ....[2]....
        /*0140*/ 	.word	0x00002660


	//   ....[3]....
        /*0144*/ 	.word	0x00002680


	//   ....[4]....
        /*0148*/ 	.word	0x000026a0


	//   ....[5]....
        /*014c*/ 	.word	0x00002740


	//   ....[6]....
        /*0150*/ 	.word	0x00002760


	//   ....[7]....
        /*0154*/ 	.word	0x00002780


	//   ....[8]....
        /*0158*/ 	.word	0x000027a0


	//   ....[9]....
        /*015c*/ 	.word	0x000027c0


	//   ....[10]....
        /*0160*/ 	.word	0x000029c0


	//   ....[11]....
        /*0164*/ 	.word	0x000029e0


	//   ....[12]....
        /*0168*/ 	.word	0x00002a00


	//   ....[13]....
        /*016c*/ 	.word	0x00002a20


	//   ....[14]....
        /*0170*/ 	.word	0x00002a50


	//   ....[15]....
        /*0174*/ 	.word	0x00002b90


	//   ....[16]....
        /*0178*/ 	.word	0x00002bb0


	//   ....[17]....
        /*017c*/ 	.word	0x00002bd0


	//   ....[18]....
        /*0180*/ 	.word	0x00002bf0


	//   ....[19]....
        /*0184*/ 	.word	0x00002c10


	//   ....[20]....
        /*0188*/ 	.word	0x00003e30


	//   ....[21]....
        /*018c*/ 	.word	0x00003ea0


	//   ....[22]....
        /*0190*/ 	.word	0x00003f10


	//   ....[23]....
        /*0194*/ 	.word	0x00003f80


	//   ....[24]....
        /*0198*/ 	.word	0x00003ff0


	//   ....[25]....
        /*019c*/ 	.word	0x00004070


	//   ....[26]....
        /*01a0*/ 	.word	0x000040e0


	//   ....[27]....
        /*01a4*/ 	.word	0x00004150


	//   ....[28]....
        /*01a8*/ 	.word	0x000041c0


	//   ....[29]....
        /*01ac*/ 	.word	0x00004230


	//----- nvinfo : EIATTR_VRC_CTA_INIT_COUNT
	.align		4
.L_53:
        /*01b0*/ 	.byte	0x02, 0x4a
	.zero		1
	.zero		1


	//----- nvinfo : EIATTR_EXIT_INSTR_OFFSETS
	.align		4
        /*01b4*/ 	.byte	0x04, 0x1c
        /*01b6*/ 	.short	(.L_55 - .L_54)


	//   ....[0]....
.L_54:
        /*01b8*/ 	.word	0x00000050


	//   ....[1]....
        /*01bc*/ 	.word	0x00003c10


	//   ....[2]....
        /*01c0*/ 	.word	0x00003dd0


	//----- nvinfo : EIATTR_CRS_STACK_SIZE
	.align		4
.L_55:
        /*01c4*/ 	.byte	0x04, 0x1e
        /*01c6*/ 	.short	(.L_57 - .L_56)
.L_56:
        /*01c8*/ 	.word	0x00000000


	//----- nvinfo : EIATTR_CBANK_PARAM_SIZE
	.align		4
.L_57:
        /*01cc*/ 	.byte	0x03, 0x19
        /*01ce*/ 	.short	0x0038


	//----- nvinfo : EIATTR_PARAM_CBANK
	.align		4
        /*01d0*/ 	.byte	0x04, 0x0a
        /*01d2*/ 	.short	(.L_59 - .L_58)
	.align		4
.L_58:
        /*01d4*/ 	.word	index@(.nv.constant0._Z45attention_fwd_kernel_sinusoidal_fused_v5_bf16ILi64EEvPK13__nv_bfloat16S2_S2_PS0_iiiiif)
        /*01d8*/ 	.short	0x0380
        /*01da*/ 	.short	0x0038


	//----- nvinfo : EIATTR_SW_WAR
	.align		4
.L_59:
        /*01dc*/ 	.byte	0x04, 0x36
        /*01de*/ 	.short	(.L_61 - .L_60)
.L_60:
        /*01e0*/ 	.word	0x00000008
.L_61:


//--------------------- .nv.info._Z39attention_fwd_kernel_rope_fused_v7_bf16ILi64EEvPK13__nv_bfloat16S2_S2_PS0_iiiiiif --------------------------
	.section	.nv.info._Z39attention_fwd_kernel_rope_fused_v7_bf16ILi64EEvPK13__nv_bfloat16S2_S2_PS0_iiiiiif,"",@"SHT_CUDA_INFO"
	.sectionflags	@""
	.align	4


	//----- nvinfo : EIATTR_CUDA_API_VERSION
	.align		4
        /*0000*/ 	.byte	0x04, 0x37
        /*0002*/ 	.short	(.L_63 - .L_62)
.L_62:
        /*0004*/ 	.word	0x00000082


	//----- nvinfo : EIATTR_KPARAM_INFO
	.align		4
.L_63:
        /*0008*/ 	.byte	0x04, 0x17
        /*000a*/ 	.short	(.L_65 - .L_64)
.L_64:
        /*000c*/ 	.word	0x00000000
        /*0010*/ 	.short	0x000a
        /*0012*/ 	.short	0x0038
        /*0014*/ 	.byte	0x00, 0xf0, 0x11, 0x00


	//----- nvinfo : EIATTR_KPARAM_INFO
	.align		4
.L_65:
        /*0018*/ 	.byte	0x04, 0x17
        /*001a*/ 	.short	(.L_67 - .L_66)
.L_66:
        /*001c*/ 	.word	0x00000000
        /*0020*/ 	.short	0x0009
        /*0022*/ 	.short	0x0034
        /*0024*/ 	.byte	0x00, 0xf0, 0x11, 0x00


	//----- nvinfo : EIATTR_KPARAM_INFO
	.align		4
.L_67:
        /*0028*/ 	.byte	0x04, 0x17
        /*002a*/ 	.short	(.L_69 - .L_68)
.L_68:
        /*002c*/ 	.word	0x00000000
        /*0030*/ 	.short	0x0008
        /*0032*/ 	.short	0x0030
        /*0034*/ 	.byte	0x00, 0xf0, 0x11, 0x00


	//----- nvinfo : EIATTR_KPARAM_INFO
	.align		4
.L_69:
        /*0038*/ 	.byte	0x04, 0x17
        /*003a*/ 	.short	(.L_71 - .L_70)
.L_70:
        /*003c*/ 	.word	0x00000000
        /*0040*/ 	.short	0x0007
        /*0042*/ 	.short	0x002c
        /*0044*/ 	.byte	0x00, 0xf0, 0x11, 0x00


	//----- nvinfo : EIATTR_KPARAM_INFO
	.align		4
.L_71:
        /*0048*/ 	.byte	0x04, 0x17
        /*004a*/ 	.short	(.L_73 - .L_72)
.L_72:
        /*004c*/ 	.word	0x00000000
        /*0050*/ 	.short	0x0006
        /*0052*/ 	.short	0x0028
        /*0054*/ 	.byte	0x00, 0xf0, 0x11, 0x00


	//----- nvinfo : EIATTR_KPARAM_INFO
	.align		4
.L_73:
        /*0058*/ 	.byte	0x04, 0x17
        /*005a*/ 	.short	(.L_75 - .L_74)
.L_74:
        /*005c*/ 	.word	0x00000000
        /*0060*/ 	.short	0x0005
        /*0062*/ 	.short	0x0024
        /*0064*/ 	.byte	0x00, 0xf0, 0x11, 0x00


	//----- nvinfo : EIATTR_KPARAM_INFO
	.align		4
.L_75:
        /*0068*/ 	.byte	0x04, 0x17
        /*006a*/ 	.short	(.L_77 - .L_76)
.L_76:
        /*006c*/ 	.word	0x00000000
        /*0070*/ 	.short	0x0004
        /*0072*/ 	.short	0x0020
        /*0074*/ 	.byte	0x00, 0xf0, 0x11, 0x00


	//----- nvinfo : EIATTR_KPARAM_INFO
	.align		4
.L_77:
        /*0078*/ 	.byte	0x04, 0x17
        /*007a*/ 	.short	(.L_79 - .L_78)
.L_78:
        /*007c*/ 	.word	0x00000000
        /*0080*/ 	.short	0x0003
        /*0082*/ 	.short	0x0018
        /*0084*/ 	.byte	0x00, 0xf5, 0x21, 0x00


	//----- nvinfo : EIATTR_KPARAM_INFO
	.align		4
.L_79:
        /*0088*/ 	.byte	0x04, 0x17
        /*008a*/ 	.short	(.L_81 - .L_80)
.L_80:
        /*008c*/ 	.word	0x00000000
        /*0090*/ 	.short	0x0002
        /*0092*/ 	.short	0x0010
        /*0094*/ 	.byte	0x00, 0xf5, 0x21, 0x00


	//----- nvinfo : EIATTR_KPARAM_INFO
	.align		4
.L_81:
        /*0098*/ 	.byte	0x04, 0x17
        /*009a*/ 	.short	(.L_83 - .L_82)
.L_82:
        /*009c*/ 	.word	0x00000000
        /*00a0*/ 	.short	0x0001
        /*00a2*/ 	.short	0x0008
        /*00a4*/ 	.byte	0x00, 0xf5, 0x21, 0x00


	//----- nvinfo : EIATTR_KPARAM_INFO
	.align		4
.L_83:
        /*00a8*/ 	.byte	0x04, 0x17
        /*00aa*/ 	.short	(.L_85 - .L_84)
.L_84:
        /*00ac*/ 	.word	0x00000000
        /*00b0*/ 	.short	0x0000
        /*00b2*/ 	.short	0x0000
        /*00b4*/ 	.byte	0x00, 0xf5, 0x21, 0x00


	//----- nvinfo : EIATTR_SPARSE_MMA_MASK
	.align		4
.L_85:
        /*00b8*/ 	.byte	0x03, 0x50
        /*00ba*/ 	.short	0x0000


	//----- nvinfo : EIATTR_MAXREG_COUNT
	.align		4
        /*00bc*/ 	.byte	0x03, 0x1b
        /*00be*/ 	.short	0x00ff


	//----- nvinfo : EIATTR_NUM_BARRIERS
	.align		4
        /*00c0*/ 	.byte	0x02, 0x4c
        /*00c2*/ 	.byte	0x01
	.zero		1


	//----- nvinfo : EIATTR_MERCURY_ISA_VERSION
	.align		4
        /*00c4*/ 	.byte	0x03, 0x5f
        /*00c6*/ 	.short	0x0101


	//----- nvinfo : EIATTR_COOP_GROUP_MASK_REGIDS
	.align		4
        /*00c8*/ 	.byte	0x04, 0x29
        /*00ca*/ 	.short	(.L_87 - .L_86)


	//   ....[0]....
.L_86:
        /*00cc*/ 	.word	0xffffffff


	//   ....[1]....
        /*00d0*/ 	.word	0xffffffff


	//   ....[2]....
        /*00d4*/ 	.word	0xffffffff


	//   ....[3]....
        /*00d8*/ 	.word	0xffffffff


	//   ....[4]....
        /*00dc*/ 	.word	0xffffffff


	//   ....[5]....
        /*00e0*/ 	.word	0xffffffff


	//   ....[6]....
        /*00e4*/ 	.word	0xffffffff


	//   ....[7]....
        /*00e8*/ 	.word	0xffffffff


	//   ....[8]....
        /*00ec*/ 	.word	0xffffffff


	//   ....[9]....
        /*00f0*/ 	.word	0xffffffff


	//   ....[10]....
        /*00f4*/ 	.word	0xffffffff


	//   ....[11]....
        /*00f8*/ 	.word	0xffffffff


	//   ....[12]....
        /*00fc*/ 	.word	0xffffffff


	//   ....[13]....
        /*0100*/ 	.word	0xffffffff


	//   ....[14]....
        /*0104*/ 	.word	0xffffffff


	//   ....[15]....
        /*0108*/ 	.word	0xffffffff


	//   ....[16]....
        /*010c*/ 	.word	0xffffffff


	//   ....[17]....
        /*0110*/ 	.word	0xffffffff


	//   ....[18]....
        /*0114*/ 	.word	0xffffffff


	//   ....[19]....
        /*0118*/ 	.word	0xffffffff


	//   ....[20]....
        /*011c*/ 	.word	0x05000010


	//   ....[21]....
        /*0120*/ 	.word	0x05000010


	//   ....[22]....
        /*0124*/ 	.word	0x05000010


	//   ....[23]....
        /*0128*/ 	.word	0x05000010


	//   ....[24]....
        /*012c*/ 	.word	0x05000010


	//   ....[25]....
        /*0130*/ 	.word	0x05000010


	//   ....[26]....
        /*0134*/ 	.word	0x05000010


	//   ....[27]....
        /*0138*/ 	.word	0x05000010


	//   ....[28]....
        /*013c*/ 	.word	0x05000010


	//   ....[29]....
        /*0140*/ 	.word	0x05000010


	//----- nvinfo : EIATTR_COOP_GROUP_INSTR_OFFSETS
	.align		4
.L_87:
        /*0144*/ 	.byte	0x04, 0x28
        /*0146*/ 	.short	(.L_89 - .L_88)


	//   ....[0]....
.L_88:
        /*0148*/ 	.word	0x00002d50


	//   ....[1]....
        /*014c*/ 	.word	0x00002db0


	//   ....[2]....
        /*0150*/ 	.word	0x00002dd0


	//   ....[3]....
        /*0154*/ 	.word	0x00002df0


	//   ....[4]....
        /*0158*/ 	.word	0x00002e10


	//   ....[5]....
        /*015c*/ 	.word	0x00002eb0


	//   ....[6]....
        /*0160*/ 	.word	0x00002ed0


	//   ....[7]....
        /*0164*/ 	.word	0x00002ef0


	//   ....[8]....
        /*0168*/ 	.word	0x00002f10


	//   ....[9]....
        /*016c*/ 	.word	0x00002f30


	//   ....[10]....
        /*0170*/ 	.word	0x00003190


	//   ....[11]....
        /*0174*/ 	.word	0x000031d0


	//   ....[12]....
        /*0178*/ 	.word	0x000031f0


	//   ....[13]....
        /*017c*/ 	.word	0x00003220


	//   ....[14]....
        /*0180*/ 	.word	0x000032b0


	//   ....[15]....
        /*0184*/ 	.word	0x00003360


	//   ....[16]....
        /*0188*/ 	.word	0x00003380


	//   ....[17]....
        /*018c*/ 	.word	0x000033a0


	//   ....[18]....
        /*0190*/ 	.word	0x000033c0


	//   ....[19]....
        /*0194*/ 	.word	0x000033e0


	//   ....[20]....
        /*0198*/ 	.word	0x00004590


	//   ....[21]....
        /*019c*/ 	.word	0x00004600


	//   ....[22]....
        /*01a0*/ 	.word	0x00004670


	//   ....[23]....
        /*01a4*/ 	.word	0x000046e0


	//   ....[24]....
        /*01a8*/ 	.word	0x00004750


	//   ....[25]....
        /*01ac*/ 	.word	0x000047d0


	//   ....[26]....
        /*01b0*/ 	.word	0x00004840


	//   ....[27]....
        /*01b4*/ 	.word	0x000048b0


	//   ....[28]....
        /*01b8*/ 	.word	0x00004920


	//   ....[29]....
        /*01bc*/ 	.word	0x00004990


	//----- nvinfo : EIATTR_VRC_CTA_INIT_COUNT
	.align		4
.L_89:
        /*01c0*/ 	.byte	0x02, 0x4a
	.zero		1
	.zero		1


	//----- nvinfo : EIATTR_EXIT_INSTR_OFFSETS
	.align		4
        /*01c4*/ 	.byte	0x04, 0x1c
        /*01c6*/ 	.short	(.L_91 - .L_90)


	//   ....[0]....
.L_90:
        /*01c8*/ 	.word	0x00000050


	//   ....[1]....
        /*01cc*/ 	.word	0x00004360


	//   ....[2]....
        /*01d0*/ 	.word	0x00004530


	//----- nvinfo : EIATTR_CRS_STACK_SIZE
	.align		4
.L_91:
        /*01d4*/ 	.byte	0x04, 0x1e
        /*01d6*/ 	.short	(.L_93 - .L_92)
.L_92:
        /*01d8*/ 	.word	0x00000000


	//----- nvinfo : EIATTR_CBANK_PARAM_SIZE
	.align		4
.L_93:
        /*01dc*/ 	.byte	0x03, 0x19
        /*01de*/ 	.short	0x003c


	//----- nvinfo : EIATTR_PARAM_CBANK
	.align		4
        /*01e0*/ 	.byte	0x04, 0x0a
        /*01e2*/ 	.short	(.L_95 - .L_94)
	.align		4
.L_94:
        /*01e4*/ 	.word	index@(.nv.constant0._Z39attention_fwd_kernel_rope_fused_v7_bf16ILi64EEvPK13__nv_bfloat16S2_S2_PS0_iiiiiif)
        /*01e8*/ 	.short	0x0380
        /*01ea*/ 	.short	0x003c


	//----- nvinfo : EIATTR_SW_WAR
	.align		4
.L_95:
        /*01ec*/ 	.byte	0x04, 0x36
        /*01ee*/ 	.short	(.L_97 - .L_96)
.L_96:
        /*01f0*/ 	.word	0x00000008
.L_97:


//--------------------- .nv.info._Z25attention_fwd_kernel_bf16ILi64EEvPK13__nv_bfloat16S2_S2_PS0_iiiiif --------------------------
	.section	.nv.info._Z25attention_fwd_kernel_bf16ILi64EEvPK13__nv_bfloat16S2_S2_PS0_iiiiif,"",@"SHT_CUDA_INFO"
	.sectionflags	@""
	.align	4


	//----- nvinfo : EIATTR_CUDA_API_VERSION
	.align		4
        /*0000*/ 	.byte	0x04, 0x37
        /*0002*/ 	.short	(.L_99 - .L_98)
.L_98:
        /*0004*/ 	.word	0x00000082


	//----- nvinfo : EIATTR_KPARAM_INFO
	.align		4
.L_99:
        /*0008*/ 	.byte	0x04, 0x17
        /*000a*/ 	.short	(.L_101 - .L_100)
.L_100:
        /*000c*/ 	.word	0x00000000
        /*0010*/ 	.short	0x0009
        /*0012*/ 	.short	0x0034
        /*0014*/ 	.byte	0x00, 0xf0, 0x11, 0x00


	//----- nvinfo : EIATTR_KPARAM_INFO
	.align		4
.L_101:
        /*0018*/ 	.byte	0x04, 0x17
        /*001a*/ 	.short	(.L_103 - .L_102)
.L_102:
        /*001c*/ 	.word	0x00000000
        /*0020*/ 	.short	0x0008
        /*0022*/ 	.short	0x0030
        /*0024*/ 	.byte	0x00, 0xf0, 0x11, 0x00


	//----- nvinfo : EIATTR_KPARAM_INFO
	.align		4
.L_103:
        /*0028*/ 	.byte	0x04, 0x17
        /*002a*/ 	.short	(.L_105 - .L_104)
.L_104:
        /*002c*/ 	.word	0x00000000
        /*0030*/ 	.short	0x0007
        /*0032*/ 	.short	0x002c
        /*0034*/ 	.byte	0x00, 0xf0, 0x11, 0x00


	//----- nvinfo : EIATTR_KPARAM_INFO
	.align		4
.L_105:
        /*0038*/ 	.byte	0x04, 0x17
        /*003a*/ 	.short	(.L_107 - .L_106)
.L_106:
        /*003c*/ 	.word	0x00000000
        /*0040*/ 	.short	0x0006
        /*0042*/ 	.short	0x0028
        /*0044*/ 	.byte	0x00, 0xf0, 0x11, 0x00


	//----- nvinfo : EIATTR_KPARAM_INFO
	.align		4
.L_107:
        /*0048*/ 	.byte	0x04, 0x17
        /*004a*/ 	.short	(.L_109 - .L_108)
.L_108:
        /*004c*/ 	.word	0x00000000
        /*0050*/ 	.short	0x0005
        /*0052*/ 	.short	0x0024
        /*0054*/ 	.byte	0x00, 0xf0, 0x11, 0x00


	//----- nvinfo : EIATTR_KPARAM_INFO
	.align		4
.L_109:
        /*0058*/ 	.byte	0x04, 0x17
        /*005a*/ 	.short	(.L_111 - .L_110)
.L_110:
        /*005c*/ 	.word	0x00000000
        /*0060*/ 	.short	0x0004
        /*0062*/ 	.short	0x0020
        /*0064*/ 	.byte	0x00, 0xf0, 0x11, 0x00


	//----- nvinfo : EIATTR_KPARAM_INFO
	.align		4
.L_111:
        /*0068*/ 	.byte	0x04, 0x17
        /*006a*/ 	.short	(.L_113 - .L_112)
.L_112:
        /*006c*/ 	.word	0x00000000
        /*0070*/ 	.short	0x0003
        /*0072*/ 	.short	0x0018
        /*0074*/ 	.byte	0x00, 0xf5, 0x21, 0x00


	//----- nvinfo : EIATTR_KPARAM_INFO
	.align		4
.L_113:
        /*0078*/ 	.byte	0x04, 0x17
        /*007a*/ 	.short	(.L_115 - .L_114)
.L_114:
        /*007c*/ 	.word	0x00000000
        /*0080*/ 	.short	0x0002
        /*0082*/ 	.short	0x0010
        /*0084*/ 	.byte	0x00, 0xf5, 0x21, 0x00


	//----- nvinfo : EIATTR_KPARAM_INFO
	.align		4
.L_115:
        /*0088*/ 	.byte	0x04, 0x17
        /*008a*/ 	.short	(.L_117 - .L_116)
.L_116:
        /*008c*/ 	.word	0x00000000
        /*0090*/ 	.short	0x0001
        /*0092*/ 	.short	0x0008
        /*0094*/ 	.byte	0x00, 0xf5, 0x21, 0x00


	//----- nvinfo : EIATTR_KPARAM_INFO
	.align		4
.L_117:
        /*0098*/ 	.byte	0x04, 0x17
        /*009a*/ 	.short	(.L_119 - .L_118)
.L_118:
        /*009c*/ 	.word	0x00000000
        /*00a0*/ 	.short	0x0000
        /*00a2*/ 	.short	0x0000
        /*00a4*/ 	.byte	0x00, 0xf5, 0x21, 0x00


	//----- nvinfo : EIATTR_SPARSE_MMA_MASK
	.align		4
.L_119:
        /*00a8*/ 	.byte	0x03, 0x50
        /*00aa*/ 	.short	0x0000


	//----- nvinfo : EIATTR_MAXREG_COUNT
	.align		4
        /*00ac*/ 	.byte	0x03, 0x1b
        /*00ae*/ 	.short	0x00ff


	//----- nvinfo : EIATTR_NUM_BARRIERS
	.align		4
        /*00b0*/ 	.byte	0x02, 0x4c
        /*00b2*/ 	.byte	0x01
	.zero		1


	//----- nvinfo : EIATTR_MERCURY_ISA_VERSION
	.align		4
        /*00b4*/ 	.byte	0x03, 0x5f
        /*00b6*/ 	.short	0x0101


	//----- nvinfo : EIATTR_COOP_GROUP_MASK_REGIDS
	.align		4
        /*00b8*/ 	.byte	0x04, 0x29
        /*00ba*/ 	.short	(.L_121 - .L_120)


	//   ....[0]....
.L_120:
        /*00bc*/ 	.word	0xffffffff


	//   ....[1]....
        /*00c0*/ 	.word	0xffffffff


	//   ....[2]....
        /*00c4*/ 	.word	0xffffffff


	//   ....[3]....
        /*00c8*/ 	.word	0xffffffff


	//   ....[4]....
        /*00cc*/ 	.word	0xffffffff


	//   ....[5]....
        /*00d0*/ 	.word	0xffffffff


	//   ....[6]....
        /*00d4*/ 	.word	0xffffffff


	//   ....[7]....
        /*00d8*/ 	.word	0xffffffff


	//   ....[8]....
        /*00dc*/ 	.word	0xffffffff


	//   ....[9]....
        /*00e0*/ 	.word	0xffffffff


	//   ....[10]....
        /*00e4*/ 	.word	0xffffffff


	//   ....[11]....
        /*00e8*/ 	.word	0xffffffff


	//   ....[12]....
        /*00ec*/ 	.word	0xffffffff


	//   ....[13]....
        /*00f0*/ 	.word	0xffffffff


	//   ....[14]....
        /*00f4*/ 	.word	0xffffffff


	//   ....[15]....
        /*00f8*/ 	.word	0xffffffff


	//   ....[16]....
        /*00fc*/ 	.word	0xffffffff


	//   ....[17]....
        /*0100*/ 	.word	0xffffffff


	//   ....[18]....
        /*0104*/ 	.word	0xffffffff


	//   ....[19]....
        /*0108*/ 	.word	0xffffffff


	//   ....[20]....
        /*010c*/ 	.word	0x0500000e


	//   ....[21]....
        /*0110*/ 	.word	0x0500000e


	//   ....[22]....
        /*0114*/ 	.word	0x0500000e


	//   ....[23]....
        /*0118*/ 	.word	0x0500000e


	//   ....[24]....
        /*011c*/ 	.word	0x0500000e


	//   ....[25]....
        /*0120*/ 	.word	0x0500000e


	//   ....[26]....
        /*0124*/ 	.word	0x0500000e


	//   ....[27]....
        /*0128*/ 	.word	0x0500000e


	//   ....[28]....
        /*012c*/ 	.word	0x0500000e


	//   ....[29]....
        /*0130*/ 	.word	0x0500000e


	//----- nvinfo : EIATTR_COOP_GROUP_INSTR_OFFSETS
	.align		4
.L_121:
        /*0134*/ 	.byte	0x04, 0x28
        /*0136*/ 	.short	(.L_123 - .L_122)


	//   ....[0]....
.L_122:
        /*0138*/ 	.word	0x00001ae0


	//   ....[1]....
        /*013c*/ 	.word	0x00001b50


	//   ....[2]....
        /*0140*/ 	.word	0x00001b80


	//   ....[3]....
        /*0144*/ 	.word	0x00001ba0


	//   ....[4]....
        /*0148*/ 	.word	0x00001bc0


	//   ....[5]....
        /*014c*/ 	.word	0x00001c90


	//   ....[6]....
        /*0150*/ 	.word	0x00001cb0


	//   ....[7]....
        /*0154*/ 	.word	0x00001cd0


	//   ....[8]....
        /*0158*/ 	.word	0x00001cf0


	//   ....[9]....
        /*015c*/ 	.word	0x00001d10


	//   ....[10]....
        /*0160*/ 	.word	0x00001f40


	//   ....[11]....
        /*0164*/ 	.word	0x00001fa0


	//   ....[12]....
        /*0168*/ 	.word	0x00001fc0


	//   ....[13]....
        /*016c*/ 	.word	0x00001fe0


	//   ....[14]....
        /*0170*/ 	.word	0x00002010


	//   ....[15]....
        /*0174*/ 	.word	0x00002130


	//   ....[16]....
        /*0178*/ 	.word	0x00002150


	//   ....[17]....
        /*017c*/ 	.word	0x00002170


	//   ....[18]....
        /*0180*/ 	.word	0x00002190


	//   ....[19]....
        /*0184*/ 	.word	0x000021b0


	//   ....[20]....
        /*0188*/ 	.word	0x00003430


	//   ....[21]....
        /*018c*/ 	.word	0x000034a0


	//   ....[22]....
        /*0190*/ 	.word	0x00003510


	//   ....[23]....
        /*0194*/ 	.word	0x00003580


	//   ....[24]....
        /*0198*/ 	.word	0x000035f0


	//   ....[25]....
        /*019c*/ 	.word	0x00003680


	//   ....[26]....
        /*01a0*/ 	.word	0x000036f0


	//   ....[27]....
        /*01a4*/ 	.word	0x00003760


	//   ....[28]....
        /*01a8*/ 	.word	0x000037d0


	//   ....[29]....
        /*01ac*/ 	.word	0x00003840


	//----- nvinfo : EIATTR_VRC_CTA_INIT_COUNT
	.align		4
.L_123:
        /*01b0*/ 	.byte	0x02, 0x4a
	.zero		1
	.zero		1


	//----- nvinfo : EIATTR_EXIT_INSTR_OFFSETS
	.align		4
        /*01b4*/ 	.byte	0x04, 0x1c
        /*01b6*/ 	.short	(.L_125 - .L_124)


	//   ....[0]....
.L_124:
        /*01b8*/ 	.word	0x00000050


	//   ....[1]....
        /*01bc*/ 	.word	0x00003210


	//   ....[2]....
        /*01c0*/ 	.word	0x000033d0


	//----- nvinfo : EIATTR_CRS_STACK_SIZE
	.align		4
.L_125:
        /*01c4*/ 	.byte	0x04, 0x1e
        /*01c6*/ 	.short	(.L_127 - .L_126)
.L_126:
        /*01c8*/ 	.word	0x00000000


	//----- nvinfo : EIATTR_CBANK_PARAM_SIZE
	.align		4
.L_127:
        /*01cc*/ 	.byte	0x03, 0x19
        /*01ce*/ 	.short	0x0038


	//----- nvinfo : EIATTR_PARAM_CBANK
	.align		4
        /*01d0*/ 	.byte	0x04, 0x0a
        /*01d2*/ 	.short	(.L_129 - .L_128)
	.align		4
.L_128:
        /*01d4*/ 	.word	index@(.nv.constant0._Z25attention_fwd_kernel_bf16ILi64EEvPK13__nv_bfloat16S2_S2_PS0_iiiiif)
        /*01d8*/ 	.short	0x0380
        /*01da*/ 	.short	0x0038


	//----- nvinfo : EIATTR_SW_WAR
	.align		4
.L_129:
        /*01dc*/ 	.byte	0x04, 0x36
        /*01de*/ 	.short	(.L_131 - .L_130)
.L_130:
        /*01e0*/ 	.word	0x00000008
.L_131:


//--------------------- .nv.callgraph             --------------------------
	.section	.nv.callgraph,"",@"SHT_CUDA_CALLGRAPH"
	.align	4
	.sectionentsize	8
	.align		4
        /*0000*/ 	.word	0x00000000
	.align		4
        /*0004*/ 	.word	0xffffffff
	.align		4
        /*0008*/ 	.word	0x00000000
	.align		4
        /*000c*/ 	.word	0xfffffffe
	.align		4
        /*0010*/ 	.word	0x00000000
	.align		4
        /*0014*/ 	.word	0xfffffffd
	.align		4
        /*0018*/ 	.word	0x00000000
	.align		4
        /*001c*/ 	.word	0xfffffffc


//--------------------- .text._Z45attention_fwd_kernel_sinusoidal_fused_v5_bf16ILi64EEvPK13__nv_bfloat16S2_S2_PS0_iiiiif --------------------------
	.section	.text._Z45attention_fwd_kernel_sinusoidal_fused_v5_bf16ILi64EEvPK13__nv_bfloat16S2_S2_PS0_iiiiif,"ax",@progbits
	.align	128
        .global         _Z45attention_fwd_kernel_sinusoidal_fused_v5_bf16ILi64EEvPK13__nv_bfloat16S2_S2_PS0_iiiiif
        .type           _Z45attention_fwd_kernel_sinusoidal_fused_v5_bf16ILi64EEvPK13__nv_bfloat16S2_S2_PS0_iiiiif,@function
        .size           _Z45attention_fwd_kernel_sinusoidal_fused_v5_bf16ILi64EEvPK13__nv_bfloat16S2_S2_PS0_iiiiif,(.L_x_266 - _Z45attention_fwd_kernel_sinusoidal_fused_v5_bf16ILi64EEvPK13__nv_bfloat16S2_S2_PS0_iiiiif)
        .other          _Z45attention_fwd_kernel_sinusoidal_fused_v5_bf16ILi64EEvPK13__nv_bfloat16S2_S2_PS0_iiiiif,@"STO_CUDA_ENTRY STV_DEFAULT"
_Z45attention_fwd_kernel_sinusoidal_fused_v5_bf16ILi64EEvPK13__nv_bfloat16S2_S2_PS0_iiiiif:
.text._Z45attention_fwd_kernel_sinusoidal_fused_v5_bf16ILi64EEvPK13__nv_bfloat16S2_S2_PS0_iiiiif:
[----:B------:R-:W-:Y:S08]  /*0000*/  LDC R1, c[0x0][0x37c] ;  /* 0x0000df00ff017b82 */ /* 0x000ff00000000800 */
[----:B------:R-:W0:Y:S01]  /*0010*/  S2UR UR18, SR_CTAID.X ;  /* 0x00000000001279c3 */ /* 0x000e220000002500 */
[----:B------:R-:W0:Y:S02]  /*0020*/  LDCU UR7, c[0x0][0x3a8] ;  /* 0x00007500ff0777ac */ /* 0x000e240008000800 */
[----:B0-----:R-:W-:-:S06]  /*0030*/  UISETP.GE.AND UP0, UPT, UR18, UR7, UPT ;  /* 0x000000071200728c */ /* 0x001fcc000bf06270 */
[----:B------:R-:W-:-:S13]  /*0040*/  PLOP3.LUT P0, PT, PT, PT, UP0, 0x80, 0x8 ;  /* 0x000000000008781c */ /* 0x000fda0003f0f008 */
[----:B------:R-:W-:Y:S05]  /*0050*/  @P0 EXIT ;  /* 0x000000000000094d */ /* 0x000fea0003800000 */
[----:B------:R-:W0:Y:S01]  /*0060*/  S2R R0, SR_TID.X ;  /* 0x0000000000007919 */ /* 0x000e220000002100 */
[----:B------:R-:W1:Y:S01]  /*0070*/  LDCU UR4, c[0x0][0x3b0] ;  /* 0x00007600ff0477ac */ /* 0x000e620008000800 */
[----:B------:R-:W2:Y:S01]  /*0080*/  S2UR UR5, SR_CTAID.Y ;  /* 0x00000000000579c3 */ /* 0x000ea20000002600 */
[----:B------:R-:W-:Y:S01]  /*0090*/  BSSY.RECONVERGENT B0, `(.L_x_0) ;  /* 0x000005f000007945 */ /* 0x000fe20003800200 */
[----:B------:R-:W3:Y:S01]  /*00a0*/  LDCU UR6, c[0x0][0x3ac] ;  /* 0x00007580ff0677ac */ /* 0x000ee20008000800 */
[----:B------:R-:W4:Y:S01]  /*00b0*/  LDCU.64 UR16, c[0x0][0x358] ;  /* 0x00006b00ff1077ac */ /* 0x000f220008000a00 */
[----:B------:R-:W0:Y:S01]  /*00c0*/  LDCU UR8, c[0x0][0x3b0] ;  /* 0x00007600ff0877ac */ /* 0x000e220008000800 */
[----:B-1----:R-:W-:-:S04]  /*00d0*/  MOV R11, UR4 ;  /* 0x00000004000b7c02 */ /* 0x002fc80008000f00 */
[C---:B------:R-:W-:Y:S01]  /*00e0*/  R2UR UR4, R11.reuse ;  /* 0x000000000b0472ca */ /* 0x040fe200000e0000 */
[----:B---3--:R-:W-:Y:S01]  /*00f0*/  IMAD R6, R11, UR6, RZ ;  /* 0x000000060b067c24 */ /* 0x008fe2000f8e02ff */
[----:B--2---:R-:W-:-:S03]  /*0100*/  UIMAD UR7, UR5, UR7, UR18 ;  /* 0x00000007050772a4 */ /* 0x004fc6000f8e0212 */
[----:B------:R-:W-:Y:S01]  /*0110*/  IMAD R6, R6, UR5, RZ ;  /* 0x0000000506067c24 */ /* 0x000fe2000f8e02ff */
[----:B0-----:R-:W-:-:S07]  /*0120*/  ISETP.GE.AND P0, PT, R0, R11, PT ;  /* 0x0000000b0000720c */ /* 0x001fce0003f06270 */
[----:B------:R-:W-:-:S06]  /*0130*/  UIMAD UR7, UR7, UR4, URZ ;  /* 0x00000004070772a4 */ /* 0x000fcc000f8e02ff */
[----:B----4-:R-:W-:Y:S06]  /*0140*/  @P0 BRA `(.L_x_1) ;  /* 0x00000004004c0947 */ /* 0x010fec0003800000 */
[----:B------:R-:W-:Y:S01]  /*0150*/  HFMA2 R3, -RZ, RZ, 0.132568359375, -6360 ;  /* 0x303eee36ff037431 */ /* 0x000fe200000001ff */
[----:B------:R-:W-:Y:S01]  /*0160*/  MOV R2, 0x3fb8aa3b ;  /* 0x3fb8aa3b00027802 */ /* 0x000fe20000000f00 */
[----:B------:R-:W-:Y:S01]  /*0170*/  IMAD.MOV.U32 R5, RZ, RZ, 0x3e4b8a05 ;  /* 0x3e4b8a05ff057424 */ /* 0x000fe200078e00ff */
[----:B------:R-:W0:Y:S01]  /*0180*/  LDC R4, c[0x0][0x360] ;  /* 0x0000d800ff047b82 */ /* 0x000e220000000800 */
[----:B------:R-:W-:Y:S02]  /*0190*/  I2FP.F32.U32 R7, R11 ;  /* 0x0000000b00077245 */ /* 0x000fe40000201000 */
[----:B------:R-:W-:Y:S01]  /*01a0*/  MOV R9, R0 ;  /* 0x0000000000097202 */ /* 0x000fe20000000f00 */
[----:B------:R-:W-:-:S04]  /*01b0*/  FFMA R2, -R3, R2, 3.622995450314192567e-07 ;  /* 0x34c2821203027423 */ /* 0x000fc80000000102 */
[----:B------:R-:W-:-:S04]  /*01c0*/  FFMA R2, R5, 1.9251366722983220825e-08, R2 ;  /* 0x32a55e3405027823 */ /* 0x000fc80000000002 */
[----:B------:R-:W-:-:S04]  /*01d0*/  FFMA R2, -R3, 0.014334906823933124542, R2 ;  /* 0x3c6adcf503027823 */ /* 0x000fc80000000102 */
[----:B------:R-:W-:-:S04]  /*01e0*/  FFMA R2, R5, 0.0047783022746443748474, R2 ;  /* 0x3b9c934e05027823 */ /* 0x000fc80000000002 */
[----:B------:R-:W-:-:S04]  /*01f0*/  FADD R5, R2, 13.286762237548828125 ;  /* 0x4154969402057421 */ /* 0x000fc80000000000 */
[----:B------:R-:W-:-:S04]  /*0200*/  FADD R3, R5, -13.286762237548828125 ;  /* 0xc154969405037421 */ /* 0x000fc80000000000 */
[----:B------:R-:W-:-:S07]  /*0210*/  FADD R8, R2, -R3 ;  /* 0x8000000302087221 */ /* 0x000fce0000000000 */
.L_x_9:
[----:B------:R-:W-:Y:S01]  /*0220*/  LEA.HI R2, R9, R9, RZ, 0x1 ;  /* 0x0000000909027211 */ /* 0x000fe200078f08ff */
[----:B------:R-:W1:Y:S01]  /*0230*/  MUFU.RCP R10, R7 ;  /* 0x00000007000a7308 */ /* 0x000e620000001000 */
[----:B------:R-:W-:Y:S02]  /*0240*/  BSSY.RECONVERGENT B1, `(.L_x_2) ;  /* 0x000000f000017945 */ /* 0x000fe40003800200 */
[----:B------:R-:W-:-:S04]  /*0250*/  SHF.R.S32.HI R2, RZ, 0x1, R2 ;  /* 0x00000001ff027819 */ /* 0x000fc80000011402 */
[----:B------:R-:W-:-:S05]  /*0260*/  I2FP.F32.S32 R2, R2 ;  /* 0x0000000200027245 */ /* 0x000fca0000201400 */
[----:B------:R-:W-:-:S04]  /*0270*/  FADD R2, R2, R2 ;  /* 0x0000000202027221 */ /* 0x000fc80000000000 */
[----:B------:R-:W2:Y:S01]  /*0280*/  FCHK P0, R2, R7 ;  /* 0x0000000702007302 */ /* 0x000ea20000000000 */
[----:B-1----:R-:W-:-:S04]  /*0290*/  FFMA R3, -R7, R10, 1 ;  /* 0x3f80000007037423 */ /* 0x002fc8000000010a */
[----:B------:R-:W-:-:S04]  /*02a0*/  FFMA R3, R10, R3, R10 ;  /* 0x000000030a037223 */ /* 0x000fc8000000000a */
[----:B------:R-:W-:-:S04]  /*02b0*/  FFMA R10, R2, R3, RZ ;  /* 0x00000003020a7223 */ /* 0x000fc800000000ff */
[----:B------:R-:W-:-:S04]  /*02c0*/  FFMA R11, -R7, R10, R2 ;  /* 0x0000000a070b7223 */ /* 0x000fc80000000102 */
[----:B------:R-:W-:Y:S01]  /*02d0*/  FFMA R10, R3, R11, R10 ;  /* 0x0000000b030a7223 */ /* 0x000fe2000000000a */
[----:B--2---:R-:W-:Y:S06]  /*02e0*/  @!P0 BRA `(.L_x_3) ;  /* 0x0000000000108947 */ /* 0x004fec0003800000 */
[----:B------:R-:W-:Y:S02]  /*02f0*/  MOV R3, R7 ;  /* 0x0000000700037202 */ /* 0x000fe40000000f00 */
[----:B------:R-:W-:-:S07]  /*0300*/  MOV R10, 0x320 ;  /* 0x00000320000a7802 */ /* 0x000fce0000000f00 */
[----:B0-----:R-:W-:Y:S05]  /*0310*/  CALL.REL.NOINC `($__internal_1_$__cuda_sm3x_div_rn_noftz_f32_slowpath) ;  /* 0x0000004000a87944 */ /* 0x001fea0003c00000 */
[----:B------:R-:W-:-:S07]  /*0320*/  MOV R10, R2 ;  /* 0x00000002000a7202 */ /* 0x000fce0000000f00 */
.L_x_3:
[----:B------:R-:W-:Y:S05]  /*0330*/  BSYNC.RECONVERGENT B1 ;  /* 0x0000000000017941 */ /* 0x000fea0003800200 */
.L_x_2:
[----:B------:R-:W-:Y:S01]  /*0340*/  FSETP.NEU.AND P0, PT, R10, RZ, PT ;  /* 0x000000ff0a00720b */ /* 0x000fe20003f0d000 */
[----:B------:R-:W-:Y:S01]  /*0350*/  BSSY.RECONVERGENT B1, `(.L_x_4) ;  /* 0x000001c000017945 */ /* 0x000fe20003800200 */
[----:B------:R-:W-:-:S11]  /*0360*/  IMAD.MOV.U32 R2, RZ, RZ, 0x3f800000 ;  /* 0x3f800000ff027424 */ /* 0x000fd600078e00ff */
[----:B------:R-:W-:Y:S05]  /*0370*/  @!P0 BRA `(.L_x_5) ;  /* 0x0000000000648947 */ /* 0x000fea0003800000 */
[CC--:B------:R-:W-:Y:S01]  /*0380*/  FMUL R2, R5.reuse, R10.reuse ;  /* 0x0000000a05027220 */ /* 0x0c0fe20000400000 */
[----:B------:R-:W-:Y:S01]  /*0390*/  HFMA2 R14, -RZ, RZ, 0.64013671875, -15.109375 ;  /* 0x391fcb8eff0e7431 */ /* 0x000fe200000001ff */
[-C--:B------:R-:W-:Y:S02]  /*03a0*/  FSETP.NAN.AND P2, PT, |R10|, |R10|.reuse, PT ;  /* 0x4000000a0a00720b */ /* 0x080fe40003f48200 */
[----:B------:R-:W1:Y:S01]  /*03b0*/  FRND R3, R2 ;  /* 0x0000000200037307 */ /* 0x000e620000201000 */
[----:B------:R-:W-:Y:S01]  /*03c0*/  FFMA R11, R5, R10, -R2 ;  /* 0x0000000a050b7223 */ /* 0x000fe20000000802 */
[----:B------:R-:W-:-:S03]  /*03d0*/  FSETP.GT.AND P1, PT, |R2|, 152, PT ;  /* 0x431800000200780b */ /* 0x000fc60003f24200 */
[----:B------:R-:W-:Y:S01]  /*03e0*/  FFMA R12, R8, R10, R11 ;  /* 0x0000000a080c7223 */ /* 0x000fe2000000000b */
[----:B-1----:R-:W-:Y:S01]  /*03f0*/  FADD R11, R2, -R3 ;  /* 0x80000003020b7221 */ /* 0x002fe20000000000 */
[----:B------:R-:W-:-:S03]  /*0400*/  FSETP.GT.AND P0, PT, R3, RZ, PT ;  /* 0x000000ff0300720b */ /* 0x000fc60003f04000 */
[----:B------:R-:W-:Y:S01]  /*0410*/  FADD R11, R11, R12 ;  /* 0x0000000c0b0b7221 */ /* 0x000fe20000000000 */
[----:B------:R-:W-:Y:S02]  /*0420*/  SEL R3, RZ, 0x83000000, P0 ;  /* 0x83000000ff037807 */ /* 0x000fe40000000000 */
[----:B------:R-:W-:Y:S01]  /*0430*/  FSETP.GEU.AND P0, PT, R2, RZ, PT ;  /* 0x000000ff0200720b */ /* 0x000fe20003f0e000 */
[----:B------:R-:W-:Y:S01]  /*0440*/  FFMA R12, R11, R14, 0.0013391353422775864601 ;  /* 0x3aaf85ed0b0c7423 */ /* 0x000fe2000000000e */
[----:B------:R-:W-:-:S03]  /*0450*/  IADD3 R13, PT, PT, R3, 0x7f000000, RZ ;  /* 0x7f000000030d7810 */ /* 0x000fc60007ffe0ff */
[C---:B------:R-:W-:Y:S02]  /*0460*/  FFMA R14, R11.reuse, R12, 0.0096188392490148544312 ;  /* 0x3c1d98560b0e7423 */ /* 0x040fe4000000000c */
[----:B------:R1:W2:Y:S02]  /*0470*/  F2I.NTZ R12, R2 ;  /* 0x00000002000c7305 */ /* 0x0002a40000203100 */
[----:B------:R-:W-:-:S04]  /*0480*/  FFMA R14, R11, R14, 0.055503588169813156128 ;  /* 0x3d6357bb0b0e7423 */ /* 0x000fc8000000000e */
[----:B------:R-:W-:Y:S01]  /*0490*/  FFMA R14, R11, R14, 0.24022644758224487305 ;  /* 0x3e75fdec0b0e7423 */ /* 0x000fe2000000000e */
[----:B-1----:R-:W-:-:S03]  /*04a0*/  FSEL R2, RZ, +INF , !P0 ;  /* 0x7f800000ff027808 */ /* 0x002fc60004000000 */
[----:B------:R-:W-:-:S04]  /*04b0*/  FFMA R14, R11, R14, 0.69314718246459960938 ;  /* 0x3f3172180b0e7423 */ /* 0x000fc8000000000e */
[----:B------:R-:W-:Y:S01]  /*04c0*/  FFMA R14, R11, R14, 1 ;  /* 0x3f8000000b0e7423 */ /* 0x000fe2000000000e */
[----:B--2---:R-:W-:-:S03]  /*04d0*/  LEA R12, R12, -R3, 0x17 ;  /* 0x800000030c0c7211 */ /* 0x004fc600078eb8ff */
[----:B------:R-:W-:-:S04]  /*04e0*/  FMUL R13, R13, R14 ;  /* 0x0000000e0d0d7220 */ /* 0x000fc80000400000 */
[----:B------:R-:W-:Y:S01]  /*04f0*/  @!P1 FMUL R2, R12, R13 ;  /* 0x0000000d0c029220 */ /* 0x000fe20000400000 */
[----:B------:R-:W-:-:S07]  /*0500*/  @P2 FADD R2, R10, 10000 ;  /* 0x461c40000a022421 */ /* 0x000fce0000000000 */
.L_x_5:
[----:B------:R-:W-:Y:S05]  /*0510*/  BSYNC.RECONVERGENT B1 ;  /* 0x0000000000017941 */ /* 0x000fea0003800200 */
.L_x_4:
[----:B------:R-:W-:Y:S01]  /*0520*/  VIADD R3, R2, 0x1800000 ;  /* 0x0180000002037836 */ /* 0x000fe20000000000 */
[----:B------:R-:W-:Y:S04]  /*0530*/  BSSY.RECONVERGENT B1, `(.L_x_6) ;  /* 0x000000b000017945 */ /* 0x000fe80003800200 */
[----:B------:R-:W-:-:S04]  /*0540*/  LOP3.LUT R3, R3, 0x7f800000, RZ, 0xc0, !PT ;  /* 0x7f80000003037812 */ /* 0x000fc800078ec0ff */
[----:B------:R-:W-:-:S13]  /*0550*/  ISETP.GT.U32.AND P0, PT, R3, 0x1ffffff, PT ;  /* 0x01ffffff0300780c */ /* 0x000fda0003f04070 */
[----:B------:R-:W-:Y:S05]  /*0560*/  @P0 BRA `(.L_x_7) ;  /* 0x00000000000c0947 */ /* 0x000fea0003800000 */
[----:B------:R-:W-:-:S07]  /*0570*/  MOV R10, 0x590 ;  /* 0x00000590000a7802 */ /* 0x000fce0000000f00 */
[----:B0-----:R-:W-:Y:S05]  /*0580*/  CALL.REL.NOINC `($__internal_0_$__cuda_sm20_rcp_rn_f32_slowpath) ;  /* 0x0000003c00387944 */ /* 0x001fea0003c00000 */
[----:B------:R-:W-:Y:S05]  /*0590*/  BRA `(.L_x_8) ;  /* 0x0000000000107947 */ /* 0x000fea0003800000 */
.L_x_7:
[----:B------:R-:W1:Y:S02]  /*05a0*/  MUFU.RCP R3, R2 ;  /* 0x0000000200037308 */ /* 0x000e640000001000 */
[----:B-1----:R-:W-:-:S04]  /*05b0*/  FFMA R10, R3, R2, -1 ;  /* 0xbf800000030a7423 */ /* 0x002fc80000000002 */
[----:B------:R-:W-:-:S04]  /*05c0*/  FADD.FTZ R10, -R10, -RZ ;  /* 0x800000ff0a0a7221 */ /* 0x000fc80000010100 */
[----:B------:R-:W-:-:S07]  /*05d0*/  FFMA R3, R3, R10, R3 ;  /* 0x0000000a03037223 */ /* 0x000fce0000000003 */
.L_x_8:
[----:B------:R-:W-:Y:S05]  /*05e0*/  BSYNC.RECONVERGENT B1 ;  /* 0x0000000000017941 */ /* 0x000fea0003800200 */
.L_x_6:
[----:B------:R-:W1:Y:S01]  /*05f0*/  S2UR UR5, SR_CgaCtaId ;  /* 0x00000000000579c3 */ /* 0x000e620000008800 */
[----:B------:R-:W-:Y:S01]  /*0600*/  UMOV UR4, 0x400 ;  /* 0x0000040000047882 */ /* 0x000fe20000000000 */
[----:B------:R-:W-:Y:S01]  /*0610*/  MOV R11, UR8 ;  /* 0x00000008000b7c02 */ /* 0x000fe20008000f00 */
[----:B-1----:R-:W-:-:S06]  /*0620*/  ULEA UR4, UR5, UR4, 0x18 ;  /* 0x0000000405047291 */ /* 0x002fcc000f8ec0ff */
[----:B------:R-:W-:Y:S02]  /*0630*/  LEA R2, R9, UR4, 0x2 ;  /* 0x0000000409027c11 */ /* 0x000fe4000f8e10ff */
[----:B0-----:R-:W-:-:S03]  /*0640*/  IADD3 R9, PT, PT, R4, R9, RZ ;  /* 0x0000000904097210 */ /* 0x001fc60007ffe0ff */
[----:B------:R1:W-:Y:S01]  /*0650*/  STS [R2+0x180], R3 ;  /* 0x0001800302007388 */ /* 0x0003e20000000800 */
[----:B------:R-:W-:-:S13]  /*0660*/  ISETP.GE.AND P0, PT, R9, R11, PT ;  /* 0x0000000b0900720c */ /* 0x000fda0003f06270 */
[----:B-1----:R-:W-:Y:S05]  /*0670*/  @!P0 BRA `(.L_x_9) ;  /* 0xfffffff800e88947 */ /* 0x002fea000383ffff */
.L_x_1:
[----:B------:R-:W-:Y:S05]  /*0680*/  BSYNC.RECONVERGENT B0 ;  /* 0x0000000000007941 */ /* 0x000fea0003800200 */
.L_x_0:
[----:B------:R-:W0:Y:S02]  /*0690*/  LDCU UR4, c[0x0][0x3ac] ;  /* 0x00007580ff0477ac */ /* 0x000e240008000800 */
[----:B0-----:R-:W-:-:S03]  /*06a0*/  UISETP.GE.AND UP0, UPT, UR4, 0x1, UPT ;  /* 0x000000010400788c */ /* 0x001fc6000bf06270 */
[----:B------:R-:W-:Y:S01]  /*06b0*/  UMOV UR4, URZ ;  /* 0x000000ff00047c82 */ /* 0x000fe20008000000 */
[----:B------:R-:W-:Y:S06]  /*06c0*/  BAR.SYNC.DEFER_BLOCKING 0x0 ;  /* 0x0000000000007b1d */ /* 0x000fec0000010000 */
[----:B------:R-:W-:Y:S05]  /*06d0*/  BRA.U !UP0, `(.L_x_10) ;  /* 0x0000003508487547 */ /* 0x000fea000b800000 */
[----:B------:R-:W0:Y:S01]  /*06e0*/  LDCU.128 UR12, c[0x0][0x380] ;  /* 0x00007000ff0c77ac */ /* 0x000e220008000c00 */
[----:B------:R-:W-:Y:S01]  /*06f0*/  I2FP.F32.U32 R2, UR18 ;  /* 0x0000001200027c45 */ /* 0x000fe20008201000 */
[----:B------:R-:W-:Y:S01]  /*0700*/  IMAD.MOV.U32 R12, RZ, RZ, -0x800000 ;  /* 0xff800000ff0c7424 */ /* 0x000fe200078e00ff */
[C---:B------:R-:W-:Y:S01]  /*0710*/  IADD3 R3, PT, PT, R11.reuse, -0x1, RZ ;  /* 0xffffffff0b037810 */ /* 0x040fe20007ffe0ff */
[----:B------:R-:W1:Y:S01]  /*0720*/  LDCU UR19, c[0x0][0x360] ;  /* 0x00006c00ff1377ac */ /* 0x000e620008000800 */
[----:B------:R-:W-:Y:S02]  /*0730*/  R2UR UR20, R2 ;  /* 0x00000000021472ca */ /* 0x000fe400000e0000 */
[C---:B------:R-:W-:Y:S01]  /*0740*/  LOP3.LUT R2, R11.reuse, 0x3, RZ, 0xc0, !PT ;  /* 0x000000030b027812 */ /* 0x040fe200078ec0ff */
[----:B------:R-:W-:Y:S01]  /*0750*/  UMOV UR4, URZ ;  /* 0x000000ff00047c82 */ /* 0x000fe20008000000 */
[----:B------:R-:W-:Y:S01]  /*0760*/  LOP3.LUT R4, R11, 0x7ffffffc, RZ, 0xc0, !PT ;  /* 0x7ffffffc0b047812 */ /* 0x000fe200078ec0ff */
[----:B------:R-:W-:Y:S01]  /*0770*/  UMOV UR5, URZ ;  /* 0x000000ff00057c82 */ /* 0x000fe20008000000 */
[----:B------:R-:W-:Y:S01]  /*0780*/  LOP3.LUT R5, R0, 0x1f, RZ, 0xc0, !PT ;  /* 0x0000001f00057812 */ /* 0x000fe200078ec0ff */
[----:B------:R-:W-:Y:S01]  /*0790*/  UMOV UR6, URZ ;  /* 0x000000ff00067c82 */ /* 0x000fe20008000000 */
[----:B0-----:R-:W-:-:S02]  /*07a0*/  UIADD3 UR8, UP0, UPT, UR12, 0x4, URZ ;  /* 0x000000040c087890 */ /* 0x001fc4000ff1e0ff */
[----:B------:R-:W-:Y:S02]  /*07b0*/  UIADD3 UR9, UP1, UPT, UR14, 0x4, URZ ;  /* 0x000000040e097890 */ /* 0x000fe4000ff3e0ff */
[----:B------:R-:W-:Y:S02]  /*07c0*/  UIADD3.X UR10, UPT, UPT, URZ, UR13, URZ, UP0, !UPT ;  /* 0x0000000dff0a7290 */ /* 0x000fe400087fe4ff */
[----:B-1----:R-:W-:-:S12]  /*07d0*/  UIADD3.X UR11, UPT, UPT, URZ, UR15, URZ, UP1, !UPT ;  /* 0x0000000fff0b7290 */ /* 0x002fd80008ffe4ff */
.L_x_54:
[----:B------:R-:W0:Y:S01]  /*07e0*/  LDCU UR13, c[0x0][0x3ac] ;  /* 0x00007580ff0d77ac */ /* 0x000e220008000800 */
[----:B------:R-:W-:Y:S01]  /*07f0*/  BSSY.RECONVERGENT B0, `(.L_x_11) ;  /* 0x00001c3000007945 */ /* 0x000fe20003800200 */
[----:B------:R-:W-:Y:S01]  /*0800*/  UIADD3 UR12, UPT, UPT, UR6, 0x40, URZ ;  /* 0x00000040060c7890 */ /* 0x000fe2000fffe0ff */
[----:B------:R-:W1:Y:S01]  /*0810*/  LDCU UR23, c[0x0][0x3ac] ;  /* 0x00007580ff1777ac */ /* 0x000e620008000800 */
[----:B------:R-:W2:Y:S01]  /*0820*/  LDCU UR22, c[0x0][0x3b4] ;  /* 0x00007680ff1677ac */ /* 0x000ea20008000800 */
[----:B------:R-:W3:Y:S01]  /*0830*/  LDCU UR24, c[0x0][0x3b4] ;  /* 0x00007680ff1877ac */ /* 0x000ee20008000800 */
[----:B0-----:R-:W-:-:S04]  /*0840*/  UISETP.LT.AND UP0, UPT, UR12, UR13, UPT ;  /* 0x0000000d0c00728c */ /* 0x001fc8000bf01270 */
[----:B------:R-:W-:-:S04]  /*0850*/  USEL UR12, UR12, UR13, UP0 ;  /* 0x0000000d0c0c7287 */ /* 0x000fc80008000000 */
[----:B------:R-:W-:-:S06]  /*0860*/  UIADD3 UR13, UPT, UPT, UR12, -UR6, URZ ;  /* 0x800000060c0d7290 */ /* 0x000fcc000fffe0ff */
[----:B------:R-:W-:-:S13]  /*0870*/  ISETP.GE.AND P0, PT, R0, UR13, PT ;  /* 0x0000000d00007c0c */ /* 0x000fda000bf06270 */
[----:B-123--:R-:W-:Y:S05]  /*0880*/  @P0 BRA `(.L_x_12) ;  /* 0x0000001800e40947 */ /* 0x00efea0003800000 */
[----:B------:R-:W-:-:S13]  /*0890*/  ISETP.NE.AND P0, PT, R2, RZ, PT ;  /* 0x000000ff0200720c */ /* 0x000fda0003f05270 */
[----:B------:R-:W-:Y:S05]  /*08a0*/  @P0 BRA `(.L_x_13) ;  /* 0x0000000c00cc0947 */ /* 0x000fea0003800000 */
[----:B------:R-:W0:Y:S02]  /*08b0*/  LDCU UR12, c[0x0][0x3b0] ;  /* 0x00007600ff0c77ac */ /* 0x000e240008000800 */
[----:B0-----:R-:W-:-:S09]  /*08c0*/  UISETP.GT.AND UP0, UPT, UR12, URZ, UPT ;  /* 0x000000ff0c00728c */ /* 0x001fd2000bf04270 */
[----:B------:R-:W-:Y:S05]  /*08d0*/  BRA.U UP0, `(.L_x_14) ;  /* 0x0000000100347547 */ /* 0x000fea000b800000 */
[----:B------:R-:W0:Y:S01]  /*08e0*/  S2R R9, SR_CgaCtaId ;  /* 0x0000000000097919 */ /* 0x000e220000008800 */
[----:B------:R-:W-:Y:S01]  /*08f0*/  MOV R8, 0x400 ;  /* 0x0000040000087802 */ /* 0x000fe20000000f00 */
[----:B------:R-:W-:Y:S01]  /*0900*/  BSSY.RECONVERGENT B1, `(.L_x_15) ;  /* 0x0000009000017945 */ /* 0x000fe20003800200 */
[----:B------:R-:W-:Y:S02]  /*0910*/  MOV R7, R0 ;  /* 0x0000000000077202 */ /* 0x000fe40000000f00 */
[----:B0-----:R-:W-:-:S07]  /*0920*/  LEA R10, R9, R8, 0x18 ;  /* 0x00000008090a7211 */ /* 0x001fce00078ec0ff */
.L_x_16:
[----:B------:R-:W-:Y:S01]  /*0930*/  FMUL R9, RZ, UR22 ;  /* 0x00000016ff097c20 */ /* 0x000fe20008400000 */
[C---:B------:R-:W-:Y:S02]  /*0940*/  LEA R8, R7.reuse, R10, 0x2 ;  /* 0x0000000a07087211 */ /* 0x040fe400078e10ff */
[----:B------:R-:W-:-:S03]  /*0950*/  IADD3 R7, PT, PT, R7, UR19, RZ ;  /* 0x0000001307077c10 */ /* 0x000fc6000fffe0ff */
[----:B------:R0:W-:Y:S01]  /*0960*/  STS [R8], R9 ;  /* 0x0000000908007388 */ /* 0x0001e20000000800 */
[----:B------:R-:W-:-:S13]  /*0970*/  ISETP.GE.AND P0, PT, R7, UR13, PT ;  /* 0x0000000d07007c0c */ /* 0x000fda000bf06270 */
[----:B0-----:R-:W-:Y:S05]  /*0980*/  @!P0 BRA `(.L_x_16) ;  /* 0xfffffffc00e88947 */ /* 0x001fea000383ffff */
[----:B------:R-:W-:Y:S05]  /*0990*/  BSYNC.RECONVERGENT B1 ;  /* 0x0000000000017941 */ /* 0x000fea0003800200 */
.L_x_15:
[----:B------:R-:W-:Y:S05]  /*09a0*/  BRA `(.L_x_12) ;  /* 0x00000018009c7947 */ /* 0x000fea0003800000 */
.L_x_14:
[----:B------:R-:W-:Y:S01]  /*09b0*/  BSSY.RECONVERGENT B1, `(.L_x_17) ;  /* 0x00000e1000017945 */ /* 0x000fe20003800200 */
[----:B------:R-:W-:-:S07]  /*09c0*/  IMAD.MOV.U32 R7, RZ, RZ, R0 ;  /* 0x000000ffff077224 */ /* 0x000fce00078e0000 */
.L_x_23:
[----:B------:R-:W0:Y:S01]  /*09d0*/  LDCU UR12, c[0x0][0x3b0] ;  /* 0x00007600ff0c77ac */ /* 0x000e220008000800 */
[----:B------:R-:W-:Y:S01]  /*09e0*/  ISETP.GE.U32.AND P1, PT, R3, 0x4, PT ;  /* 0x000000040300780c */ /* 0x000fe20003f26070 */
[----:B------:R-:W-:Y:S01]  /*09f0*/  BSSY.RECONVERGENT B2, `(.L_x_18) ;  /* 0x0000088000027945 */ /* 0x000fe20003800200 */
[----:B------:R-:W-:Y:S01]  /*0a00*/  IADD3 R19, PT, PT, R7, UR6, RZ ;  /* 0x0000000607137c10 */ /* 0x000fe2000fffe0ff */
[----:B------:R-:W-:Y:S01]  /*0a10*/  HFMA2 R13, -RZ, RZ, 0, 0 ;  /* 0x00000000ff0d7431 */ /* 0x000fe200000001ff */
[----:B------:R-:W-:Y:S02]  /*0a20*/  LOP3.LUT P0, RZ, R3, 0x4, RZ, 0xc0, !PT ;  /* 0x0000000403ff7812 */ /* 0x000fe4000780c0ff */
[----:B------:R-:W-:Y:S01]  /*0a30*/  MOV R18, RZ ;  /* 0x000000ff00127202 */ /* 0x000fe20000000f00 */
[----:B0-----:R-:W-:-:S06]  /*0a40*/  IMAD R19, R19, UR12, R6 ;  /* 0x0000000c13137c24 */ /* 0x001fcc000f8e0206 */
[----:B------:R-:W-:Y:S05]  /*0a50*/  @!P1 BRA `(.L_x_19) ;  /* 0x0000000800049947 */ /* 0x000fea0003800000 */
[----:B------:R-:W0:Y:S01]  /*0a60*/  S2R R8, SR_CgaCtaId ;  /* 0x0000000000087919 */ /* 0x000e220000008800 */
[----:B------:R-:W-:Y:S01]  /*0a70*/  MOV R21, 0x400 ;  /* 0x0000040000157802 */ /* 0x000fe20000000f00 */
[----:B------:R-:W-:Y:S01]  /*0a80*/  IMAD.MOV.U32 R13, RZ, RZ, RZ ;  /* 0x000000ffff0d7224 */ /* 0x000fe200078e00ff */
[----:B------:R-:W-:Y:S02]  /*0a90*/  MOV R18, RZ ;  /* 0x000000ff00127202 */ /* 0x000fe40000000f00 */
[----:B------:R-:W-:Y:S02]  /*0aa0*/  MOV R20, RZ ;  /* 0x000000ff00147202 */ /* 0x000fe40000000f00 */
[----:B0-----:R-:W-:-:S07]  /*0ab0*/  LEA R21, R8, R21, 0x18 ;  /* 0x0000001508157211 */ /* 0x001fce00078ec0ff */
.L_x_20:
[----:B------:R-:W0:Y:S01]  /*0ac0*/  LDC.64 R14, c[0x0][0x388] ;  /* 0x0000e200ff0e7b82 */ /* 0x000e220000000a00 */
[----:B------:R-:W-:Y:S01]  /*0ad0*/  IADD3 R9, PT, PT, R19, R18, RZ ;  /* 0x0000001213097210 */ /* 0x000fe20007ffe0ff */
[----:B------:R-:W-:-:S06]  /*0ae0*/  IMAD R23, R18, 0x4, R21 ;  /* 0x0000000412177824 */ /* 0x000fcc00078e0215 */
[----:B------:R-:W1:Y:S01]  /*0af0*/  LDC.64 R16, c[0x0][0x380] ;  /* 0x0000e000ff107b82 */ /* 0x000e620000000a00 */
[----:B0-----:R-:W-:Y:S02]  /*0b00*/  IMAD.WIDE R14, R9, 0x2, R14 ;  /* 0x00000002090e7825 */ /* 0x001fe400078e020e */
[----:B------:R-:W0:Y:S04]  /*0b10*/  LDS.128 R8, [R23+0x180] ;  /* 0x0001800017087984 */ /* 0x000e280000000c00 */
[----:B------:R-:W2:Y:S01]  /*0b20*/  LDG.E.U16.CONSTANT R24, desc[UR16][R14.64+0x2] ;  /* 0x000002100e187981 */ /* 0x000ea2000c1e9500 */
[----:B------:R-:W-:Y:S02]  /*0b30*/  IADD3 R25, PT, PT, R18, UR7, RZ ;  /* 0x0000000712197c10 */ /* 0x000fe4000fffe0ff */
[----:B------:R-:W-:Y:S01]  /*0b40*/  IADD3 R22, PT, PT, R7, UR6, RZ ;  /* 0x0000000607167c10 */ /* 0x000fe2000fffe0ff */
[----:B------:R-:W3:Y:S02]  /*0b50*/  LDG.E.U16.CONSTANT R26, desc[UR16][R14.64] ;  /* 0x000000100e1a7981 */ /* 0x000ee4000c1e9500 */
[----:B-1----:R-:W-:Y:S01]  /*0b60*/  IMAD.WIDE R16, R25, 0x2, R16 ;  /* 0x0000000219107825 */ /* 0x002fe200078e0210 */
[----:B------:R-:W-:Y:S01]  /*0b70*/  I2FP.F32.S32 R22, R22 ;  /* 0x0000001600167245 */ /* 0x000fe20000201400 */
[----:B------:R-:W4:Y:S04]  /*0b80*/  LDG.E.U16.CONSTANT R31, desc[UR16][R14.64+0xe] ;  /* 0x00000e100e1f7981 */ /* 0x000f28000c1e9500 */
[----:B------:R-:W5:Y:S01]  /*0b90*/  LDG.E.U16.CONSTANT R27, desc[UR16][R16.64+0x2] ;  /* 0x00000210101b7981 */ /* 0x000f62000c1e9500 */
[----:B0-----:R-:W-:-:S04]  /*0ba0*/  FMUL R25, R22, R9 ;  /* 0x0000000916197220 */ /* 0x001fc80000400000 */
[----:B------:R-:W-:-:S04]  /*0bb0*/  FMUL.RZ R30, R25, 0.15915493667125701904 ;  /* 0x3e22f983191e7820 */ /* 0x000fc8000040c000 */
[----:B------:R-:W0:Y:S01]  /*0bc0*/  MUFU.COS R25, R30 ;  /* 0x0000001e00197308 */ /* 0x000e220000000000 */
[----:B--2---:R-:W-:-:S05]  /*0bd0*/  SHF.L.U32 R24, R24, 0x10, RZ ;  /* 0x0000001018187819 */ /* 0x004fca00000006ff */
[----:B0-----:R-:W-:Y:S02]  /*0be0*/  FADD R25, R24, R25 ;  /* 0x0000001918197221 */ /* 0x001fe40000000000 */
[----:B------:R-:W2:Y:S01]  /*0bf0*/  LDG.E.U16.CONSTANT R24, desc[UR16][R16.64] ;  /* 0x0000001010187981 */ /* 0x000ea2000c1e9500 */
[----:B------:R-:W-:-:S04]  /*0c00*/  FMUL R9, R9, UR20 ;  /* 0x0000001409097c20 */ /* 0x000fc80008400000 */
[----:B------:R-:W-:-:S04]  /*0c10*/  FMUL.RZ R29, R9, 0.15915493667125701904 ;  /* 0x3e22f983091d7820 */ /* 0x000fc8000040c000 */
[----:B------:R0:W1:Y:S01]  /*0c20*/  MUFU.COS R28, R29 ;  /* 0x0000001d001c7308 */ /* 0x0000620000000000 */
[----:B-----5:R-:W-:Y:S02]  /*0c30*/  IMAD.U32 R27, R27, 0x10000, RZ ;  /* 0x000100001b1b7824 */ /* 0x020fe400078e00ff */
[----:B------:R-:W-:Y:S01]  /*0c40*/  FMUL R9, R22, R8 ;  /* 0x0000000816097220 */ /* 0x000fe20000400000 */
[----:B------:R-:W-:-:S03]  /*0c50*/  FMUL R8, R8, UR20 ;  /* 0x0000001408087c20 */ /* 0x000fc60008400000 */
[----:B------:R-:W-:Y:S01]  /*0c60*/  FMUL.RZ R30, R9, 0.15915493667125701904 ;  /* 0x3e22f983091e7820 */ /* 0x000fe2000040c000 */
[----:B---3--:R-:W-:Y:S01]  /*0c70*/  SHF.L.U32 R9, R26, 0x10, RZ ;  /* 0x000000101a097819 */ /* 0x008fe200000006ff */
[----:B0-----:R-:W-:Y:S02]  /*0c80*/  FMUL.RZ R29, R8, 0.15915493667125701904 ;  /* 0x3e22f983081d7820 */ /* 0x001fe4000040c000 */
[----:B------:R-:W3:Y:S01]  /*0c90*/  LDG.E.U16.CONSTANT R8, desc[UR16][R16.64+0x6] ;  /* 0x0000061010087981 */ /* 0x000ee2000c1e9500 */
[----:B-1----:R-:W-:-:S04]  /*0ca0*/  FADD R28, R27, R28 ;  /* 0x0000001c1b1c7221 */ /* 0x002fc80000000000 */
[----:B------:R-:W-:Y:S02]  /*0cb0*/  FMUL R26, R28, R25 ;  /* 0x000000191c1a7220 */ /* 0x000fe40000400000 */
[----:B------:R-:W5:Y:S01]  /*0cc0*/  LDG.E.U16.CONSTANT R25, desc[UR16][R14.64+0x4] ;  /* 0x000004100e197981 */ /* 0x000f62000c1e9500 */
[----:B------:R0:W-:Y:S08]  /*0cd0*/  MUFU.SIN R27, R29 ;  /* 0x0000001d001b7308 */ /* 0x0001f00000000400 */
[----:B------:R-:W1:Y:S01]  /*0ce0*/  MUFU.SIN R30, R30 ;  /* 0x0000001e001e7308 */ /* 0x000e620000000400 */
[----:B0-----:R-:W4:Y:S01]  /*0cf0*/  LDG.E.U16.CONSTANT R29, desc[UR16][R16.64+0x8] ;  /* 0x00000810101d7981 */ /* 0x001f22000c1e9500 */
[----:B-1----:R-:W-:Y:S01]  /*0d00*/  FADD R9, R9, R30 ;  /* 0x0000001e09097221 */ /* 0x002fe20000000000 */
[----:B--2---:R-:W-:-:S05]  /*0d10*/  SHF.L.U32 R24, R24, 0x10, RZ ;  /* 0x0000001018187819 */ /* 0x004fca00000006ff */
[----:B------:R-:W-:Y:S02]  /*0d20*/  FADD R27, R24, R27 ;  /* 0x0000001b181b7221 */ /* 0x000fe40000000000 */
[----:B------:R-:W2:Y:S02]  /*0d30*/  LDG.E.U16.CONSTANT R24, desc[UR16][R16.64+0x4] ;  /* 0x0000041010187981 */ /* 0x000ea4000c1e9500 */
[----:B------:R-:W-:Y:S02]  /*0d40*/  FFMA R26, R27, R9, R26 ;  /* 0x000000091b1a7223 */ /* 0x000fe4000000001a */
[----:B------:R-:W4:Y:S01]  /*0d50*/  LDG.E.U16.CONSTANT R9, desc[UR16][R14.64+0x6] ;  /* 0x000006100e097981 */ /* 0x000f22000c1e9500 */
[----:B------:R-:W-:-:S04]  /*0d60*/  FMUL R27, R22, R10 ;  /* 0x0000000a161b7220 */ /* 0x000fc80000400000 */
[----:B------:R-:W-:-:S04]  /*0d70*/  FMUL.RZ R30, R27, 0.15915493667125701904 ;  /* 0x3e22f9831b1e7820 */ /* 0x000fc8000040c000 */
[----:B------:R0:W1:Y:S01]  /*0d80*/  MUFU.SIN R28, R30 ;  /* 0x0000001e001c7308 */ /* 0x0000620000000400 */
[----:B------:R-:W-:Y:S01]  /*0d90*/  FMUL R10, R10, UR20 ;  /* 0x000000140a0a7c20 */ /* 0x000fe20008400000 */
[----:B---3--:R-:W-:Y:S01]  /*0da0*/  SHF.L.U32 R8, R8, 0x10, RZ ;  /* 0x0000001008087819 */ /* 0x008fe200000006ff */
[----:B0-----:R-:W3:Y:S01]  /*0db0*/  LDG.E.U16.CONSTANT R30, desc[UR16][R16.64+0xc] ;  /* 0x00000c10101e7981 */ /* 0x001ee2000c1e9500 */
[----:B-----5:R-:W-:-:S05]  /*0dc0*/  SHF.L.U32 R25, R25, 0x10, RZ ;  /* 0x0000001019197819 */ /* 0x020fca00000006ff */
[----:B-1----:R-:W-:Y:S01]  /*0dd0*/  FADD R25, R25, R28 ;  /* 0x0000001c19197221 */ /* 0x002fe20000000000 */
[----:B------:R-:W-:-:S04]  /*0de0*/  FMUL.RZ R28, R10, 0.15915493667125701904 ;  /* 0x3e22f9830a1c7820 */ /* 0x000fc8000040c000 */
[----:B------:R0:W-:Y:S01]  /*0df0*/  MUFU.SIN R27, R28 ;  /* 0x0000001c001b7308 */ /* 0x0001e20000000400 */
[----:B------:R-:W-:Y:S01]  /*0e00*/  FMUL R10, R22, R11 ;  /* 0x0000000b160a7220 */ /* 0x000fe20000400000 */
[----:B------:R-:W-:-:S03]  /*0e10*/  FMUL R11, R11, UR20 ;  /* 0x000000140b0b7c20 */ /* 0x000fc60008400000 */
[----:B------:R-:W-:Y:S01]  /*0e20*/  FMUL.RZ R10, R10, 0.15915493667125701904 ;  /* 0x3e22f9830a0a7820 */ /* 0x000fe2000040c000 */
[----:B------:R-:W-:Y:S01]  /*0e30*/  FMUL.RZ R32, R11, 0.15915493667125701904 ;  /* 0x3e22f9830b207820 */ /* 0x000fe2000040c000 */
[----:B0-----:R-:W5:Y:S03]  /*0e40*/  LDG.E.U16.CONSTANT R28, desc[UR16][R16.64+0xa] ;  /* 0x00000a10101c7981 */ /* 0x001f66000c1e9500 */
[----:B------:R-:W0:Y:S08]  /*0e50*/  MUFU.COS R11, R32 ;  /* 0x00000020000b7308 */ /* 0x000e300000000000 */
[----:B------:R-:W1:Y:S01]  /*0e60*/  MUFU.COS R10, R10 ;  /* 0x0000000a000a7308 */ /* 0x000e620000000000 */
[----:B0-----:R-:W-:Y:S01]  /*0e70*/  FADD R11, R8, R11 ;  /* 0x0000000b080b7221 */ /* 0x001fe20000000000 */
[----:B--2---:R-:W-:-:S04]  /*0e80*/  IMAD.U32 R24, R24, 0x10000, RZ ;  /* 0x0001000018187824 */ /* 0x004fc800078e00ff */
[----:B------:R-:W-:Y:S01]  /*0e90*/  FADD R27, R24, R27 ;  /* 0x0000001b181b7221 */ /* 0x000fe20000000000 */
[----:B----4-:R-:W-:Y:S01]  /*0ea0*/  SHF.L.U32 R9, R9, 0x10, RZ ;  /* 0x0000001009097819 */ /* 0x010fe200000006ff */
[----:B------:R-:W2:Y:S02]  /*0eb0*/  LDG.E.U16.CONSTANT R24, desc[UR16][R14.64+0x8] ;  /* 0x000008100e187981 */ /* 0x000ea4000c1e9500 */
[----:B------:R-:W-:Y:S02]  /*0ec0*/  FFMA R26, R27, R25, R26 ;  /* 0x000000191b1a7223 */ /* 0x000fe4000000001a */
[----:B------:R-:W4:Y:S04]  /*0ed0*/  LDG.E.U16.CONSTANT R25, desc[UR16][R14.64+0xa] ;  /* 0x00000a100e197981 */ /* 0x000f28000c1e9500 */
[----:B------:R-:W2:Y:S01]  /*0ee0*/  LDG.E.U16.CONSTANT R27, desc[UR16][R14.64+0xc] ;  /* 0x00000c100e1b7981 */ /* 0x000ea2000c1e9500 */
[----:B-1----:R-:W-:-:S04]  /*0ef0*/  FADD R9, R9, R10 ;  /* 0x0000000a09097221 */ /* 0x002fc80000000000 */
[----:B------:R-:W-:Y:S02]  /*0f00*/  FFMA R8, R11, R9, R26 ;  /* 0x000000090b087223 */ /* 0x000fe4000000001a */
[----:B------:R0:W2:Y:S02]  /*0f10*/  LDG.E.U16.CONSTANT R26, desc[UR16][R16.64+0xe] ;  /* 0x00000e10101a7981 */ /* 0x0000a4000c1e9500 */
[----:B------:R-:W-:Y:S02]  /*0f20*/  FADD R13, R8, R13 ;  /* 0x0000000d080d7221 */ /* 0x000fe40000000000 */
[----:B------:R-:W1:Y:S02]  /*0f30*/  LDS.128 R8, [R23+0x190] ;  /* 0x0001900017087984 */ /* 0x000e640000000c00 */
[----:B-1----:R-:W-:-:S04]  /*0f40*/  FMUL R32, R22, R8 ;  /* 0x0000000816207220 */ /* 0x002fc80000400000 */
[----:B------:R-:W-:Y:S01]  /*0f50*/  FMUL.RZ R33, R32, 0.15915493667125701904 ;  /* 0x3e22f98320217820 */ /* 0x000fe2000040c000 */
[----:B------:R-:W-:-:S04]  /*0f60*/  FMUL R32, R22, R9 ;  /* 0x0000000916207220 */ /* 0x000fc80000400000 */
[----:B------:R-:W-:-:S04]  /*0f70*/  FMUL.RZ R32, R32, 0.15915493667125701904 ;  /* 0x3e22f98320207820 */ /* 0x000fc8000040c000 */
[----:B0-----:R-:W-:Y:S01]  /*0f80*/  MUFU.COS R17, R32 ;  /* 0x0000002000117308 */ /* 0x001fe20000000000 */
[----:B------:R-:W-:Y:S01]  /*0f90*/  FMUL R15, R22, R10 ;  /* 0x0000000a160f7220 */ /* 0x000fe20000400000 */
[----:B------:R-:W-:-:S04]  /*0fa0*/  FMUL R9, R9, UR20 ;  /* 0x0000001409097c20 */ /* 0x000fc80008400000 */
[----:B------:R-:W-:Y:S01]  /*0fb0*/  FMUL.RZ R23, R9, 0.15915493667125701904 ;  /* 0x3e22f98309177820 */ /* 0x000fe2000040c000 */
[----:B------:R-:W-:Y:S01]  /*0fc0*/  FMUL R8, R8, UR20 ;  /* 0x0000001408087c20 */ /* 0x000fe20008400000 */
[----:B------:R-:W-:-:S03]  /*0fd0*/  FMUL R22, R22, R11 ;  /* 0x0000000b16167220 */ /* 0x000fc60000400000 */
[----:B------:R-:W-:Y:S01]  /*0fe0*/  FMUL.RZ R8, R8, 0.15915493667125701904 ;  /* 0x3e22f98308087820 */ /* 0x000fe2000040c000 */
[----:B------:R-:W-:Y:S01]  /*0ff0*/  MUFU.SIN R33, R33 ;  /* 0x0000002100217308 */ /* 0x000fe20000000400 */
[----:B-----5:R-:W-:Y:S01]  /*1000*/  SHF.L.U32 R28, R28, 0x10, RZ ;  /* 0x000000101c1c7819 */ /* 0x020fe200000006ff */
[----:B------:R-:W-:-:S06]  /*1010*/  FMUL.RZ R22, R22, 0.15915493667125701904 ;  /* 0x3e22f98316167820 */ /* 0x000fcc000040c000 */
[----:B------:R-:W0:Y:S01]  /*1020*/  MUFU.SIN R8, R8 ;  /* 0x0000000800087308 */ /* 0x000e220000000400 */
[----:B---3--:R-:W-:Y:S01]  /*1030*/  SHF.L.U32 R30, R30, 0x10, RZ ;  /* 0x000000101e1e7819 */ /* 0x008fe200000006ff */
[----:B------:R-:W-:Y:S01]  /*1040*/  IMAD.U32 R29, R29, 0x10000, RZ ;  /* 0x000100001d1d7824 */ /* 0x000fe200078e00ff */
[----:B------:R-:W-:-:S03]  /*1050*/  IADD3 R20, PT, PT, R20, 0x2, RZ ;  /* 0x0000000214147810 */ /* 0x000fc60007ffe0ff */
[----:B0-----:R-:W-:Y:S01]  /*1060*/  FADD R29, R29, R8 ;  /* 0x000000081d1d7221 */ /* 0x001fe20000000000 */
[----:B------:R-:W-:Y:S01]  /*1070*/  SHF.L.U32 R8, R31, 0x10, RZ ;  /* 0x000000101f087819 */ /* 0x000fe200000006ff */
[----:B------:R-:W-:Y:S02]  /*1080*/  VIADD R18, R18, 0x8 ;  /* 0x0000000812127836 */ /* 0x000fe40000000000 */
[----:B----4-:R-:W-:-:S04]  /*1090*/  IMAD.U32 R14, R25, 0x10000, RZ ;  /* 0x00010000190e7824 */ /* 0x010fc800078e00ff */
[----:B------:R-:W-:Y:S01]  /*10a0*/  FADD R14, R14, R17 ;  /* 0x000000110e0e7221 */ /* 0x000fe20000000000 */
[----:B------:R-:W-:-:S04]  /*10b0*/  FMUL.RZ R17, R15, 0.15915493667125701904 ;  /* 0x3e22f9830f117820 */ /* 0x000fc8000040c000 */
[----:B------:R-:W0:Y:S01]  /*10c0*/  MUFU.SIN R15, R17 ;  /* 0x00000011000f7308 */ /* 0x000e220000000400 */
[----:B--2---:R-:W-:-:S05]  /*10d0*/  SHF.L.U32 R16, R27, 0x10, RZ ;  /* 0x000000101b107819 */ /* 0x004fca00000006ff */
[----:B0-----:R-:W-:Y:S01]  /*10e0*/  FADD R9, R16, R15 ;  /* 0x0000000f10097221 */ /* 0x001fe20000000000 */
[----:B------:R-:W-:Y:S01]  /*10f0*/  FMUL R16, R11, UR20 ;  /* 0x000000140b107c20 */ /* 0x000fe20008400000 */
[----:B------:R-:W0:Y:S03]  /*1100*/  MUFU.COS R15, R23 ;  /* 0x00000017000f7308 */ /* 0x000e260000000000 */
[----:B------:R-:W-:Y:S01]  /*1110*/  FMUL.RZ R25, R16, 0.15915493667125701904 ;  /* 0x3e22f98310197820 */ /* 0x000fe2000040c000 */
[----:B------:R-:W-:-:S04]  /*1120*/  FMUL R16, R10, UR20 ;  /* 0x000000140a107c20 */ /* 0x000fc80008400000 */
[----:B------:R-:W-:-:S04]  /*1130*/  FMUL.RZ R16, R16, 0.15915493667125701904 ;  /* 0x3e22f98310107820 */ /* 0x000fc8000040c000 */
[----:B------:R1:W2:Y:S01]  /*1140*/  MUFU.SIN R11, R16 ;  /* 0x00000010000b7308 */ /* 0x0002a20000000400 */
[----:B0-----:R-:W-:-:S07]  /*1150*/  FADD R17, R28, R15 ;  /* 0x0000000f1c117221 */ /* 0x001fce0000000000 */
[----:B------:R-:W0:Y:S01]  /*1160*/  MUFU.COS R10, R25 ;  /* 0x00000019000a7308 */ /* 0x000e220000000000 */
[----:B-1----:R-:W-:Y:S02]  /*1170*/  LEA.HI R16, R3, 0x1, RZ, 0x1e ;  /* 0x0000000103107811 */ /* 0x002fe400078ff0ff */
[----:B------:R-:W-:-:S05]  /*1180*/  SHF.L.U32 R24, R24, 0x10, RZ ;  /* 0x0000001018187819 */ /* 0x000fca00000006ff */
[----:B------:R-:W1:Y:S01]  /*1190*/  MUFU.COS R15, R22 ;  /* 0x00000016000f7308 */ /* 0x000e620000000000 */
[----:B--2---:R-:W-:Y:S01]  /*11a0*/  FADD R30, R30, R11 ;  /* 0x0000000b1e1e7221 */ /* 0x004fe20000000000 */
[----:B------:R-:W-:Y:S01]  /*11b0*/  LOP3.LUT R11, R16, 0x7ffffffe, RZ, 0xc0, !PT ;  /* 0x7ffffffe100b7812 */ /* 0x000fe200078ec0ff */
[----:B------:R-:W-:Y:S01]  /*11c0*/  FADD R24, R24, R33 ;  /* 0x0000002118187221 */ /* 0x000fe20000000000 */
[----:B------:R-:W-:Y:S02]  /*11d0*/  FMUL R14, R17, R14 ;  /* 0x0000000e110e7220 */ /* 0x000fe40000400000 */
[----:B------:R-:W-:Y:S02]  /*11e0*/  ISETP.NE.AND P1, PT, R20, R11, PT ;  /* 0x0000000b1400720c */ /* 0x000fe40003f25270 */
[----:B------:R-:W-:Y:S01]  /*11f0*/  SHF.L.U32 R23, R26, 0x10, RZ ;  /* 0x000000101a177819 */ /* 0x000fe200000006ff */
[----:B------:R-:W-:-:S04]  /*1200*/  FFMA R29, R29, R24, R14 ;  /* 0x000000181d1d7223 */ /* 0x000fc8000000000e */
[----:B0-----:R-:W-:Y:S01]  /*1210*/  FADD R10, R23, R10 ;  /* 0x0000000a170a7221 */ /* 0x001fe20000000000 */
[----:B------:R-:W-:Y:S01]  /*1220*/  FFMA R9, R30, R9, R29 ;  /* 0x000000091e097223 */ /* 0x000fe2000000001d */
[----:B-1----:R-:W-:-:S04]  /*1230*/  FADD R15, R8, R15 ;  /* 0x0000000f080f7221 */ /* 0x002fc80000000000 */
[----:B------:R-:W-:-:S04]  /*1240*/  FFMA R10, R10, R15, R9 ;  /* 0x0000000f0a0a7223 */ /* 0x000fc80000000009 */
[----:B------:R-:W-:Y:S01]  /*1250*/  FADD R13, R13, R10 ;  /* 0x0000000a0d0d7221 */ /* 0x000fe20000000000 */
[----:B------:R-:W-:Y:S06]  /*1260*/  @P1 BRA `(.L_x_20) ;  /* 0xfffffff800141947 */ /* 0x000fec000383ffff */
.L_x_19:
[----:B------:R-:W-:Y:S05]  /*1270*/  BSYNC.RECONVERGENT B2 ;  /* 0x0000000000027941 */ /* 0x000fea0003800200 */
.L_x_18:
[----:B------:R-:W-:Y:S04]  /*1280*/  BSSY.RECONVERGENT B2, `(.L_x_21) ;  /* 0x0000044000027945 */ /* 0x000fe80003800200 */
[----:B------:R-:W-:Y:S05]  /*1290*/  @P0 BRA `(.L_x_22) ;  /* 0x0000000400080947 */ /* 0x000fea0003800000 */
[----:B------:R-:W0:Y:S01]  /*12a0*/  LDC.64 R14, c[0x0][0x380] ;  /* 0x0000e000ff0e7b82 */ /* 0x000e220000000a00 */
[----:B------:R-:W-:Y:S02]  /*12b0*/  IADD3 R9, PT, PT, R18, UR7, RZ ;  /* 0x0000000712097c10 */ /* 0x000fe4000fffe0ff */
[----:B------:R-:W-:-:S05]  /*12c0*/  IADD3 R19, PT, PT, R19, R18, RZ ;  /* 0x0000001213137210 */ /* 0x000fca0007ffe0ff */
[----:B------:R-:W1:Y:S01]  /*12d0*/  LDC.64 R16, c[0x0][0x388] ;  /* 0x0000e200ff107b82 */ /* 0x000e620000000a00 */
[----:B0-----:R-:W-:-:S05]  /*12e0*/  IMAD.WIDE R14, R9, 0x2, R14 ;  /* 0x00000002090e7825 */ /* 0x001fca00078e020e */
[----:B------:R-:W2:Y:S01]  /*12f0*/  LDG.E.U16.CONSTANT R20, desc[UR16][R14.64+0x2] ;  /* 0x000002100e147981 */ /* 0x000ea2000c1e9500 */
[----:B-1----:R-:W-:-:S03]  /*1300*/  IMAD.WIDE R16, R19, 0x2, R16 ;  /* 0x0000000213107825 */ /* 0x002fc600078e0210 */
[----:B------:R-:W3:Y:S04]  /*1310*/  LDG.E.U16.CONSTANT R21, desc[UR16][R14.64+0x4] ;  /* 0x000004100e157981 */ /* 0x000ee8000c1e9500 */
[----:B------:R-:W4:Y:S04]  /*1320*/  LDG.E.U16.CONSTANT R23, desc[UR16][R16.64+0x2] ;  /* 0x0000021010177981 */ /* 0x000f28000c1e9500 */
[----:B------:R-:W5:Y:S04]  /*1330*/  LDG.E.U16.CONSTANT R19, desc[UR16][R14.64] ;  /* 0x000000100e137981 */ /* 0x000f68000c1e9500 */
[----:B------:R-:W3:Y:S04]  /*1340*/  LDG.E.U16.CONSTANT R24, desc[UR16][R16.64] ;  /* 0x0000001010187981 */ /* 0x000ee8000c1e9500 */
[----:B------:R-:W3:Y:S04]  /*1350*/  LDG.E.U16.CONSTANT R22, desc[UR16][R16.64+0x4] ;  /* 0x0000041010167981 */ /* 0x000ee8000c1e9500 */
[----:B------:R0:W3:Y:S04]  /*1360*/  LDG.E.U16.CONSTANT R25, desc[UR16][R16.64+0x6] ;  /* 0x0000061010197981 */ /* 0x0000e8000c1e9500 */
[----:B------:R1:W3:Y:S01]  /*1370*/  LDG.E.U16.CONSTANT R26, desc[UR16][R14.64+0x6] ;  /* 0x000006100e1a7981 */ /* 0x0002e2000c1e9500 */
[----:B------:R-:W0:Y:S01]  /*1380*/  S2UR UR14, SR_CgaCtaId ;  /* 0x00000000000e79c3 */ /* 0x000e220000008800 */
[----:B------:R-:W-:-:S02]  /*1390*/  UMOV UR12, 0x400 ;  /* 0x00000400000c7882 */ /* 0x000fc40000000000 */
[----:B0-----:R-:W-:-:S06]  /*13a0*/  ULEA UR12, UR14, UR12, 0x18 ;  /* 0x0000000c0e0c7291 */ /* 0x001fcc000f8ec0ff */
[----:B------:R-:W-:-:S06]  /*13b0*/  LEA R8, R18, UR12, 0x2 ;  /* 0x0000000c12087c11 */ /* 0x000fcc000f8e10ff */
[----:B------:R-:W0:Y:S01]  /*13c0*/  LDS.128 R8, [R8+0x180] ;  /* 0x0001800008087984 */ /* 0x000e220000000c00 */
[----:B------:R-:W-:-:S04]  /*13d0*/  IADD3 R18, PT, PT, R7, UR6, RZ ;  /* 0x0000000607127c10 */ /* 0x000fc8000fffe0ff */
[----:B------:R-:W-:Y:S01]  /*13e0*/  I2FP.F32.S32 R18, R18 ;  /* 0x0000001200127245 */ /* 0x000fe20000201400 */
[----:B0-----:R-:W-:-:S04]  /*13f0*/  FMUL R27, R9, UR20 ;  /* 0x00000014091b7c20 */ /* 0x001fc80008400000 */
[----:B------:R-:W-:Y:S01]  /*1400*/  FMUL R9, R18, R9 ;  /* 0x0000000912097220 */ /* 0x000fe20000400000 */
[----:B------:R-:W-:-:S03]  /*1410*/  FMUL.RZ R27, R27, 0.15915493667125701904 ;  /* 0x3e22f9831b1b7820 */ /* 0x000fc6000040c000 */
[----:B------:R-:W-:Y:S01]  /*1420*/  FMUL.RZ R16, R9, 0.15915493667125701904 ;  /* 0x3e22f98309107820 */ /* 0x000fe2000040c000 */
[----:B------:R-:W-:Y:S01]  /*1430*/  FMUL R9, R8, UR20 ;  /* 0x0000001408097c20 */ /* 0x000fe20008400000 */
[----:B-1----:R-:W-:Y:S01]  /*1440*/  FMUL R14, R10, UR20 ;  /* 0x000000140a0e7c20 */ /* 0x002fe20008400000 */
[----:B------:R0:W1:Y:S01]  /*1450*/  MUFU.COS R15, R27 ;  /* 0x0000001b000f7308 */ /* 0x0000620000000000 */
[----:B------:R-:W-:Y:S01]  /*1460*/  FMUL R8, R18, R8 ;  /* 0x0000000812087220 */ /* 0x000fe20000400000 */
[----:B------:R-:W-:Y:S01]  /*1470*/  FMUL.RZ R9, R9, 0.15915493667125701904 ;  /* 0x3e22f98309097820 */ /* 0x000fe2000040c000 */
[----:B------:R-:W-:Y:S01]  /*1480*/  FMUL.RZ R28, R14, 0.15915493667125701904 ;  /* 0x3e22f9830e1c7820 */ /* 0x000fe2000040c000 */
[----:B------:R-:W-:Y:S01]  /*1490*/  FMUL R14, R18, R10 ;  /* 0x0000000a120e7220 */ /* 0x000fe20000400000 */
[----:B------:R-:W-:-:S03]  /*14a0*/  FMUL.RZ R8, R8, 0.15915493667125701904 ;  /* 0x3e22f98308087820 */ /* 0x000fc6000040c000 */
[----:B------:R-:W4:Y:S01]  /*14b0*/  MUFU.COS R16, R16 ;  /* 0x0000001000107308 */ /* 0x000f220000000000 */
[----:B------:R-:W-:Y:S01]  /*14c0*/  FMUL.RZ R14, R14, 0.15915493667125701904 ;  /* 0x3e22f9830e0e7820 */ /* 0x000fe2000040c000 */
[----:B------:R-:W-:Y:S01]  /*14d0*/  FMUL R18, R18, R11 ;  /* 0x0000000b12127220 */ /* 0x000fe20000400000 */
[----:B------:R-:W-:-:S05]  /*14e0*/  FMUL R17, R11, UR20 ;  /* 0x000000140b117c20 */ /* 0x000fca0008400000 */
[----:B------:R-:W3:Y:S01]  /*14f0*/  MUFU.SIN R9, R9 ;  /* 0x0000000900097308 */ /* 0x000ee20000000400 */
[----:B0-----:R-:W-:Y:S01]  /*1500*/  FMUL.RZ R27, R18, 0.15915493667125701904 ;  /* 0x3e22f983121b7820 */ /* 0x001fe2000040c000 */
[----:B------:R-:W-:-:S06]  /*1510*/  FMUL.RZ R18, R17, 0.15915493667125701904 ;  /* 0x3e22f98311127820 */ /* 0x000fcc000040c000 */
[----:B------:R-:W0:Y:S08]  /*1520*/  MUFU.SIN R8, R8 ;  /* 0x0000000800087308 */ /* 0x000e300000000400 */
[----:B------:R-:W-:Y:S08]  /*1530*/  MUFU.SIN R10, R28 ;  /* 0x0000001c000a7308 */ /* 0x000ff00000000400 */
[----:B------:R-:W0:Y:S08]  /*1540*/  MUFU.SIN R14, R14 ;  /* 0x0000000e000e7308 */ /* 0x000e300000000400 */
[----:B------:R-:W0:Y:S01]  /*1550*/  MUFU.COS R11, R27 ;  /* 0x0000001b000b7308 */ /* 0x000e220000000000 */
[----:B--2---:R-:W-:-:S05]  /*1560*/  SHF.L.U32 R20, R20, 0x10, RZ ;  /* 0x0000001014147819 */ /* 0x004fca00000006ff */
[----:B-1----:R-:W-:Y:S01]  /*1570*/  FADD R20, R20, R15 ;  /* 0x0000000f14147221 */ /* 0x002fe20000000000 */
[----:B----4-:R-:W-:Y:S01]  /*1580*/  IMAD.U32 R23, R23, 0x10000, RZ ;  /* 0x0001000017177824 */ /* 0x010fe200078e00ff */
[----:B------:R-:W1:Y:S03]  /*1590*/  MUFU.COS R15, R18 ;  /* 0x00000012000f7308 */ /* 0x000e660000000000 */
[----:B------:R-:W-:Y:S01]  /*15a0*/  FADD R23, R23, R16 ;  /* 0x0000001017177221 */ /* 0x000fe20000000000 */
[----:B-----5:R-:W-:Y:S02]  /*15b0*/  SHF.L.U32 R16, R19, 0x10, RZ ;  /* 0x0000001013107819 */ /* 0x020fe400000006ff */
[----:B---3--:R-:W-:Y:S01]  /*15c0*/  SHF.L.U32 R17, R24, 0x10, RZ ;  /* 0x0000001018117819 */ /* 0x008fe200000006ff */
[----:B------:R-:W-:Y:S02]  /*15d0*/  FMUL R23, R20, R23 ;  /* 0x0000001714177220 */ /* 0x000fe40000400000 */
[----:B------:R-:W-:Y:S01]  /*15e0*/  FADD R16, R16, R9 ;  /* 0x0000000910107221 */ /* 0x000fe20000000000 */
[----:B------:R-:W-:Y:S01]  /*15f0*/  SHF.L.U32 R21, R21, 0x10, RZ ;  /* 0x0000001015157819 */ /* 0x000fe200000006ff */
[----:B------:R-:W-:-:S02]  /*1600*/  IMAD.U32 R9, R22, 0x10000, RZ ;  /* 0x0001000016097824 */ /* 0x000fc400078e00ff */
[----:B0-----:R-:W-:Y:S01]  /*1610*/  FADD R17, R17, R8 ;  /* 0x0000000811117221 */ /* 0x001fe20000000000 */
[----:B------:R-:W-:-:S03]  /*1620*/  SHF.L.U32 R8, R25, 0x10, RZ ;  /* 0x0000001019087819 */ /* 0x000fc600000006ff */
[----:B------:R-:W-:Y:S01]  /*1630*/  FFMA R17, R16, R17, R23 ;  /* 0x0000001110117223 */ /* 0x000fe20000000017 */
[----:B------:R-:W-:Y:S01]  /*1640*/  FADD R9, R9, R14 ;  /* 0x0000000e09097221 */ /* 0x000fe20000000000 */
[----:B------:R-:W-:Y:S01]  /*1650*/  FADD R10, R21, R10 ;  /* 0x0000000a150a7221 */ /* 0x000fe20000000000 */
[----:B------:R-:W-:Y:S01]  /*1660*/  SHF.L.U32 R26, R26, 0x10, RZ ;  /* 0x000000101a1a7819 */ /* 0x000fe200000006ff */
[----:B------:R-:W-:Y:S02]  /*1670*/  FADD R8, R8, R11 ;  /* 0x0000000b08087221 */ /* 0x000fe40000000000 */
[----:B------:R-:W-:Y:S02]  /*1680*/  FFMA R10, R10, R9, R17 ;  /* 0x000000090a0a7223 */ /* 0x000fe40000000011 */
[----:B-1----:R-:W-:-:S04]  /*1690*/  FADD R15, R26, R15 ;  /* 0x0000000f1a0f7221 */ /* 0x002fc80000000000 */
[----:B------:R-:W-:-:S04]  /*16a0*/  FFMA R8, R15, R8, R10 ;  /* 0x000000080f087223 */ /* 0x000fc8000000000a */
[----:B------:R-:W-:-:S07]  /*16b0*/  FADD R13, R13, R8 ;  /* 0x000000080d0d7221 */ /* 0x000fce0000000000 */
.L_x_22:
[----:B------:R-:W-:Y:S05]  /*16c0*/  BSYNC.RECONVERGENT B2 ;  /* 0x0000000000027941 */ /* 0x000fea0003800200 */
.L_x_21:
[----:B------:R-:W0:Y:S01]  /*16d0*/  S2UR UR14, SR_CgaCtaId ;  /* 0x00000000000e79c3 */ /* 0x000e220000008800 */
[----:B------:R-:W1:Y:S01]  /*16e0*/  LDCU UR15, c[0x0][0x3ac] ;  /* 0x00007580ff0f77ac */ /* 0x000e620008000800 */
[----:B------:R-:W2:Y:S01]  /*16f0*/  LDCU UR21, c[0x0][0x3b4] ;  /* 0x00007680ff1577ac */ /* 0x000ea20008000800 */
[----:B------:R-:W-:Y:S01]  /*1700*/  UMOV UR12, 0x400 ;  /* 0x00000400000c7882 */ /* 0x000fe20000000000 */
[----:B--2---:R-:W-:Y:S01]  /*1710*/  FMUL R13, R13, UR21 ;  /* 0x000000150d0d7c20 */ /* 0x004fe20008400000 */
[----:B0-----:R-:W-:Y:S02]  /*1720*/  ULEA UR12, UR14, UR12, 0x18 ;  /* 0x0000000c0e0c7291 */ /* 0x001fe4000f8ec0ff */
[----:B------:R-:W-:-:S04]  /*1730*/  UIADD3 UR14, UPT, UPT, UR6, 0x40, URZ ;  /* 0x00000040060e7890 */ /* 0x000fc8000fffe0ff */
[----:B-1----:R-:W-:Y:S01]  /*1740*/  UISETP.LT.AND UP0, UPT, UR14, UR15, UPT ;  /* 0x0000000f0e00728c */ /* 0x002fe2000bf01270 */
[C---:B------:R-:W-:Y:S01]  /*1750*/  LEA R8, R7.reuse, UR12, 0x2 ;  /* 0x0000000c07087c11 */ /* 0x040fe2000f8e10ff */
[----:B------:R-:W-:Y:S02]  /*1760*/  VIADD R7, R7, UR19 ;  /* 0x0000001307077c36 */ /* 0x000fe40008000000 */
[----:B------:R-:W-:Y:S02]  /*1770*/  USEL UR14, UR14, UR15, UP0 ;  /* 0x0000000f0e0e7287 */ /* 0x000fe40008000000 */
[----:B------:R0:W-:Y:S02]  /*1780*/  STS [R8], R13 ;  /* 0x0000000d08007388 */ /* 0x0001e40000000800 */
[----:B------:R-:W-:-:S06]  /*1790*/  UIADD3 UR14, UPT, UPT, UR14, -UR6, URZ ;  /* 0x800000060e0e7290 */ /* 0x000fcc000fffe0ff */
[----:B------:R-:W-:-:S13]  /*17a0*/  ISETP.GE.AND P0, PT, R7, UR14, PT ;  /* 0x0000000e07007c0c */ /* 0x000fda000bf06270 */
[----:B0-----:R-:W-:Y:S05]  /*17b0*/  @!P0 BRA `(.L_x_23) ;  /* 0xfffffff000848947 */ /* 0x001fea000383ffff */
[----:B------:R-:W-:Y:S05]  /*17c0*/  BSYNC.RECONVERGENT B1 ;  /* 0x0000000000017941 */ /* 0x000fea0003800200 */
.L_x_17:
[----:B------:R-:W-:Y:S05]  /*17d0*/  BRA `(.L_x_12) ;  /* 0x0000000c00107947 */ /* 0x000fea0003800000 */
.L_x_13:
        /* <DEDUP_REMOVED lines=8> */
.L_x_26:
[----:B------:R-:W-:Y:S01]  /*1860*/  UIADD3 UR12, UPT, UPT, UR6, 0x40, URZ ;  /* 0x00000040060c7890 */ /* 0x000fe2000fffe0ff */
[----:B------:R-:W-:Y:S01]  /*1870*/  FMUL R9, RZ, UR24 ;  /* 0x00000018ff097c20 */ /* 0x000fe20008400000 */
[C---:B------:R-:W-:Y:S02]  /*1880*/  LEA R8, R7.reuse, R10, 0x2 ;  /* 0x0000000a07087211 */ /* 0x040fe400078e10ff */
[----:B------:R-:W-:Y:S01]  /*1890*/  UISETP.LT.AND UP0, UPT, UR12, UR23, UPT ;  /* 0x000000170c00728c */ /* 0x000fe2000bf01270 */
[----:B------:R-:W-:Y:S02]  /*18a0*/  IADD3 R7, PT, PT, R7, UR19, RZ ;  /* 0x0000001307077c10 */ /* 0x000fe4000fffe0ff */
[----:B------:R0:W-:Y:S01]  /*18b0*/  STS [R8], R9 ;  /* 0x0000000908007388 */ /* 0x0001e20000000800 */
[----:B------:R-:W-:-:S04]  /*18c0*/  USEL UR12, UR12, UR23, UP0 ;  /* 0x000000170c0c7287 */ /* 0x000fc80008000000 */
[----:B------:R-:W-:-:S06]  /*18d0*/  UIADD3 UR12, UPT, UPT, UR12, -UR6, URZ ;  /* 0x800000060c0c7290 */ /* 0x000fcc000fffe0ff */
[----:B------:R-:W-:-:S13]  /*18e0*/  ISETP.GE.AND P0, PT, R7, UR12, PT ;  /* 0x0000000c07007c0c */ /* 0x000fda000bf06270 */
[----:B0-----:R-:W-:Y:S05]  /*18f0*/  @!P0 BRA `(.L_x_26) ;  /* 0xfffffffc00d88947 */ /* 0x001fea000383ffff */
[----:B------:R-:W-:Y:S05]  /*1900*/  BSYNC.RECONVERGENT B1 ;  /* 0x0000000000017941 */ /* 0x000fea0003800200 */
.L_x_25:
[----:B------:R-:W-:Y:S05]  /*1910*/  BRA `(.L_x_12) ;  /* 0x0000000800c07947 */ /* 0x000fea0003800000 */
.L_x_24:
[----:B------:R-:W-:-:S07]  /*1920*/  IMAD.MOV.U32 R7, RZ, RZ, R0 ;  /* 0x000000ffff077224 */ /* 0x000fce00078e0000 */
.L_x_34:
[----:B------:R-:W0:Y:S01]  /*1930*/  LDC R21, c[0x0][0x3b0] ;  /* 0x0000ec00ff157b82 */ /* 0x000e220000000800 */
[----:B------:R-:W-:Y:S01]  /*1940*/  ISETP.GE.U32.AND P0, PT, R3, 0x3, PT ;  /* 0x000000030300780c */ /* 0x000fe20003f06070 */
[----:B------:R-:W-:Y:S01]  /*1950*/  BSSY.RECONVERGENT B1, `(.L_x_27) ;  /* 0x0000054000017945 */ /* 0x000fe20003800200 */
[----:B------:R-:W-:Y:S01]  /*1960*/  IADD3 R13, PT, PT, R7, UR6, RZ ;  /* 0x00000006070d7c10 */ /* 0x000fe2000fffe0ff */
[----:B------:R-:W-:Y:S01]  /*1970*/  HFMA2 R19, -RZ, RZ, 0, 0 ;  /* 0x00000000ff137431 */ /* 0x000fe200000001ff */
[----:B------:R-:W-:Y:S02]  /*1980*/  MOV R16, RZ ;  /* 0x000000ff00107202 */ /* 0x000fe40000000f00 */
[----:B------:R-:W-:Y:S01]  /*1990*/  I2FP.F32.S32 R18, R13 ;  /* 0x0000000d00127245 */ /* 0x000fe20000201400 */
[----:B0-----:R-:W-:-:S06]  /*19a0*/  IMAD R13, R13, R21, R6 ;  /* 0x000000150d0d7224 */ /* 0x001fcc00078e0206 */
[----:B------:R-:W-:Y:S05]  /*19b0*/  @!P0 BRA `(.L_x_28) ;  /* 0x0000000400348947 */ /* 0x000fea0003800000 */
[----:B------:R-:W0:Y:S01]  /*19c0*/  S2UR UR14, SR_CgaCtaId ;  /* 0x00000000000e79c3 */ /* 0x000e220000008800 */
[----:B------:R-:W-:Y:S01]  /*19d0*/  UMOV UR12, 0x400 ;  /* 0x00000400000c7882 */ /* 0x000fe20000000000 */
[----:B------:R-:W-:Y:S01]  /*19e0*/  BSSY.RECONVERGENT B2, `(.L_x_29) ;  /* 0x0000049000027945 */ /* 0x000fe20003800200 */
[----:B------:R-:W-:Y:S01]  /*19f0*/  IMAD.MOV R22, RZ, RZ, -R4 ;  /* 0x000000ffff167224 */ /* 0x000fe200078e0a04 */
[----:B------:R-:W-:Y:S02]  /*1a00*/  MOV R19, RZ ;  /* 0x000000ff00137202 */ /* 0x000fe40000000f00 */
[----:B------:R-:W-:Y:S02]  /*1a10*/  MOV R25, R13 ;  /* 0x0000000d00197202 */ /* 0x000fe40000000f00 */
[----:B------:R-:W-:Y:S01]  /*1a20*/  MOV R23, UR7 ;  /* 0x0000000700177c02 */ /* 0x000fe20008000f00 */
[----:B0-----:R-:W-:-:S04]  /*1a30*/  ULEA UR12, UR14, UR12, 0x18 ;  /* 0x0000000c0e0c7291 */ /* 0x001fc8000f8ec0ff */
[----:B------:R-:W-:-:S06]  /*1a40*/  UIADD3 UR12, UPT, UPT, UR12, 0x180, URZ ;  /* 0x000001800c0c7890 */ /* 0x000fcc000fffe0ff */
[----:B------:R-:W-:-:S07]  /*1a50*/  IMAD.U32 R20, RZ, RZ, UR12 ;  /* 0x0000000cff147e24 */ /* 0x000fce000f8e00ff */
.L_x_30:
[----:B------:R-:W-:Y:S02]  /*1a60*/  MOV R14, UR8 ;  /* 0x00000008000e7c02 */ /* 0x000fe40008000f00 */
[----:B------:R-:W-:Y:S01]  /*1a70*/  MOV R15, UR10 ;  /* 0x0000000a000f7c02 */ /* 0x000fe20008000f00 */
[----:B------:R-:W-:Y:S01]  /*1a80*/  IMAD.U32 R17, RZ, RZ, UR11 ;  /* 0x0000000bff117e24 */ /* 0x000fe2000f8e00ff */
[----:B------:R-:W-:Y:S01]  /*1a90*/  MOV R16, UR9 ;  /* 0x0000000900107c02 */ /* 0x000fe20008000f00 */
[----:B------:R-:W0:Y:S01]  /*1aa0*/  LDS.128 R8, [R20] ;  /* 0x0000000014087984 */ /* 0x000e220000000c00 */
[----:B------:R-:W-:-:S05]  /*1ab0*/  IMAD.WIDE R14, R23, 0x2, R14 ;  /* 0x00000002170e7825 */ /* 0x000fca00078e020e */
[----:B------:R-:W2:Y:S01]  /*1ac0*/  LDG.E.U16.CONSTANT R27, desc[UR16][R14.64+-0x4] ;  /* 0xfffffc100e1b7981 */ /* 0x000ea2000c1e9500 */
[----:B------:R-:W-:-:S05]  /*1ad0*/  IMAD.WIDE R16, R25, 0x2, R16 ;  /* 0x0000000219107825 */ /* 0x000fca00078e0210 */
[----:B------:R-:W3:Y:S04]  /*1ae0*/  LDG.E.U16.CONSTANT R26, desc[UR16][R16.64+-0x4] ;  /* 0xfffffc10101a7981 */ /* 0x000ee8000c1e9500 */
[----:B------:R-:W4:Y:S01]  /*1af0*/  LDG.E.U16.CONSTANT R24, desc[UR16][R16.64+-0x2] ;  /* 0xfffffe1010187981 */ /* 0x000f22000c1e9500 */
[----:B0-----:R-:W-:Y:S01]  /*1b00*/  FMUL R28, R8, UR20 ;  /* 0x00000014081c7c20 */ /* 0x001fe20008400000 */
[----:B------:R-:W-:-:S03]  /*1b10*/  FMUL R8, R18, R8 ;  /* 0x0000000812087220 */ /* 0x000fc60000400000 */
[----:B------:R-:W-:Y:S01]  /*1b20*/  FMUL.RZ R30, R28, 0.15915493667125701904 ;  /* 0x3e22f9831c1e7820 */ /* 0x000fe2000040c000 */
[----:B------:R-:W-:Y:S02]  /*1b30*/  FMUL.RZ R29, R8, 0.15915493667125701904 ;  /* 0x3e22f983081d7820 */ /* 0x000fe4000040c000 */
[----:B------:R-:W5:Y:S01]  /*1b40*/  LDG.E.U16.CONSTANT R8, desc[UR16][R14.64+-0x2] ;  /* 0xfffffe100e087981 */ /* 0x000f62000c1e9500 */
[----:B------:R-:W0:Y:S01]  /*1b50*/  MUFU.SIN R28, R30 ;  /* 0x0000001e001c7308 */ /* 0x000e220000000400 */
[----:B--2---:R-:W-:-:S05]  /*1b60*/  SHF.L.U32 R27, R27, 0x10, RZ ;  /* 0x000000101b1b7819 */ /* 0x004fca00000006ff */
[----:B0-----:R-:W-:Y:S01]  /*1b70*/  FADD R28, R27, R28 ;  /* 0x0000001c1b1c7221 */ /* 0x001fe20000000000 */
[----:B---3--:R-:W-:Y:S01]  /*1b80*/  SHF.L.U32 R26, R26, 0x10, RZ ;  /* 0x000000101a1a7819 */ /* 0x008fe200000006ff */
[----:B------:R0:W1:Y:S01]  /*1b90*/  MUFU.SIN R27, R29 ;  /* 0x0000001d001b7308 */ /* 0x0000620000000400 */
[----:B----4-:R-:W-:Y:S01]  /*1ba0*/  SHF.L.U32 R24, R24, 0x10, RZ ;  /* 0x0000001018187819 */ /* 0x010fe200000006ff */
[----:B0-----:R-:W2:Y:S02]  /*1bb0*/  LDG.E.U16.CONSTANT R29, desc[UR16][R16.64+0x2] ;  /* 0x00000210101d7981 */ /* 0x001ea4000c1e9500 */
[----:B-1----:R-:W-:-:S04]  /*1bc0*/  FADD R26, R26, R27 ;  /* 0x0000001b1a1a7221 */ /* 0x002fc80000000000 */
[----:B------:R-:W-:Y:S01]  /*1bd0*/  FFMA R19, R26, R28, R19 ;  /* 0x0000001c1a137223 */ /* 0x000fe20000000013 */
[----:B------:R-:W-:Y:S01]  /*1be0*/  FMUL R26, R18, R9 ;  /* 0x00000009121a7220 */ /* 0x000fe20000400000 */
[----:B------:R-:W3:Y:S03]  /*1bf0*/  LDG.E.U16.CONSTANT R28, desc[UR16][R16.64] ;  /* 0x00000010101c7981 */ /* 0x000ee6000c1e9500 */
[----:B------:R-:W-:-:S04]  /*1c00*/  FMUL.RZ R30, R26, 0.15915493667125701904 ;  /* 0x3e22f9831a1e7820 */ /* 0x000fc8000040c000 */
[----:B------:R-:W0:Y:S02]  /*1c10*/  MUFU.COS R27, R30 ;  /* 0x0000001e001b7308 */ /* 0x000e240000000000 */
[----:B0-----:R-:W-:Y:S02]  /*1c20*/  FADD R26, R24, R27 ;  /* 0x0000001b181a7221 */ /* 0x001fe40000000000 */
[----:B------:R-:W4:Y:S04]  /*1c30*/  LDG.E.U16.CONSTANT R24, desc[UR16][R14.64] ;  /* 0x000000100e187981 */ /* 0x000f28000c1e9500 */
[----:B------:R0:W2:Y:S01]  /*1c40*/  LDG.E.U16.CONSTANT R27, desc[UR16][R14.64+0x2] ;  /* 0x000002100e1b7981 */ /* 0x0000a2000c1e9500 */
[----:B------:R-:W-:-:S04]  /*1c50*/  FMUL R9, R9, UR20 ;  /* 0x0000001409097c20 */ /* 0x000fc80008400000 */
[----:B------:R-:W-:-:S04]  /*1c60*/  FMUL.RZ R31, R9, 0.15915493667125701904 ;  /* 0x3e22f983091f7820 */ /* 0x000fc8000040c000 */
[----:B------:R-:W1:Y:S01]  /*1c70*/  MUFU.COS R9, R31 ;  /* 0x0000001f00097308 */ /* 0x000e620000000000 */
[----:B-----5:R-:W-:-:S04]  /*1c80*/  IMAD.U32 R8, R8, 0x10000, RZ ;  /* 0x0001000008087824 */ /* 0x020fc800078e00ff */
[----:B-1----:R-:W-:Y:S01]  /*1c90*/  FADD R9, R8, R9 ;  /* 0x0000000908097221 */ /* 0x002fe20000000000 */
[----:B------:R-:W-:Y:S01]  /*1ca0*/  FMUL R8, R18, R10 ;  /* 0x0000000a12087220 */ /* 0x000fe20000400000 */
[----:B------:R-:W-:Y:S02]  /*1cb0*/  FMUL R10, R10, UR20 ;  /* 0x000000140a0a7c20 */ /* 0x000fe40008400000 */
[----:B------:R-:W-:Y:S01]  /*1cc0*/  FFMA R19, R26, R9, R19 ;  /* 0x000000091a137223 */ /* 0x000fe20000000013 */
[----:B------:R-:W-:Y:S01]  /*1cd0*/  FMUL R9, R11, UR20 ;  /* 0x000000140b097c20 */ /* 0x000fe20008400000 */
[----:B0-----:R-:W-:Y:S01]  /*1ce0*/  FMUL.RZ R14, R10, 0.15915493667125701904 ;  /* 0x3e22f9830a0e7820 */ /* 0x001fe2000040c000 */
[----:B------:R-:W-:Y:S01]  /*1cf0*/  FMUL.RZ R8, R8, 0.15915493667125701904 ;  /* 0x3e22f98308087820 */ /* 0x000fe2000040c000 */
[----:B------:R-:W-:Y:S01]  /*1d00*/  FMUL R11, R18, R11 ;  /* 0x0000000b120b7220 */ /* 0x000fe20000400000 */
[----:B------:R-:W-:-:S03]  /*1d10*/  FMUL.RZ R16, R9, 0.15915493667125701904 ;  /* 0x3e22f98309107820 */ /* 0x000fc6000040c000 */
[----:B------:R-:W-:Y:S01]  /*1d20*/  FMUL.RZ R9, R11, 0.15915493667125701904 ;  /* 0x3e22f9830b097820 */ /* 0x000fe2000040c000 */
[----:B------:R-:W-:Y:S01]  /*1d30*/  MUFU.SIN R14, R14 ;  /* 0x0000000e000e7308 */ /* 0x000fe20000000400 */
[----:B------:R-:W-:-:S07]  /*1d40*/  IADD3 R22, PT, PT, R22, 0x4, RZ ;  /* 0x0000000416167810 */ /* 0x000fce0007ffe0ff */
[----:B------:R-:W0:Y:S01]  /*1d50*/  MUFU.SIN R8, R8 ;  /* 0x0000000800087308 */ /* 0x000e220000000400 */
[----:B------:R-:W-:-:S07]  /*1d60*/  ISETP.NE.AND P0, PT, R22, RZ, PT ;  /* 0x000000ff1600720c */ /* 0x000fce0003f05270 */
[----:B------:R-:W1:Y:S08]  /*1d70*/  MUFU.COS R10, R16 ;  /* 0x00000010000a7308 */ /* 0x000e700000000000 */
[----:B------:R-:W5:Y:S01]  /*1d80*/  MUFU.COS R9, R9 ;  /* 0x0000000900097308 */ /* 0x000f620000000000 */
[----:B------:R-:W-:Y:S01]  /*1d90*/  IADD3 R20, PT, PT, R20, 0x10, RZ ;  /* 0x0000001014147810 */ /* 0x000fe20007ffe0ff */
[----:B------:R-:W-:Y:S01]  /*1da0*/  VIADD R25, R25, 0x4 ;  /* 0x0000000419197836 */ /* 0x000fe20000000000 */
[----:B------:R-:W-:-:S02]  /*1db0*/  IADD3 R23, PT, PT, R23, 0x4, RZ ;  /* 0x0000000417177810 */ /* 0x000fc40007ffe0ff */
[----:B---3--:R-:W-:-:S05]  /*1dc0*/  SHF.L.U32 R15, R28, 0x10, RZ ;  /* 0x000000101c0f7819 */ /* 0x008fca00000006ff */
[----:B0-----:R-:W-:Y:S01]  /*1dd0*/  FADD R8, R15, R8 ;  /* 0x000000080f087221 */ /* 0x001fe20000000000 */
[----:B----4-:R-:W-:Y:S02]  /*1de0*/  SHF.L.U32 R11, R24, 0x10, RZ ;  /* 0x00000010180b7819 */ /* 0x010fe400000006ff */
[----:B--2---:R-:W-:-:S03]  /*1df0*/  SHF.L.U32 R27, R27, 0x10, RZ ;  /* 0x000000101b1b7819 */ /* 0x004fc600000006ff */
[----:B------:R-:W-:Y:S01]  /*1e00*/  FADD R11, R11, R14 ;  /* 0x0000000e0b0b7221 */ /* 0x000fe20000000000 */
[----:B------:R-:W-:Y:S02]  /*1e10*/  IMAD.U32 R14, R29, 0x10000, RZ ;  /* 0x000100001d0e7824 */ /* 0x000fe400078e00ff */
[----:B-1----:R-:W-:Y:S01]  /*1e20*/  FADD R10, R27, R10 ;  /* 0x0000000a1b0a7221 */ /* 0x002fe20000000000 */
[----:B------:R-:W-:Y:S01]  /*1e30*/  FFMA R19, R8, R11, R19 ;  /* 0x0000000b08137223 */ /* 0x000fe20000000013 */
[----:B-----5:R-:W-:-:S04]  /*1e40*/  FADD R14, R14, R9 ;  /* 0x000000090e0e7221 */ /* 0x020fc80000000000 */
[----:B------:R-:W-:Y:S01]  /*1e50*/  FFMA R19, R14, R10, R19 ;  /* 0x0000000a0e137223 */ /* 0x000fe20000000013 */
[----:B------:R-:W-:Y:S06]  /*1e60*/  @P0 BRA `(.L_x_30) ;  /* 0xfffffff800fc0947 */ /* 0x000fec000383ffff */
[----:B------:R-:W-:Y:S05]  /*1e70*/  BSYNC.RECONVERGENT B2 ;  /* 0x0000000000027941 */ /* 0x000fea0003800200 */
.L_x_29:
[----:B------:R-:W-:-:S07]  /*1e80*/  MOV R16, R4 ;  /* 0x0000000400107202 */ /* 0x000fce0000000f00 */
.L_x_28:
[----:B------:R-:W-:Y:S05]  /*1e90*/  BSYNC.RECONVERGENT B1 ;  /* 0x0000000000017941 */ /* 0x000fea0003800200 */
.L_x_27:
[----:B------:R-:W-:Y:S01]  /*1ea0*/  ISETP.NE.AND P0, PT, R2, 0x1, PT ;  /* 0x000000010200780c */ /* 0x000fe20003f05270 */
[----:B------:R-:W-:Y:S01]  /*1eb0*/  BSSY.RECONVERGENT B1, `(.L_x_31) ;  /* 0x000002a000017945 */ /* 0x000fe20003800200 */
[----:B------:R-:W-:-:S04]  /*1ec0*/  LOP3.LUT R21, R21, 0x1, RZ, 0xc0, !PT ;  /* 0x0000000115157812 */ /* 0x000fc800078ec0ff */
[----:B------:R-:W-:-:S07]  /*1ed0*/  ISETP.NE.U32.AND P1, PT, R21, 0x1, PT ;  /* 0x000000011500780c */ /* 0x000fce0003f25070 */
[----:B------:R-:W-:Y:S06]  /*1ee0*/  @!P0 BRA `(.L_x_32) ;  /* 0x0000000000988947 */ /* 0x000fec0003800000 */
[----:B------:R-:W0:Y:S01]  /*1ef0*/  LDC.64 R10, c[0x0][0x388] ;  /* 0x0000e200ff0a7b82 */ /* 0x000e220000000a00 */
[----:B------:R-:W-:Y:S02]  /*1f00*/  IADD3 R17, PT, PT, R13, R16, RZ ;  /* 0x000000100d117210 */ /* 0x000fe40007ffe0ff */
[----:B------:R-:W-:-:S05]  /*1f10*/  IADD3 R15, PT, PT, R16, UR7, RZ ;  /* 0x00000007100f7c10 */ /* 0x000fca000fffe0ff */
[----:B------:R-:W1:Y:S01]  /*1f20*/  LDC.64 R8, c[0x0][0x380] ;  /* 0x0000e000ff087b82 */ /* 0x000e620000000a00 */
[----:B0-----:R-:W-:-:S05]  /*1f30*/  IMAD.WIDE R10, R17, 0x2, R10 ;  /* 0x00000002110a7825 */ /* 0x001fca00078e020a */
[----:B------:R-:W2:Y:S01]  /*1f40*/  LDG.E.U16.CONSTANT R17, desc[UR16][R10.64] ;  /* 0x000000100a117981 */ /* 0x000ea2000c1e9500 */
[----:B-1----:R-:W-:-:S03]  /*1f50*/  IMAD.WIDE R8, R15, 0x2, R8 ;  /* 0x000000020f087825 */ /* 0x002fc600078e0208 */
[----:B------:R-:W3:Y:S04]  /*1f60*/  LDG.E.U16.CONSTANT R22, desc[UR16][R10.64+0x2] ;  /* 0x000002100a167981 */ /* 0x000ee8000c1e9500 */
[----:B------:R-:W4:Y:S04]  /*1f70*/  LDG.E.U16.CONSTANT R21, desc[UR16][R8.64] ;  /* 0x0000001008157981 */ /* 0x000f28000c1e9500 */
[----:B------:R0:W5:Y:S01]  /*1f80*/  LDG.E.U16.CONSTANT R20, desc[UR16][R8.64+0x2] ;  /* 0x0000021008147981 */ /* 0x000162000c1e9500 */
[----:B------:R-:W1:Y:S01]  /*1f90*/  S2UR UR14, SR_CgaCtaId ;  /* 0x00000000000e79c3 */ /* 0x000e620000008800 */
[----:B------:R-:W-:-:S02]  /*1fa0*/  UMOV UR12, 0x400 ;  /* 0x00000400000c7882 */ /* 0x000fc40000000000 */
[----:B-1----:R-:W-:-:S06]  /*1fb0*/  ULEA UR12, UR14, UR12, 0x18 ;  /* 0x0000000c0e0c7291 */ /* 0x002fcc000f8ec0ff */
[----:B------:R-:W-:-:S06]  /*1fc0*/  LEA R15, R16, UR12, 0x2 ;  /* 0x0000000c100f7c11 */ /* 0x000fcc000f8e10ff */
[----:B------:R-:W1:Y:S02]  /*1fd0*/  LDS.64 R14, [R15+0x180] ;  /* 0x000180000f0e7984 */ /* 0x000e640000000a00 */
[----:B-1----:R-:W-:Y:S01]  /*1fe0*/  FMUL R23, R14, UR20 ;  /* 0x000000140e177c20 */ /* 0x002fe20008400000 */
[----:B0-----:R-:W-:-:S03]  /*1ff0*/  FMUL R9, R15, UR20 ;  /* 0x000000140f097c20 */ /* 0x001fc60008400000 */
[----:B------:R-:W-:Y:S01]  /*2000*/  FMUL.RZ R24, R23, 0.15915493667125701904 ;  /* 0x3e22f98317187820 */ /* 0x000fe2000040c000 */
[----:B------:R-:W-:-:S04]  /*2010*/  FMUL R23, R18, R14 ;  /* 0x0000000e12177220 */ /* 0x000fc80000400000 */
[----:B------:R-:W-:Y:S01]  /*2020*/  FMUL.RZ R8, R23, 0.15915493667125701904 ;  /* 0x3e22f98317087820 */ /* 0x000fe2000040c000 */
[----:B------:R-:W-:Y:S01]  /*2030*/  FMUL.RZ R23, R9, 0.15915493667125701904 ;  /* 0x3e22f98309177820 */ /* 0x000fe2000040c000 */
[----:B------:R-:W-:Y:S01]  /*2040*/  FMUL R9, R18, R15 ;  /* 0x0000000f12097220 */ /* 0x000fe20000400000 */
[----:B------:R-:W-:Y:S03]  /*2050*/  MUFU.SIN R14, R24 ;  /* 0x00000018000e7308 */ /* 0x000fe60000000400 */
[----:B------:R-:W-:-:S05]  /*2060*/  FMUL.RZ R10, R9, 0.15915493667125701904 ;  /* 0x3e22f983090a7820 */ /* 0x000fca000040c000 */
[----:B------:R-:W0:Y:S08]  /*2070*/  MUFU.SIN R8, R8 ;  /* 0x0000000800087308 */ /* 0x000e300000000400 */
[----:B------:R-:W-:Y:S08]  /*2080*/  MUFU.COS R11, R23 ;  /* 0x00000017000b7308 */ /* 0x000ff00000000000 */
[----:B------:R-:W1:Y:S01]  /*2090*/  MUFU.COS R9, R10 ;  /* 0x0000000a00097308 */ /* 0x000e620000000000 */
[----:B------:R-:W-:Y:S01]  /*20a0*/  VIADD R16, R16, 0x2 ;  /* 0x0000000210107836 */ /* 0x000fe20000000000 */
[----:B--2---:R-:W-:-:S02]  /*20b0*/  SHF.L.U32 R17, R17, 0x10, RZ ;  /* 0x0000001011117819 */ /* 0x004fc400000006ff */
[----:B---3--:R-:W-:Y:S01]  /*20c0*/  SHF.L.U32 R22, R22, 0x10, RZ ;  /* 0x0000001016167819 */ /* 0x008fe200000006ff */
[----:B----4-:R-:W-:Y:S02]  /*20d0*/  IMAD.U32 R21, R21, 0x10000, RZ ;  /* 0x0001000015157824 */ /* 0x010fe400078e00ff */
[----:B0-----:R-:W-:Y:S01]  /*20e0*/  FADD R8, R17, R8 ;  /* 0x0000000811087221 */ /* 0x001fe20000000000 */
[----:B-----5:R-:W-:Y:S01]  /*20f0*/  SHF.L.U32 R20, R20, 0x10, RZ ;  /* 0x0000001014147819 */ /* 0x020fe200000006ff */
[----:B------:R-:W-:Y:S01]  /*2100*/  FADD R14, R21, R14 ;  /* 0x0000000e150e7221 */ /* 0x000fe20000000000 */
[----:B-1----:R-:W-:-:S03]  /*2110*/  FADD R9, R22, R9 ;  /* 0x0000000916097221 */ /* 0x002fc60000000000 */
[----:B------:R-:W-:Y:S01]  /*2120*/  FADD R11, R20, R11 ;  /* 0x0000000b140b7221 */ /* 0x000fe20000000000 */
[----:B------:R-:W-:-:S04]  /*2130*/  FFMA R8, R8, R14, R19 ;  /* 0x0000000e08087223 */ /* 0x000fc80000000013 */
[----:B------:R-:W-:-:S07]  /*2140*/  FFMA R19, R9, R11, R8 ;  /* 0x0000000b09137223 */ /* 0x000fce0000000008 */
.L_x_32:
[----:B------:R-:W-:Y:S05]  /*2150*/  BSYNC.RECONVERGENT B1 ;  /* 0x0000000000017941 */ /* 0x000fea0003800200 */
.L_x_31:
[----:B------:R-:W-:Y:S05]  /*2160*/  @P1 BRA `(.L_x_33) ;  /* 0x0000000000701947 */ /* 0x000fea0003800000 */
[----:B------:R-:W0:Y:S01]  /*2170*/  LDC.64 R10, c[0x0][0x388] ;  /* 0x0000e200ff0a7b82 */ /* 0x000e220000000a00 */
[----:B------:R-:W-:Y:S02]  /*2180*/  IADD3 R15, PT, PT, R13, R16, RZ ;  /* 0x000000100d0f7210 */ /* 0x000fe40007ffe0ff */
[----:B------:R-:W-:-:S05]  /*2190*/  IADD3 R13, PT, PT, R16, UR7, RZ ;  /* 0x00000007100d7c10 */ /* 0x000fca000fffe0ff */
[----:B------:R-:W1:Y:S01]  /*21a0*/  LDC.64 R8, c[0x0][0x380] ;  /* 0x0000e000ff087b82 */ /* 0x000e620000000a00 */
[----:B0-----:R-:W-:-:S06]  /*21b0*/  IMAD.WIDE R10, R15, 0x2, R10 ;  /* 0x000000020f0a7825 */ /* 0x001fcc00078e020a */
[----:B------:R-:W2:Y:S01]  /*21c0*/  LDG.E.U16.CONSTANT R10, desc[UR16][R10.64] ;  /* 0x000000100a0a7981 */ /* 0x000ea2000c1e9500 */
[----:B-1----:R-:W-:-:S06]  /*21d0*/  IMAD.WIDE R8, R13, 0x2, R8 ;  /* 0x000000020d087825 */ /* 0x002fcc00078e0208 */
[----:B------:R0:W3:Y:S01]  /*21e0*/  LDG.E.U16.CONSTANT R8, desc[UR16][R8.64] ;  /* 0x0000001008087981 */ /* 0x0000e2000c1e9500 */
[----:B------:R-:W1:Y:S01]  /*21f0*/  S2UR UR14, SR_CgaCtaId ;  /* 0x00000000000e79c3 */ /* 0x000e620000008800 */
[----:B------:R-:W-:Y:S02]  /*2200*/  UMOV UR12, 0x400 ;  /* 0x00000400000c7882 */ /* 0x000fe40000000000 */
[----:B-1----:R-:W-:-:S06]  /*2210*/  ULEA UR12, UR14, UR12, 0x18 ;  /* 0x0000000c0e0c7291 */ /* 0x002fcc000f8ec0ff */
[----:B------:R-:W-:-:S06]  /*2220*/  LEA R13, R16, UR12, 0x2 ;  /* 0x0000000c100d7c11 */ /* 0x000fcc000f8e10ff */
[----:B------:R-:W1:Y:S01]  /*2230*/  LDS R13, [R13+0x180] ;  /* 0x000180000d0d7984 */ /* 0x000e620000000800 */
[----:B------:R-:W-:-:S04]  /*2240*/  LOP3.LUT R14, R16, 0x1, RZ, 0xc0, !PT ;  /* 0x00000001100e7812 */ /* 0x000fc800078ec0ff */
[----:B------:R-:W-:Y:S01]  /*2250*/  ISETP.NE.U32.AND P0, PT, R14, 0x1, PT ;  /* 0x000000010e00780c */ /* 0x000fe20003f05070 */
[----:B-1----:R-:W-:Y:S01]  /*2260*/  FMUL R14, R18, R13 ;  /* 0x0000000d120e7220 */ /* 0x002fe20000400000 */
[----:B------:R-:W-:-:S03]  /*2270*/  FMUL R15, R13, UR20 ;  /* 0x000000140d0f7c20 */ /* 0x000fc60008400000 */
[----:B------:R-:W-:Y:S01]  /*2280*/  FMUL.RZ R14, R14, 0.15915493667125701904 ;  /* 0x3e22f9830e0e7820 */ /* 0x000fe2000040c000 */
[----:B------:R-:W-:-:S07]  /*2290*/  FMUL.RZ R15, R15, 0.15915493667125701904 ;  /* 0x3e22f9830f0f7820 */ /* 0x000fce000040c000 */
[----:B0-----:R-:W-:Y:S08]  /*22a0*/  @!P0 MUFU.COS R9, R14 ;  /* 0x0000000e00098308 */ /* 0x001ff00000000000 */
[----:B------:R-:W-:Y:S08]  /*22b0*/  @!P0 MUFU.COS R11, R15 ;  /* 0x0000000f000b8308 */ /* 0x000ff00000000000 */
[----:B------:R-:W0:Y:S08]  /*22c0*/  @P0 MUFU.SIN R9, R14 ;  /* 0x0000000e00090308 */ /* 0x000e300000000400 */
[----:B------:R-:W1:Y:S01]  /*22d0*/  @P0 MUFU.SIN R11, R15 ;  /* 0x0000000f000b0308 */ /* 0x000e620000000400 */
[----:B--2---:R-:W-:Y:S01]  /*22e0*/  SHF.L.U32 R16, R10, 0x10, RZ ;  /* 0x000000100a107819 */ /* 0x004fe200000006ff */
[----:B---3--:R-:W-:-:S04]  /*22f0*/  IMAD.U32 R10, R8, 0x10000, RZ ;  /* 0x00010000080a7824 */ /* 0x008fc800078e00ff */
[----:B0-----:R-:W-:Y:S01]  /*2300*/  FADD R8, R16, R9 ;  /* 0x0000000910087221 */ /* 0x001fe20000000000 */
[----:B-1----:R-:W-:-:S04]  /*2310*/  FADD R11, R10, R11 ;  /* 0x0000000b0a0b7221 */ /* 0x002fc80000000000 */
[----:B------:R-:W-:-:S07]  /*2320*/  FFMA R19, R8, R11, R19 ;  /* 0x0000000b08137223 */ /* 0x000fce0000000013 */
.L_x_33:
        /* <DEDUP_REMOVED lines=8> */
[C---:B------:R-:W-:Y:S02]  /*23b0*/  LEA R8, R7.reuse, UR12, 0x2 ;  /* 0x0000000c07087c11 */ /* 0x040fe4000f8e10ff */
[----:B------:R-:W-:Y:S01]  /*23c0*/  IADD3 R7, PT, PT, R7, UR19, RZ ;  /* 0x0000001307077c10 */ /* 0x000fe2000fffe0ff */
[----:B------:R-:W-:Y:S02]  /*23d0*/  USEL UR14, UR14, UR15, UP0 ;  /* 0x0000000f0e0e7287 */ /* 0x000fe40008000000 */
[----:B------:R0:W-:Y:S02]  /*23e0*/  STS [R8], R19 ;  /* 0x0000001308007388 */ /* 0x0001e40000000800 */
[----:B------:R-:W-:-:S06]  /*23f0*/  UIADD3 UR14, UPT, UPT, UR14, -UR6, URZ ;  /* 0x800000060e0e7290 */ /* 0x000fcc000fffe0ff */
[----:B------:R-:W-:-:S13]  /*2400*/  ISETP.GE.AND P0, PT, R7, UR14, PT ;  /* 0x0000000e07007c0c */ /* 0x000fda000bf06270 */
[----:B0-----:R-:W-:Y:S05]  /*2410*/  @!P0 BRA `(.L_x_34) ;  /* 0xfffffff400448947 */ /* 0x001fea000383ffff */
.L_x_12:
[----:B------:R-:W-:Y:S05]  /*2420*/  BSYNC.RECONVERGENT B0 ;  /* 0x0000000000007941 */ /* 0x000fea0003800200 */
.L_x_11:
[----:B------:R-:W0:Y:S01]  /*2430*/  LDCU UR12, c[0x0][0x3ac] ;  /* 0x00007580ff0c77ac */ /* 0x000e220008000800 */
[----:B------:R-:W-:Y:S01]  /*2440*/  BSSY.RECONVERGENT B0, `(.L_x_35) ;  /* 0x0000014000007945 */ /* 0x000fe20003800200 */
[----:B------:R-:W-:Y:S01]  /*2450*/  MOV R7, 0xff800000 ;  /* 0xff80000000077802 */ /* 0x000fe20000000f00 */
[----:B------:R-:W-:-:S04]  /*2460*/  UIADD3 UR14, UPT, UPT, UR6, 0x40, URZ ;  /* 0x00000040060e7890 */ /* 0x000fc8000fffe0ff */
[----:B0-----:R-:W-:-:S04]  /*2470*/  UISETP.LT.AND UP0, UPT, UR14, UR12, UPT ;  /* 0x0000000c0e00728c */ /* 0x001fc8000bf01270 */
[----:B------:R-:W-:-:S04]  /*2480*/  USEL UR15, UR14, UR12, UP0 ;  /* 0x0000000c0e0f7287 */ /* 0x000fc80008000000 */
[----:B------:R-:W-:Y:S01]  /*2490*/  UIADD3 UR22, UPT, UPT, UR15, -UR6, URZ ;  /* 0x800000060f167290 */ /* 0x000fe2000fffe0ff */
[----:B------:R-:W-:Y:S05]  /*24a0*/  BAR.SYNC.DEFER_BLOCKING 0x0 ;  /* 0x0000000000007b1d */ /* 0x000fea0000010000 */
[----:B------:R-:W-:-:S13]  /*24b0*/  ISETP.GE.AND P0, PT, R0, UR22, PT ;  /* 0x0000001600007c0c */ /* 0x000fda000bf06270 */
[----:B------:R-:W-:Y:S05]  /*24c0*/  @P0 BRA `(.L_x_36) ;  /* 0x00000000002c0947 */ /* 0x000fea0003800000 */
[----:B------:R-:W0:Y:S01]  /*24d0*/  S2R R10, SR_CgaCtaId ;  /* 0x00000000000a7919 */ /* 0x000e220000008800 */
[----:B------:R-:W-:Y:S01]  /*24e0*/  MOV R9, 0x400 ;  /* 0x0000040000097802 */ /* 0x000fe20000000f00 */
[----:B------:R-:W-:Y:S01]  /*24f0*/  IMAD.MOV.U32 R8, RZ, RZ, R0 ;  /* 0x000000ffff087224 */ /* 0x000fe200078e0000 */
[----:B------:R-:W-:Y:S02]  /*2500*/  MOV R7, 0xff800000 ;  /* 0xff80000000077802 */ /* 0x000fe40000000f00 */
[----:B0-----:R-:W-:-:S07]  /*2510*/  LEA R11, R10, R9, 0x18 ;  /* 0x000000090a0b7211 */ /* 0x001fce00078ec0ff */
.L_x_37:
[C---:B------:R-:W-:Y:S02]  /*2520*/  LEA R9, R8.reuse, R11, 0x2 ;  /* 0x0000000b08097211 */ /* 0x040fe400078e10ff */
[----:B------:R-:W-:-:S03]  /*2530*/  IADD3 R8, PT, PT, R8, UR19, RZ ;  /* 0x0000001308087c10 */ /* 0x000fc6000fffe0ff */
[----:B------:R-:W0:Y:S01]  /*2540*/  LDS R10, [R9] ;  /* 0x00000000090a7984 */ /* 0x000e220000000800 */
[----:B------:R-:W-:Y:S02]  /*2550*/  ISETP.GE.AND P0, PT, R8, UR22, PT ;  /* 0x0000001608007c0c */ /* 0x000fe4000bf06270 */
[----:B0-----:R-:W-:-:S11]  /*2560*/  FMNMX R7, R10, R7, !PT ;  /* 0x000000070a077209 */ /* 0x001fd60007800000 */
[----:B------:R-:W-:Y:S05]  /*2570*/  @!P0 BRA `(.L_x_37) ;  /* 0xfffffffc00e88947 */ /* 0x000fea000383ffff */
.L_x_36:
[----:B------:R-:W-:Y:S05]  /*2580*/  BSYNC.RECONVERGENT B0 ;  /* 0x0000000000007941 */ /* 0x000fea0003800200 */
.L_x_35:
[----:B------:R-:W0:Y:S01]  /*2590*/  SHFL.BFLY PT, R8, R7, 0x10, 0x1f ;  /* 0x0e001f0007087f89 */ /* 0x000e2200000e0000 */
[----:B------:R-:W1:Y:S01]  /*25a0*/  S2UR UR13, SR_CgaCtaId ;  /* 0x00000000000d79c3 */ /* 0x000e620000008800 */
[----:B------:R-:W-:Y:S01]  /*25b0*/  UMOV UR12, 0x400 ;  /* 0x00000400000c7882 */ /* 0x000fe20000000000 */
[----:B------:R-:W-:Y:S02]  /*25c0*/  ISETP.NE.AND P0, PT, R5, RZ, PT ;  /* 0x000000ff0500720c */ /* 0x000fe40003f05270 */
[----:B------:R-:W-:Y:S02]  /*25d0*/  ISETP.GT.U32.AND P1, PT, R0, 0x1f, PT ;  /* 0x0000001f0000780c */ /* 0x000fe40003f24070 */
[----:B0-----:R-:W-:Y:S01]  /*25e0*/  FMNMX R8, R8, R7, !PT ;  /* 0x0000000708087209 */ /* 0x001fe20007800000 */
[----:B-1----:R-:W-:Y:S02]  /*25f0*/  ULEA UR13, UR13, UR12, 0x18 ;  /* 0x0000000c0d0d7291 */ /* 0x002fe4000f8ec0ff */
[----:B------:R-:W-:-:S02]  /*2600*/  UIADD3 UR12, UPT, UPT, UR19, 0x1f, URZ ;  /* 0x0000001f130c7890 */ /* 0x000fc4000fffe0ff */
[----:B------:R-:W0:Y:S02]  /*2610*/  SHFL.BFLY PT, R9, R8, 0x8, 0x1f ;  /* 0x0d001f0008097f89 */ /* 0x000e2400000e0000 */
[----:B------:R-:W-:Y:S01]  /*2620*/  LEA.HI R7, R0, UR13, RZ, 0x1d ;  /* 0x0000000d00077c11 */ /* 0x000fe2000f8fe8ff */
[----:B------:R-:W-:Y:S01]  /*2630*/  USHF.R.U32.HI UR12, URZ, 0x5, UR12 ;  /* 0x00000005ff0c7899 */ /* 0x000fe2000801160c */
[----:B0-----:R-:W-:Y:S02]  /*2640*/  FMNMX R9, R8, R9, !PT ;  /* 0x0000000908097209 */ /* 0x001fe40007800000 */
[----:B------:R-:W-:-:S03]  /*2650*/  LEA R8, R5, UR13, 0x2 ;  /* 0x0000000d05087c11 */ /* 0x000fc6000f8e10ff */
[----:B------:R-:W0:Y:S02]  /*2660*/  SHFL.BFLY PT, R10, R9, 0x4, 0x1f ;  /* 0x0c801f00090a7f89 */ /* 0x000e2400000e0000 */
[----:B0-----:R-:W-:-:S05]  /*2670*/  FMNMX R10, R9, R10, !PT ;  /* 0x0000000a090a7209 */ /* 0x001fca0007800000 */
[----:B------:R-:W0:Y:S02]  /*2680*/  SHFL.BFLY PT, R11, R10, 0x2, 0x1f ;  /* 0x0c401f000a0b7f89 */ /* 0x000e2400000e0000 */
[----:B0-----:R-:W-:-:S05]  /*2690*/  FMNMX R11, R10, R11, !PT ;  /* 0x0000000b0a0b7209 */ /* 0x001fca0007800000 */
[----:B------:R-:W0:Y:S02]  /*26a0*/  SHFL.BFLY PT, R14, R11, 0x1, 0x1f ;  /* 0x0c201f000b0e7f89 */ /* 0x000e2400000e0000 */
[----:B0-----:R-:W-:-:S05]  /*26b0*/  FMNMX R14, R11, R14, !PT ;  /* 0x0000000e0b0e7209 */ /* 0x001fca0007800000 */
[----:B------:R0:W-:Y:S01]  /*26c0*/  @!P0 STS [R7+0x100], R14 ;  /* 0x0001000e07008388 */ /* 0x0001e20000000800 */
[----:B------:R-:W-:Y:S06]  /*26d0*/  BAR.SYNC.DEFER_BLOCKING 0x0 ;  /* 0x0000000000007b1d */ /* 0x000fec0000010000 */
[----:B------:R-:W-:Y:S05]  /*26e0*/  @P1 BRA `(.L_x_38) ;  /* 0x0000000000401947 */ /* 0x000fea0003800000 */
[----:B------:R-:W-:Y:S01]  /*26f0*/  ISETP.GE.U32.AND P1, PT, R0, UR12, PT ;  /* 0x0000000c00007c0c */ /* 0x000fe2000bf26070 */
[----:B------:R-:W-:Y:S01]  /*2700*/  UMOV UR21, 0xffffffff ;  /* 0xffffffff00157882 */ /* 0x000fe20000000000 */
[----:B------:R-:W-:-:S11]  /*2710*/  MOV R9, 0xff800000 ;  /* 0xff80000000097802 */ /* 0x000fd60000000f00 */
[----:B------:R1:W2:Y:S01]  /*2720*/  @!P1 LDS R9, [R8+0x100] ;  /* 0x0001000008099984 */ /* 0x0002a20000000800 */
[----:B------:R-:W-:Y:S05]  /*2730*/  BRA.DIV UR21, `(.L_x_39) ;  /* 0x0000001615a87947 */ /* 0x000fea000b800000 */
[----:B--2---:R-:W2:Y:S02]  /*2740*/  SHFL.BFLY PT, R10, R9, 0x10, 0x1f ;  /* 0x0e001f00090a7f89 */ /* 0x004ea400000e0000 */
[----:B--2---:R-:W-:-:S05]  /*2750*/  FMNMX R10, R10, R9, !PT ;  /* 0x000000090a0a7209 */ /* 0x004fca0007800000 */
[----:B------:R-:W2:Y:S02]  /*2760*/  SHFL.BFLY PT, R11, R10, 0x8, 0x1f ;  /* 0x0d001f000a0b7f89 */ /* 0x000ea400000e0000 */
[----:B--2---:R-:W-:-:S05]  /*2770*/  FMNMX R11, R10, R11, !PT ;  /* 0x0000000b0a0b7209 */ /* 0x004fca0007800000 */
[----:B0-----:R-:W0:Y:S02]  /*2780*/  SHFL.BFLY PT, R14, R11, 0x4, 0x1f ;  /* 0x0c801f000b0e7f89 */ /* 0x001e2400000e0000 */
[----:B0-----:R-:W-:-:S05]  /*2790*/  FMNMX R14, R11, R14, !PT ;  /* 0x0000000e0b0e7209 */ /* 0x001fca0007800000 */
[----:B------:R-:W0:Y:S02]  /*27a0*/  SHFL.BFLY PT, R13, R14, 0x2, 0x1f ;  /* 0x0c401f000e0d7f89 */ /* 0x000e2400000e0000 */
[----:B0-----:R-:W-:-:S05]  /*27b0*/  FMNMX R13, R14, R13, !PT ;  /* 0x0000000d0e0d7209 */ /* 0x001fca0007800000 */
[----:B------:R0:W2:Y:S02]  /*27c0*/  SHFL.BFLY PT, R16, R13, 0x1, 0x1f ;  /* 0x0c201f000d107f89 */ /* 0x0000a400000e0000 */
.L_x_63:
[----:B--2---:R-:W-:-:S05]  /*27d0*/  FMNMX R16, R13, R16, !PT ;  /* 0x000000100d107209 */ /* 0x004fca0007800000 */
[----:B------:R2:W-:Y:S02]  /*27e0*/  @!P0 STS [UR13+0x100], R16 ;  /* 0x00010010ff008988 */ /* 0x0005e4000800080d */
.L_x_38:
[----:B------:R-:W-:Y:S05]  /*27f0*/  WARPSYNC.ALL ;  /* 0x0000000000007948 */ /* 0x000fea0003800000 */
[----:B------:R-:W-:Y:S01]  /*2800*/  ISETP.GE.AND P1, PT, R0, UR22, PT ;  /* 0x0000001600007c0c */ /* 0x000fe2000bf26270 */
[----:B------:R-:W-:Y:S01]  /*2810*/  BAR.SYNC.DEFER_BLOCKING 0x0 ;  /* 0x0000000000007b1d */ /* 0x000fe20000010000 */
[----:B------:R-:W-:Y:S02]  /*2820*/  HFMA2 R9, -RZ, RZ, 3.7421875, 0 ;  /* 0x437c0000ff097431 */ /* 0x000fe400000001ff */
[----:B------:R-:W-:Y:S01]  /*2830*/  IMAD.MOV.U32 R10, RZ, RZ, 0x3bbb989d ;  /* 0x3bbb989dff0a7424 */ /* 0x000fe200078e00ff */
[----:B0-----:R-:W-:-:S02]  /*2840*/  MOV R13, RZ ;  /* 0x000000ff000d7202 */ /* 0x001fc40000000f00 */
[----:B------:R-:W-:Y:S01]  /*2850*/  BSSY.RECONVERGENT B0, `(.L_x_40) ;  /* 0x0000016000007945 */ /* 0x000fe20003800200 */
[----:B------:R-:W0:Y:S02]  /*2860*/  LDS R19, [UR13+0x100] ;  /* 0x0001000dff137984 */ /* 0x000e240008000800 */
[----:B0-----:R-:W-:-:S03]  /*2870*/  FMNMX R19, R19, R12, !PT ;  /* 0x0000000c13137209 */ /* 0x001fc60007800000 */
[----:B------:R-:W-:Y:S05]  /*2880*/  @P1 BRA `(.L_x_41) ;  /* 0x0000000000481947 */ /* 0x000fea0003800000 */
[----:B------:R-:W-:Y:S01]  /*2890*/  MOV R13, RZ ;  /* 0x000000ff000d7202 */ /* 0x000fe20000000f00 */
[----:B------:R-:W-:-:S07]  /*28a0*/  IMAD.MOV.U32 R11, RZ, RZ, R0 ;  /* 0x000000ffff0b7224 */ /* 0x000fce00078e0000 */
.L_x_42:
[C---:B0-----:R-:W-:Y:S02]  /*28b0*/  LEA R14, R11.reuse, UR13, 0x2 ;  /* 0x0000000d0b0e7c11 */ /* 0x041fe4000f8e10ff */
[----:B------:R-:W-:-:S03]  /*28c0*/  IADD3 R11, PT, PT, R11, UR19, RZ ;  /* 0x000000130b0b7c10 */ /* 0x000fc6000fffe0ff */
[----:B--2---:R-:W0:Y:S01]  /*28d0*/  LDS R16, [R14] ;  /* 0x000000000e107984 */ /* 0x004e220000000800 */
[----:B------:R-:W-:Y:S01]  /*28e0*/  ISETP.GE.AND P1, PT, R11, UR22, PT ;  /* 0x000000160b007c0c */ /* 0x000fe2000bf26270 */
[----:B0-----:R-:W-:-:S04]  /*28f0*/  FADD R15, -R19, R16 ;  /* 0x00000010130f7221 */ /* 0x001fc80000000100 */
[----:B------:R-:W-:-:S04]  /*2900*/  FFMA.SAT R16, R15, R10, 0.5 ;  /* 0x3f0000000f107423 */ /* 0x000fc8000000200a */
[----:B------:R-:W-:-:S04]  /*2910*/  FFMA.RM R16, R16, R9, 12582913 ;  /* 0x4b40000110107423 */ /* 0x000fc80000004009 */
[C---:B------:R-:W-:Y:S01]  /*2920*/  FADD R18, R16.reuse, -12583039 ;  /* 0xcb40007f10127421 */ /* 0x040fe20000000000 */
[----:B------:R-:W-:-:S03]  /*2930*/  SHF.L.U32 R16, R16, 0x17, RZ ;  /* 0x0000001710107819 */ /* 0x000fc600000006ff */
[----:B------:R-:W-:-:S04]  /*2940*/  FFMA R18, R15, 1.4426950216293334961, -R18 ;  /* 0x3fb8aa3b0f127823 */ /* 0x000fc80000000812 */
[----:B------:R-:W-:-:S04]  /*2950*/  FFMA R18, R15, 1.925963033500011079e-08, R18 ;  /* 0x32a570600f127823 */ /* 0x000fc80000000012 */
[----:B------:R-:W0:Y:S02]  /*2960*/  MUFU.EX2 R15, R18 ;  /* 0x00000012000f7308 */ /* 0x000e240000000800 */
[----:B0-----:R-:W-:-:S04]  /*2970*/  FMUL R15, R16, R15 ;  /* 0x0000000f100f7220 */ /* 0x001fc80000400000 */
[----:B------:R-:W-:Y:S01]  /*2980*/  FADD R13, R15, R13 ;  /* 0x0000000d0f0d7221 */ /* 0x000fe20000000000 */
[----:B------:R0:W-:Y:S01]  /*2990*/  STS [R14], R15 ;  /* 0x0000000f0e007388 */ /* 0x0001e20000000800 */
[----:B------:R-:W-:Y:S05]  /*29a0*/  @!P1 BRA `(.L_x_42) ;  /* 0xfffffffc00c09947 */ /* 0x000fea000383ffff */
.L_x_41:
[----:B------:R-:W-:Y:S05]  /*29b0*/  BSYNC.RECONVERGENT B0 ;  /* 0x0000000000007941 */ /* 0x000fea0003800200 */
.L_x_40:
[----:B0-----:R-:W0:Y:S02]  /*29c0*/  SHFL.BFLY PT, R14, R13, 0x10, 0x1f ;  /* 0x0e001f000d0e7f89 */ /* 0x001e2400000e0000 */
[----:B0-----:R-:W-:-:S05]  /*29d0*/  FADD R14, R14, R13 ;  /* 0x0000000d0e0e7221 */ /* 0x001fca0000000000 */
[----:B------:R-:W0:Y:S02]  /*29e0*/  SHFL.BFLY PT, R11, R14, 0x8, 0x1f ;  /* 0x0d001f000e0b7f89 */ /* 0x000e2400000e0000 */
[----:B0-----:R-:W-:-:S05]  /*29f0*/  FADD R15, R14, R11 ;  /* 0x0000000b0e0f7221 */ /* 0x001fca0000000000 */
[----:B--2---:R-:W0:Y:S02]  /*2a00*/  SHFL.BFLY PT, R16, R15, 0x4, 0x1f ;  /* 0x0c801f000f107f89 */ /* 0x004e2400000e0000 */
[----:B0-----:R-:W-:-:S05]  /*2a10*/  FADD R16, R15, R16 ;  /* 0x000000100f107221 */ /* 0x001fca0000000000 */
[----:B------:R-:W0:Y:S02]  /*2a20*/  SHFL.BFLY PT, R11, R16, 0x2, 0x1f ;  /* 0x0c401f00100b7f89 */ /* 0x000e2400000e0000 */
[----:B0-----:R-:W-:Y:S01]  /*2a30*/  FADD R17, R16, R11 ;  /* 0x0000000b10117221 */ /* 0x001fe20000000000 */
[----:B------:R-:W-:-:S04]  /*2a40*/  FADD R11, -R19, R12 ;  /* 0x0000000c130b7221 */ /* 0x000fc80000000100 */
[----:B------:R-:W0:Y:S01]  /*2a50*/  SHFL.BFLY PT, R18, R17, 0x1, 0x1f ;  /* 0x0c201f0011127f89 */ /* 0x000e2200000e0000 */
[----:B------:R-:W-:-:S04]  /*2a60*/  FFMA.SAT R10, R11, R10, 0.5 ;  /* 0x3f0000000b0a7423 */ /* 0x000fc8000000200a */
[----:B------:R-:W-:-:S04]  /*2a70*/  FFMA.RM R10, R10, R9, 12582913 ;  /* 0x4b4000010a0a7423 */ /* 0x000fc80000004009 */
[----:B------:R-:W-:-:S04]  /*2a80*/  FADD R12, R10, -12583039 ;  /* 0xcb40007f0a0c7421 */ /* 0x000fc80000000000 */
[----:B------:R-:W-:-:S04]  /*2a90*/  FFMA R12, R11, 1.4426950216293334961, -R12 ;  /* 0x3fb8aa3b0b0c7823 */ /* 0x000fc8000000080c */
[----:B------:R-:W-:-:S06]  /*2aa0*/  FFMA R12, R11, 1.925963033500011079e-08, R12 ;  /* 0x32a570600b0c7823 */ /* 0x000fcc000000000c */
[----:B------:R-:W2:Y:S01]  /*2ab0*/  MUFU.EX2 R12, R12 ;  /* 0x0000000c000c7308 */ /* 0x000ea20000000800 */
[----:B0-----:R-:W-:Y:S01]  /*2ac0*/  FADD R18, R17, R18 ;  /* 0x0000001211127221 */ /* 0x001fe20000000000 */
[----:B------:R-:W-:-:S04]  /*2ad0*/  SHF.L.U32 R17, R10, 0x17, RZ ;  /* 0x000000170a117819 */ /* 0x000fc800000006ff */
[----:B------:R0:W-:Y:S01]  /*2ae0*/  @!P0 STS [R7+0x100], R18 ;  /* 0x0001001207008388 */ /* 0x0001e20000000800 */
[----:B------:R-:W-:Y:S01]  /*2af0*/  BAR.SYNC.DEFER_BLOCKING 0x0 ;  /* 0x0000000000007b1d */ /* 0x000fe20000010000 */
[----:B------:R-:W-:Y:S01]  /*2b00*/  ISETP.GT.U32.AND P0, PT, R0, 0x1f, PT ;  /* 0x0000001f0000780c */ /* 0x000fe20003f04070 */
[----:B--2---:R-:W-:-:S12]  /*2b10*/  FMUL R17, R17, R12 ;  /* 0x0000000c11117220 */ /* 0x004fd80000400000 */
[----:B0-----:R-:W-:Y:S05]  /*2b20*/  @P0 BRA `(.L_x_43) ;  /* 0x0000000000440947 */ /* 0x001fea0003800000 */
[----:B------:R-:W-:Y:S01]  /*2b30*/  ISETP.GE.U32.AND P0, PT, R0, UR12, PT ;  /* 0x0000000c00007c0c */ /* 0x000fe2000bf06070 */
[----:B------:R-:W-:Y:S01]  /*2b40*/  IMAD.MOV.U32 R7, RZ, RZ, RZ ;  /* 0x000000ffff077224 */ /* 0x000fe200078e00ff */
[----:B------:R-:W-:-:S11]  /*2b50*/  UMOV UR21, 0xffffffff ;  /* 0xffffffff00157882 */ /* 0x000fd60000000000 */
[----:B------:R0:W2:Y:S01]  /*2b60*/  @!P0 LDS R7, [R8+0x100] ;  /* 0x0001000008078984 */ /* 0x0000a20000000800 */
[----:B------:R-:W-:Y:S01]  /*2b70*/  ISETP.NE.AND P0, PT, R5, RZ, PT ;  /* 0x000000ff0500720c */ /* 0x000fe20003f05270 */
[----:B------:R-:W-:-:S12]  /*2b80*/  BRA.DIV UR21, `(.L_x_44) ;  /* 0x0000001615247947 */ /* 0x000fd8000b800000 */
[----:B012---:R-:W0:Y:S02]  /*2b90*/  SHFL.BFLY PT, R8, R7, 0x10, 0x1f ;  /* 0x0e001f0007087f89 */ /* 0x007e2400000e0000 */
[----:B0-----:R-:W-:-:S05]  /*2ba0*/  FADD R8, R8, R7 ;  /* 0x0000000708087221 */ /* 0x001fca0000000000 */
[----:B------:R-:W0:Y:S02]  /*2bb0*/  SHFL.BFLY PT, R9, R8, 0x8, 0x1f ;  /* 0x0d001f0008097f89 */ /* 0x000e2400000e0000 */
[----:B0-----:R-:W-:-:S05]  /*2bc0*/  FADD R9, R8, R9 ;  /* 0x0000000908097221 */ /* 0x001fca0000000000 */
[----:B------:R-:W0:Y:S02]  /*2bd0*/  SHFL.BFLY PT, R10, R9, 0x4, 0x1f ;  /* 0x0c801f00090a7f89 */ /* 0x000e2400000e0000 */
[----:B0-----:R-:W-:-:S05]  /*2be0*/  FADD R10, R9, R10 ;  /* 0x0000000a090a7221 */ /* 0x001fca0000000000 */
[----:B------:R-:W0:Y:S02]  /*2bf0*/  SHFL.BFLY PT, R11, R10, 0x2, 0x1f ;  /* 0x0c401f000a0b7f89 */ /* 0x000e2400000e0000 */
[----:B0-----:R-:W-:-:S05]  /*2c00*/  FADD R11, R10, R11 ;  /* 0x0000000b0a0b7221 */ /* 0x001fca0000000000 */
[----:B------:R0:W1:Y:S02]  /*2c10*/  SHFL.BFLY PT, R12, R11, 0x1, 0x1f ;  /* 0x0c201f000b0c7f89 */ /* 0x00006400000e0000 */
.L_x_69:
[----:B-1----:R-:W-:-:S05]  /*2c20*/  FADD R12, R11, R12 ;  /* 0x0000000c0b0c7221 */ /* 0x002fca0000000000 */
[----:B------:R2:W-:Y:S02]  /*2c30*/  @!P0 STS [UR13+0x100], R12 ;  /* 0x0001000cff008988 */ /* 0x0005e4000800080d */
.L_x_43:
[----:B------:R-:W0:Y:S02]  /*2c40*/  LDCU UR21, c[0x0][0x3b0] ;  /* 0x00007600ff1577ac */ /* 0x000e240008000800 */
[----:B0-----:R-:W-:Y:S01]  /*2c50*/  MOV R11, UR21 ;  /* 0x00000015000b7c02 */ /* 0x001fe20008000f00 */
[----:B------:R-:W-:Y:S05]  /*2c60*/  WARPSYNC.ALL ;  /* 0x0000000000007948 */ /* 0x000fea0003800000 */
[----:B------:R-:W-:Y:S01]  /*2c70*/  ISETP.GE.AND P0, PT, R0, R11, PT ;  /* 0x0000000b0000720c */ /* 0x000fe20003f06270 */
[----:B------:R-:W-:Y:S06]  /*2c80*/  BAR.SYNC.DEFER_BLOCKING 0x0 ;  /* 0x0000000000007b1d */ /* 0x000fec0000010000 */
[----:B------:R-:W-:Y:S01]  /*2c90*/  BSSY.RECONVERGENT B0, `(.L_x_45) ;  /* 0x00000ef000007945 */ /* 0x000fe20003800200 */
[----:B-1----:R-:W0:Y:S02]  /*2ca0*/  LDS R8, [UR13+0x100] ;  /* 0x0001000dff087984 */ /* 0x002e240008000800 */
[----:B0-----:R-:W-:-:S05]  /*2cb0*/  FFMA R8, R17, UR4, R8 ;  /* 0x0000000411087c23 */ /* 0x001fca0008000008 */
[----:B------:R-:W-:Y:S01]  /*2cc0*/  R2UR UR4, R8 ;  /* 0x00000000080472ca */ /* 0x000fe200000e0000 */
[----:B------:R-:W-:-:S14]  /*2cd0*/  @P0 BRA `(.L_x_46) ;  /* 0x0000000c00a80947 */ /* 0x000fdc0003800000 */
[----:B------:R-:W-:Y:S02]  /*2ce0*/  UIMAD UR12, UR5, -0x40, UR15 ;  /* 0xffffffc0050c78a4 */ /* 0x000fe4000f8e020f */
[----:B------:R-:W-:Y:S02]  /*2cf0*/  MOV R13, UR15 ;  /* 0x0000000f000d7c02 */ /* 0x000fe40008000f00 */
[----:B------:R-:W-:Y:S01]  /*2d00*/  MOV R23, R0 ;  /* 0x0000000000177202 */ /* 0x000fe20000000f00 */
[----:B------:R-:W-:Y:S01]  /*2d10*/  UIADD3 UR13, UPT, UPT, UR12, -0x1, URZ ;  /* 0xffffffff0c0d7890 */ /* 0x000fe2000fffe0ff */
[C---:B--2---:R-:W-:Y:S02]  /*2d20*/  LOP3.LUT R12, R13.reuse, 0x7, RZ, 0xc0, !PT ;  /* 0x000000070d0c7812 */ /* 0x044fe400078ec0ff */
[C---:B------:R-:W-:Y:S02]  /*2d30*/  LOP3.LUT R7, R13.reuse, 0xf, RZ, 0xc0, !PT ;  /* 0x0000000f0d077812 */ /* 0x040fe400078ec0ff */
[----:B------:R-:W-:Y:S01]  /*2d40*/  LOP3.LUT R13, R13, 0x3, RZ, 0xc0, !PT ;  /* 0x000000030d0d7812 */ /* 0x000fe200078ec0ff */
[----:B------:R-:W-:Y:S01]  /*2d50*/  VIADD R9, R12, 0xffffffff ;  /* 0xffffffff0c097836 */ /* 0x000fe20000000000 */
[----:B------:R-:W-:-:S02]  /*2d60*/  IADD3 R8, PT, PT, R7, -0x1, RZ ;  /* 0xffffffff07087810 */ /* 0x000fc40007ffe0ff */
[----:B------:R-:W-:Y:S02]  /*2d70*/  MOV R10, UR13 ;  /* 0x0000000d000a7c02 */ /* 0x000fe40008000f00 */
[----:B------:R-:W-:Y:S02]  /*2d80*/  ISETP.GE.U32.AND P0, PT, R8, 0x7, PT ;  /* 0x000000070800780c */ /* 0x000fe40003f06070 */
[----:B------:R-:W-:Y:S02]  /*2d90*/  ISETP.GE.U32.AND P1, PT, R9, 0x3, PT ;  /* 0x000000030900780c */ /* 0x000fe40003f26070 */
[----:B------:R-:W-:Y:S02]  /*2da0*/  ISETP.GE.U32.AND P2, PT, R10, 0xf, PT ;  /* 0x0000000f0a00780c */ /* 0x000fe40003f46070 */
[----:B------:R-:W-:-:S11]  /*2db0*/  IADD3 R14, PT, PT, -R7, UR12, RZ ;  /* 0x0000000c070e7c10 */ /* 0x000fd6000fffe1ff */
.L_x_53:
[----:B------:R-:W0:Y:S01]  /*2dc0*/  LDC.64 R8, c[0x0][0x398] ;  /* 0x0000e600ff087b82 */ /* 0x000e220000000a00 */
[----:B------:R-:W-:Y:S01]  /*2dd0*/  UISETP.NE.AND UP0, UPT, UR6, URZ, UPT ;  /* 0x000000ff0600728c */ /* 0x000fe2000bf05270 */
[----:B------:R-:W-:Y:S01]  /*2de0*/  IADD3 R11, PT, PT, R23, UR7, RZ ;  /* 0x00000007170b7c10 */ /* 0x000fe2000fffe0ff */
[----:B------:R-:W-:Y:S01]  /*2df0*/  IMAD.MOV.U32 R20, RZ, RZ, RZ ;  /* 0x000000ffff147224 */ /* 0x000fe200078e00ff */
[----:B------:R-:W-:-:S03]  /*2e00*/  UISETP.GE.AND UP1, UPT, UR22, 0x1, UPT ;  /* 0x000000011600788c */ /* 0x000fc6000bf26270 */
[----:B0-----:R-:W-:-:S03]  /*2e10*/  IMAD.WIDE R8, R11, 0x2, R8 ;  /* 0x000000020b087825 */ /* 0x001fc600078e0208 */
[----:B------:R-:W-:Y:S05]  /*2e20*/  BRA.U !UP0, `(.L_x_47) ;  /* 0x0000000108087547 */ /* 0x000fea000b800000 */
[----:B------:R-:W2:Y:S02]  /*2e30*/  LDG.E.U16 R8, desc[UR16][R8.64] ;  /* 0x0000001008087981 */ /* 0x000ea4000c1e1500 */
[----:B--2---:R-:W-:-:S07]  /*2e40*/  SHF.L.U32 R20, R8, 0x10, RZ ;  /* 0x0000001008147819 */ /* 0x004fce00000006ff */
.L_x_47:
[----:B------:R-:W-:Y:S01]  /*2e50*/  HFMA2 R27, -RZ, RZ, 0, 0 ;  /* 0x00000000ff1b7431 */ /* 0x000fe200000001ff */
[----:B------:R-:W-:Y:S06]  /*2e60*/  BRA.U !UP1, `(.L_x_48) ;  /* 0x0000000d09187547 */ /* 0x000fec000b800000 */
[----:B------:R-:W-:Y:S01]  /*2e70*/  IADD3 R15, PT, PT, R6, R23, RZ ;  /* 0x00000017060f7210 */ /* 0x000fe20007ffe0ff */
[----:B------:R-:W-:Y:S01]  /*2e80*/  IMAD.MOV.U32 R27, RZ, RZ, RZ ;  /* 0x000000ffff1b7224 */ /* 0x000fe200078e00ff */
[----:B------:R-:W-:Y:S01]  /*2e90*/  MOV R16, RZ ;  /* 0x000000ff00107202 */ /* 0x000fe20000000f00 */
[----:B------:R-:W-:Y:S06]  /*2ea0*/  @!P2 BRA `(.L_x_49) ;  /* 0x000000040048a947 */ /* 0x000fec0003800000 */
[----:B------:R-:W0:Y:S01]  /*2eb0*/  S2R R9, SR_CgaCtaId ;  /* 0x0000000000097919 */ /* 0x000e220000008800 */
[----:B------:R-:W-:Y:S01]  /*2ec0*/  MOV R16, 0x400 ;  /* 0x0000040000107802 */ /* 0x000fe20000000f00 */
[----:B------:R-:W-:Y:S01]  /*2ed0*/  HFMA2 R21, -RZ, RZ, 0, 0 ;  /* 0x00000000ff157431 */ /* 0x000fe200000001ff */
[----:B------:R-:W-:Y:S02]  /*2ee0*/  MOV R27, RZ ;  /* 0x000000ff001b7202 */ /* 0x000fe40000000f00 */
[----:B0-----:R-:W-:-:S07]  /*2ef0*/  LEA R16, R9, R16, 0x18 ;  /* 0x0000001009107211 */ /* 0x001fce00078ec0ff */
.L_x_50:
[----:B------:R-:W0:Y:S01]  /*2f00*/  LDC R18, c[0x0][0x3b0] ;  /* 0x0000ec00ff127b82 */ /* 0x000e220000000800 */
[----:B------:R-:W-:-:S07]  /*2f10*/  VIADD R8, R21, UR6 ;  /* 0x0000000615087c36 */ /* 0x000fce0008000000 */
[----:B------:R-:W1:Y:S01]  /*2f20*/  LDC.64 R30, c[0x0][0x390] ;  /* 0x0000e400ff1e7b82 */ /* 0x000e620000000a00 */
[----:B0-----:R-:W-:-:S04]  /*2f30*/  IMAD R9, R8, R18, R15 ;  /* 0x0000001208097224 */ /* 0x001fc800078e020f */
[----:B-1----:R-:W-:-:S05]  /*2f40*/  IMAD.WIDE R30, R9, 0x2, R30 ;  /* 0x00000002091e7825 */ /* 0x002fca00078e021e */
[----:B------:R0:W2:Y:S01]  /*2f50*/  LDG.E.U16.CONSTANT R24, desc[UR16][R30.64] ;  /* 0x000000101e187981 */ /* 0x0000a2000c1e9500 */
[----:B------:R-:W-:Y:S01]  /*2f60*/  LEA R22, R21, R16, 0x2 ;  /* 0x0000001015167211 */ /* 0x000fe200078e10ff */
[----:B------:R-:W-:-:S04]  /*2f70*/  IMAD.WIDE R34, R18, 0x2, R30 ;  /* 0x0000000212227825 */ /* 0x000fc800078e021e */
[----:B------:R-:W1:Y:S01]  /*2f80*/  LDS.128 R8, [R22] ;  /* 0x0000000016087984 */ /* 0x000e620000000c00 */
[----:B------:R-:W-:-:S03]  /*2f90*/  IMAD.WIDE R28, R18, 0x2, R34 ;  /* 0x00000002121c7825 */ /* 0x000fc600078e0222 */
[----:B------:R-:W3:Y:S01]  /*2fa0*/  LDG.E.U16.CONSTANT R25, desc[UR16][R34.64] ;  /* 0x0000001022197981 */ /* 0x000ee2000c1e9500 */
[----:B------:R-:W-:-:S03]  /*2fb0*/  IMAD.WIDE R32, R18, 0x2, R28 ;  /* 0x0000000212207825 */ /* 0x000fc600078e021c */
[----:B------:R-:W4:Y:S01]  /*2fc0*/  LDG.E.U16.CONSTANT R26, desc[UR16][R28.64] ;  /* 0x000000101c1a7981 */ /* 0x000f22000c1e9500 */
[----:B0-----:R-:W-:Y:S01]  /*2fd0*/  IMAD.WIDE R30, R18, 0x2, R32 ;  /* 0x00000002121e7825 */ /* 0x001fe200078e0220 */
[----:B--2---:R-:W-:-:S05]  /*2fe0*/  SHF.L.U32 R24, R24, 0x10, RZ ;  /* 0x0000001018187819 */ /* 0x004fca00000006ff */
[----:B-1----:R-:W-:Y:S02]  /*2ff0*/  FFMA R8, R8, R24, R27 ;  /* 0x0000001808087223 */ /* 0x002fe4000000001b */
[----:B------:R-:W2:Y:S04]  /*3000*/  LDG.E.U16.CONSTANT R27, desc[UR16][R32.64] ;  /* 0x00000010201b7981 */ /* 0x000ea8000c1e9500 */
[----:B------:R0:W5:Y:S01]  /*3010*/  LDG.E.U16.CONSTANT R24, desc[UR16][R30.64] ;  /* 0x000000101e187981 */ /* 0x000162000c1e9500 */
[----:B---3--:R-:W-:Y:S01]  /*3020*/  SHF.L.U32 R25, R25, 0x10, RZ ;  /* 0x0000001019197819 */ /* 0x008fe200000006ff */
[----:B----4-:R-:W-:-:S04]  /*3030*/  IMAD.U32 R26, R26, 0x10000, RZ ;  /* 0x000100001a1a7824 */ /* 0x010fc800078e00ff */
[----:B------:R-:W-:-:S04]  /*3040*/  FFMA R9, R9, R25, R8 ;  /* 0x0000001909097223 */ /* 0x000fc80000000008 */
[----:B------:R-:W-:Y:S01]  /*3050*/  FFMA R10, R10, R26, R9 ;  /* 0x0000001a0a0a7223 */ /* 0x000fe20000000009 */
[----:B------:R-:W-:-:S05]  /*3060*/  IMAD.WIDE R28, R18, 0x2, R30 ;  /* 0x00000002121c7825 */ /* 0x000fca00078e021e */
[----:B------:R-:W3:Y:S01]  /*3070*/  LDG.E.U16.CONSTANT R25, desc[UR16][R28.64] ;  /* 0x000000101c197981 */ /* 0x000ee2000c1e9500 */
[----:B0-----:R-:W-:-:S05]  /*3080*/  IMAD.WIDE R30, R18, 0x2, R28 ;  /* 0x00000002121e7825 */ /* 0x001fca00078e021c */
[----:B------:R-:W4:Y:S01]  /*3090*/  LDG.E.U16.CONSTANT R26, desc[UR16][R30.64] ;  /* 0x000000101e1a7981 */ /* 0x000f22000c1e9500 */
[----:B------:R-:W-:-:S04]  /*30a0*/  IMAD.WIDE R34, R18, 0x2, R30 ;  /* 0x0000000212227825 */ /* 0x000fc800078e021e */
[----:B------:R-:W-:Y:S01]  /*30b0*/  IMAD.WIDE R32, R18, 0x2, R34 ;  /* 0x0000000212207825 */ /* 0x000fe200078e0222 */
[----:B--2---:R-:W-:-:S05]  /*30c0*/  SHF.L.U32 R27, R27, 0x10, RZ ;  /* 0x000000101b1b7819 */ /* 0x004fca00000006ff */
[----:B------:R-:W-:Y:S02]  /*30d0*/  FFMA R27, R11, R27, R10 ;  /* 0x0000001b0b1b7223 */ /* 0x000fe4000000000a */
[----:B------:R-:W0:Y:S01]  /*30e0*/  LDS.128 R8, [R22+0x10] ;  /* 0x0000100016087984 */ /* 0x000e220000000c00 */
[----:B-----5:R-:W-:-:S05]  /*30f0*/  SHF.L.U32 R24, R24, 0x10, RZ ;  /* 0x0000001018187819 */ /* 0x020fca00000006ff */
[----:B0-----:R-:W-:Y:S02]  /*3100*/  FFMA R8, R8, R24, R27 ;  /* 0x0000001808087223 */ /* 0x001fe4000000001b */
[----:B------:R-:W2:Y:S04]  /*3110*/  LDG.E.U16.CONSTANT R27, desc[UR16][R34.64] ;  /* 0x00000010221b7981 */ /* 0x000ea8000c1e9500 */
[----:B------:R-:W5:Y:S01]  /*3120*/  LDG.E.U16.CONSTANT R24, desc[UR16][R32.64] ;  /* 0x0000001020187981 */ /* 0x000f62000c1e9500 */
[----:B---3--:R-:W-:Y:S01]  /*3130*/  SHF.L.U32 R25, R25, 0x10, RZ ;  /* 0x0000001019197819 */ /* 0x008fe200000006ff */
[----:B----4-:R-:W-:-:S04]  /*3140*/  IMAD.U32 R26, R26, 0x10000, RZ ;  /* 0x000100001a1a7824 */ /* 0x010fc800078e00ff */
[----:B------:R-:W-:-:S04]  /*3150*/  FFMA R9, R9, R25, R8 ;  /* 0x0000001909097223 */ /* 0x000fc80000000008 */
[----:B------:R-:W-:Y:S01]  /*3160*/  FFMA R10, R10, R26, R9 ;  /* 0x0000001a0a0a7223 */ /* 0x000fe20000000009 */
[----:B------:R-:W-:Y:S01]  /*3170*/  IMAD.WIDE R30, R18, 0x2, R32 ;  /* 0x00000002121e7825 */ /* 0x000fe200078e0220 */
[----:B--2---:R-:W-:-:S05]  /*3180*/  SHF.L.U32 R27, R27, 0x10, RZ ;  /* 0x000000101b1b7819 */ /* 0x004fca00000006ff */
[----:B------:R-:W-:Y:S02]  /*3190*/  FFMA R29, R11, R27, R10 ;  /* 0x0000001b0b1d7223 */ /* 0x000fe4000000000a */
[----:B------:R-:W0:Y:S01]  /*31a0*/  LDS.128 R8, [R22+0x20] ;  /* 0x0000200016087984 */ /* 0x000e220000000c00 */
[----:B-----5:R-:W-:Y:S01]  /*31b0*/  SHF.L.U32 R26, R24, 0x10, RZ ;  /* 0x00000010181a7819 */ /* 0x020fe200000006ff */
[C---:B------:R-:W-:Y:S02]  /*31c0*/  IMAD.WIDE R24, R18.reuse, 0x2, R30 ;  /* 0x0000000212187825 */ /* 0x040fe400078e021e */
[----:B------:R-:W2:Y:S04]  /*31d0*/  LDG.E.U16.CONSTANT R27, desc[UR16][R30.64] ;  /* 0x000000101e1b7981 */ /* 0x000ea8000c1e9500 */
[----:B------:R1:W3:Y:S02]  /*31e0*/  LDG.E.U16.CONSTANT R28, desc[UR16][R24.64] ;  /* 0x00000010181c7981 */ /* 0x0002e4000c1e9500 */
[----:B-1----:R-:W-:-:S04]  /*31f0*/  IMAD.WIDE R24, R18, 0x2, R24 ;  /* 0x0000000212187825 */ /* 0x002fc800078e0218 */
[----:B0-----:R-:W-:Y:S02]  /*3200*/  FFMA R8, R8, R26, R29 ;  /* 0x0000001a08087223 */ /* 0x001fe4000000001d */
[----:B------:R0:W4:Y:S02]  /*3210*/  LDG.E.U16.CONSTANT R29, desc[UR16][R24.64] ;  /* 0x00000010181d7981 */ /* 0x000124000c1e9500 */
[----:B0-----:R-:W-:-:S05]  /*3220*/  IMAD.WIDE R24, R18, 0x2, R24 ;  /* 0x0000000212187825 */ /* 0x001fca00078e0218 */
[----:B------:R0:W5:Y:S01]  /*3230*/  LDG.E.U16.CONSTANT R26, desc[UR16][R24.64] ;  /* 0x00000010181a7981 */ /* 0x000162000c1e9500 */
[----:B--2---:R-:W-:Y:S01]  /*3240*/  SHF.L.U32 R27, R27, 0x10, RZ ;  /* 0x000000101b1b7819 */ /* 0x004fe200000006ff */
[----:B---3--:R-:W-:-:S04]  /*3250*/  IMAD.U32 R28, R28, 0x10000, RZ ;  /* 0x000100001c1c7824 */ /* 0x008fc800078e00ff */
[----:B------:R-:W-:-:S04]  /*3260*/  FFMA R9, R9, R27, R8 ;  /* 0x0000001b09097223 */ /* 0x000fc80000000008 */
[----:B------:R-:W-:Y:S01]  /*3270*/  FFMA R10, R10, R28, R9 ;  /* 0x0000001c0a0a7223 */ /* 0x000fe20000000009 */
[----:B----4-:R-:W-:Y:S01]  /*3280*/  SHF.L.U32 R27, R29, 0x10, RZ ;  /* 0x000000101d1b7819 */ /* 0x010fe200000006ff */
[----:B------:R-:W-:-:S04]  /*3290*/  IMAD.WIDE R28, R18, 0x2, R24 ;  /* 0x00000002121c7825 */ /* 0x000fc800078e0218 */
[C---:B0-----:R-:W-:Y:S02]  /*32a0*/  IMAD.WIDE R24, R18.reuse, 0x2, R28 ;  /* 0x0000000212187825 */ /* 0x041fe400078e021c */
[----:B------:R-:W2:Y:S02]  /*32b0*/  LDG.E.U16.CONSTANT R28, desc[UR16][R28.64] ;  /* 0x000000101c1c7981 */ /* 0x000ea4000c1e9500 */
[----:B------:R-:W-:Y:S02]  /*32c0*/  IMAD.WIDE R30, R18, 0x2, R24 ;  /* 0x00000002121e7825 */ /* 0x000fe400078e0218 */
[----:B------:R-:W3:Y:S04]  /*32d0*/  LDG.E.U16.CONSTANT R24, desc[UR16][R24.64] ;  /* 0x0000001018187981 */ /* 0x000ee8000c1e9500 */
[----:B------:R-:W4:Y:S01]  /*32e0*/  LDG.E.U16.CONSTANT R30, desc[UR16][R30.64] ;  /* 0x000000101e1e7981 */ /* 0x000f22000c1e9500 */
[----:B------:R-:W-:-:S03]  /*32f0*/  FFMA R27, R11, R27, R10 ;  /* 0x0000001b0b1b7223 */ /* 0x000fc6000000000a */
[----:B------:R-:W0:Y:S01]  /*3300*/  LDS.128 R8, [R22+0x30] ;  /* 0x0000300016087984 */ /* 0x000e220000000c00 */
[----:B------:R-:W-:Y:S01]  /*3310*/  VIADD R21, R21, 0x10 ;  /* 0x0000001015157836 */ /* 0x000fe20000000000 */
[----:B-----5:R-:W-:-:S04]  /*3320*/  SHF.L.U32 R26, R26, 0x10, RZ ;  /* 0x000000101a1a7819 */ /* 0x020fc800000006ff */
[----:B------:R-:W-:Y:S01]  /*3330*/  ISETP.NE.AND P3, PT, R21, R14, PT ;  /* 0x0000000e1500720c */ /* 0x000fe20003f65270 */
[----:B0-----:R-:W-:Y:S01]  /*3340*/  FFMA R8, R8, R26, R27 ;  /* 0x0000001a08087223 */ /* 0x001fe2000000001b */
[----:B--2---:R-:W-:-:S05]  /*3350*/  SHF.L.U32 R18, R28, 0x10, RZ ;  /* 0x000000101c127819 */ /* 0x004fca00000006ff */
[----:B------:R-:W-:Y:S01]  /*3360*/  FFMA R9, R9, R18, R8 ;  /* 0x0000001209097223 */ /* 0x000fe20000000008 */
[----:B---3--:R-:W-:Y:S02]  /*3370*/  SHF.L.U32 R22, R24, 0x10, RZ ;  /* 0x0000001018167819 */ /* 0x008fe400000006ff */
[----:B----4-:R-:W-:-:S03]  /*3380*/  SHF.L.U32 R27, R30, 0x10, RZ ;  /* 0x000000101e1b7819 */ /* 0x010fc600000006ff */
[----:B------:R-:W-:-:S04]  /*3390*/  FFMA R10, R10, R22, R9 ;  /* 0x000000160a0a7223 */ /* 0x000fc80000000009 */
[----:B------:R-:W-:Y:S01]  /*33a0*/  FFMA R27, R11, R27, R10 ;  /* 0x0000001b0b1b7223 */ /* 0x000fe2000000000a */
[----:B------:R-:W-:Y:S06]  /*33b0*/  @P3 BRA `(.L_x_50) ;  /* 0xfffffff800d03947 */ /* 0x000fec000383ffff */
[----:B------:R-:W-:-:S07]  /*33c0*/  MOV R16, R14 ;  /* 0x0000000e00107202 */ /* 0x000fce0000000f00 */
.L_x_49:
[----:B------:R-:W-:-:S13]  /*33d0*/  ISETP.NE.AND P3, PT, R7, RZ, PT ;  /* 0x000000ff0700720c */ /* 0x000fda0003f65270 */
[----:B------:R-:W-:Y:S05]  /*33e0*/  @!P3 BRA `(.L_x_48) ;  /* 0x0000000400b8b947 */ /* 0x000fea0003800000 */
[----:B------:R-:W-:Y:S01]  /*33f0*/  ISETP.NE.AND P3, PT, R12, RZ, PT ;  /* 0x000000ff0c00720c */ /* 0x000fe20003f65270 */
[----:B------:R-:W-:-:S12]  /*3400*/  @!P0 BRA `(.L_x_51) ;  /* 0x0000000000c48947 */ /* 0x000fd80003800000 */
[----:B------:R-:W0:Y:S01]  /*3410*/  LDC R21, c[0x0][0x3b0] ;  /* 0x0000ec00ff157b82 */ /* 0x000e220000000800 */
[----:B------:R-:W-:-:S07]  /*3420*/  VIADD R10, R16, UR6 ;  /* 0x00000006100a7c36 */ /* 0x000fce0008000000 */
[----:B------:R-:W1:Y:S01]  /*3430*/  LDC.64 R8, c[0x0][0x390] ;  /* 0x0000e400ff087b82 */ /* 0x000e620000000a00 */
[----:B0-----:R-:W-:-:S04]  /*3440*/  IMAD R11, R10, R21, R15 ;  /* 0x000000150a0b7224 */ /* 0x001fc800078e020f */
[----:B-1----:R-:W-:-:S05]  /*3450*/  IMAD.WIDE R8, R11, 0x2, R8 ;  /* 0x000000020b087825 */ /* 0x002fca00078e0208 */
[----:B------:R0:W2:Y:S01]  /*3460*/  LDG.E.U16.CONSTANT R29, desc[UR16][R8.64] ;  /* 0x00000010081d7981 */ /* 0x0000a2000c1e9500 */
[----:B------:R-:W-:-:S05]  /*3470*/  IMAD.WIDE R24, R21, 0x2, R8 ;  /* 0x0000000215187825 */ /* 0x000fca00078e0208 */
[----:B------:R-:W3:Y:S01]  /*3480*/  LDG.E.U16.CONSTANT R26, desc[UR16][R24.64] ;  /* 0x00000010181a7981 */ /* 0x000ee2000c1e9500 */
[----:B------:R-:W-:-:S05]  /*3490*/  IMAD.WIDE R10, R21, 0x2, R24 ;  /* 0x00000002150a7825 */ /* 0x000fca00078e0218 */
[----:B------:R3:W4:Y:S01]  /*34a0*/  LDG.E.U16.CONSTANT R28, desc[UR16][R10.64] ;  /* 0x000000100a1c7981 */ /* 0x000722000c1e9500 */
[----:B------:R-:W1:Y:S01]  /*34b0*/  S2UR UR13, SR_CgaCtaId ;  /* 0x00000000000d79c3 */ /* 0x000e620000008800 */
[----:B------:R-:W-:Y:S01]  /*34c0*/  UMOV UR12, 0x400 ;  /* 0x00000400000c7882 */ /* 0x000fe20000000000 */
[----:B0-----:R-:W-:Y:S01]  /*34d0*/  IMAD.WIDE R8, R21, 0x2, R10 ;  /* 0x0000000215087825 */ /* 0x001fe200078e020a */
[----:B-1----:R-:W-:-:S06]  /*34e0*/  ULEA UR12, UR13, UR12, 0x18 ;  /* 0x0000000c0d0c7291 */ /* 0x002fcc000f8ec0ff */
[----:B------:R-:W-:-:S05]  /*34f0*/  LEA R18, R16, UR12, 0x2 ;  /* 0x0000000c10127c11 */ /* 0x000fca000f8e10ff */
[----:B------:R-:W0:Y:S04]  /*3500*/  LDS R22, [R18] ;  /* 0x0000000012167984 */ /* 0x000e280000000800 */
[----:B------:R-:W1:Y:S04]  /*3510*/  LDS R30, [R18+0x4] ;  /* 0x00000400121e7984 */ /* 0x000e680000000800 */
[----:B------:R-:W5:Y:S01]  /*3520*/  LDS R31, [R18+0x8] ;  /* 0x00000800121f7984 */ /* 0x000f620000000800 */
[----:B--2---:R-:W-:-:S05]  /*3530*/  SHF.L.U32 R29, R29, 0x10, RZ ;  /* 0x000000101d1d7819 */ /* 0x004fca00000006ff */
[----:B0-----:R-:W-:Y:S02]  /*3540*/  FFMA R29, R22, R29, R27 ;  /* 0x0000001d161d7223 */ /* 0x001fe4000000001b */
[----:B------:R-:W2:Y:S01]  /*3550*/  LDG.E.U16.CONSTANT R22, desc[UR16][R8.64] ;  /* 0x0000001008167981 */ /* 0x000ea2000c1e9500 */
[----:B---3--:R-:W-:Y:S01]  /*3560*/  SHF.L.U32 R10, R26, 0x10, RZ ;  /* 0x000000101a0a7819 */ /* 0x008fe200000006ff */
[----:B------:R-:W-:-:S04]  /*3570*/  IMAD.WIDE R26, R21, 0x2, R8 ;  /* 0x00000002151a7825 */ /* 0x000fc800078e0208 */
[----:B-1----:R-:W-:Y:S02]  /*3580*/  FFMA R30, R30, R10, R29 ;  /* 0x0000000a1e1e7223 */ /* 0x002fe4000000001d */
[----:B------:R0:W3:Y:S01]  /*3590*/  LDG.E.U16.CONSTANT R29, desc[UR16][R26.64] ;  /* 0x000000101a1d7981 */ /* 0x0000e2000c1e9500 */
[----:B------:R-:W-:Y:S01]  /*35a0*/  IMAD.WIDE R24, R21, 0x2, R26 ;  /* 0x0000000215187825 */ /* 0x000fe200078e021a */
[----:B----4-:R-:W-:-:S04]  /*35b0*/  SHF.L.U32 R32, R28, 0x10, RZ ;  /* 0x000000101c207819 */ /* 0x010fc800000006ff */
[----:B------:R1:W4:Y:S01]  /*35c0*/  LDG.E.U16.CONSTANT R28, desc[UR16][R24.64] ;  /* 0x00000010181c7981 */ /* 0x000322000c1e9500 */
[----:B------:R-:W-:-:S04]  /*35d0*/  IMAD.WIDE R10, R21, 0x2, R24 ;  /* 0x00000002150a7825 */ /* 0x000fc800078e0218 */
[----:B-----5:R-:W-:Y:S01]  /*35e0*/  FFMA R30, R31, R32, R30 ;  /* 0x000000201f1e7223 */ /* 0x020fe2000000001e */
[----:B0-----:R-:W-:Y:S01]  /*35f0*/  LDS R27, [R18+0x1c] ;  /* 0x00001c00121b7984 */ /* 0x001fe20000000800 */
[----:B------:R-:W-:-:S03]  /*3600*/  IMAD.WIDE R8, R21, 0x2, R10 ;  /* 0x0000000215087825 */ /* 0x000fc600078e020a */
[----:B------:R-:W5:Y:S04]  /*3610*/  LDG.E.U16.CONSTANT R10, desc[UR16][R10.64] ;  /* 0x000000100a0a7981 */ /* 0x000f68000c1e9500 */
[----:B------:R-:W5:Y:S01]  /*3620*/  LDG.E.U16.CONSTANT R8, desc[UR16][R8.64] ;  /* 0x0000001008087981 */ /* 0x000f62000c1e9500 */
[----:B------:R-:W-:-:S03]  /*3630*/  IADD3 R16, PT, PT, R16, 0x8, RZ ;  /* 0x0000000810107810 */ /* 0x000fc60007ffe0ff */
[----:B------:R-:W0:Y:S04]  /*3640*/  LDS R21, [R18+0xc] ;  /* 0x00000c0012157984 */ /* 0x000e280000000800 */
[----:B-1----:R-:W-:Y:S01]  /*3650*/  LDS R24, [R18+0x14] ;  /* 0x0000140012187984 */ /* 0x002fe20000000800 */
[----:B--2---:R-:W-:-:S04]  /*3660*/  IMAD.U32 R22, R22, 0x10000, RZ ;  /* 0x0001000016167824 */ /* 0x004fc800078e00ff */
[----:B0-----:R-:W-:Y:S02]  /*3670*/  FFMA R21, R21, R22, R30 ;  /* 0x0000001615157223 */ /* 0x001fe4000000001e */
[----:B------:R-:W0:Y:S01]  /*3680*/  LDS R22, [R18+0x10] ;  /* 0x0000100012167984 */ /* 0x000e220000000800 */
[----:B---3--:R-:W-:Y:S02]  /*3690*/  SHF.L.U32 R29, R29, 0x10, RZ ;  /* 0x000000101d1d7819 */ /* 0x008fe400000006ff */
[----:B----4-:R-:W-:Y:S02]  /*36a0*/  SHF.L.U32 R28, R28, 0x10, RZ ;  /* 0x000000101c1c7819 */ /* 0x010fe400000006ff */
[----:B-----5:R-:W-:Y:S01]  /*36b0*/  SHF.L.U32 R10, R10, 0x10, RZ ;  /* 0x000000100a0a7819 */ /* 0x020fe200000006ff */
[----:B------:R-:W-:Y:S02]  /*36c0*/  IMAD.U32 R8, R8, 0x10000, RZ ;  /* 0x0001000008087824 */ /* 0x000fe400078e00ff */
[----:B0-----:R-:W-:-:S02]  /*36d0*/  FFMA R21, R22, R29, R21 ;  /* 0x0000001d16157223 */ /* 0x001fc40000000015 */
[----:B------:R-:W0:Y:S02]  /*36e0*/  LDS R22, [R18+0x18] ;  /* 0x0000180012167984 */ /* 0x000e240000000800 */
[----:B------:R-:W-:-:S04]  /*36f0*/  FFMA R21, R24, R28, R21 ;  /* 0x0000001c18157223 */ /* 0x000fc80000000015 */
[----:B0-----:R-:W-:-:S04]  /*3700*/  FFMA R10, R22, R10, R21 ;  /* 0x0000000a160a7223 */ /* 0x001fc80000000015 */
[----:B------:R-:W-:-:S07]  /*3710*/  FFMA R27, R27, R8, R10 ;  /* 0x000000081b1b7223 */ /* 0x000fce000000000a */
.L_x_51:
[----:B------:R-:W-:Y:S05]  /*3720*/  @!P3 BRA `(.L_x_48) ;  /* 0x0000000000e8b947 */ /* 0x000fea0003800000 */
[----:B------:R-:W-:Y:S01]  /*3730*/  ISETP.NE.AND P3, PT, R13, RZ, PT ;  /* 0x000000ff0d00720c */ /* 0x000fe20003f65270 */
[----:B------:R-:W-:-:S12]  /*3740*/  @!P1 BRA `(.L_x_52) ;  /* 0x0000000000749947 */ /* 0x000fd80003800000 */
[----:B------:R-:W0:Y:S01]  /*3750*/  LDC R9, c[0x0][0x3b0] ;  /* 0x0000ec00ff097b82 */ /* 0x000e220000000800 */
[----:B------:R-:W-:-:S07]  /*3760*/  IADD3 R8, PT, PT, R16, UR6, RZ ;  /* 0x0000000610087c10 */ /* 0x000fce000fffe0ff */
[----:B------:R-:W1:Y:S01]  /*3770*/  LDC.64 R28, c[0x0][0x390] ;  /* 0x0000e400ff1c7b82 */ /* 0x000e620000000a00 */
[----:B0-----:R-:W-:-:S04]  /*3780*/  IMAD R11, R8, R9, R15 ;  /* 0x00000009080b7224 */ /* 0x001fc800078e020f */
[----:B-1----:R-:W-:-:S05]  /*3790*/  IMAD.WIDE R28, R11, 0x2, R28 ;  /* 0x000000020b1c7825 */ /* 0x002fca00078e021c */
[----:B------:R0:W2:Y:S01]  /*37a0*/  LDG.E.U16.CONSTANT R18, desc[UR16][R28.64] ;  /* 0x000000101c127981 */ /* 0x0000a2000c1e9500 */
[----:B------:R-:W-:-:S04]  /*37b0*/  IMAD.WIDE R24, R9, 0x2, R28 ;  /* 0x0000000209187825 */ /* 0x000fc800078e021c */
[C---:B------:R-:W-:Y:S02]  /*37c0*/  IMAD.WIDE R10, R9.reuse, 0x2, R24 ;  /* 0x00000002090a7825 */ /* 0x040fe400078e0218 */
[----:B------:R1:W3:Y:S02]  /*37d0*/  LDG.E.U16.CONSTANT R24, desc[UR16][R24.64] ;  /* 0x0000001018187981 */ /* 0x0002e4000c1e9500 */
[----:B------:R-:W-:Y:S02]  /*37e0*/  IMAD.WIDE R8, R9, 0x2, R10 ;  /* 0x0000000209087825 */ /* 0x000fe400078e020a */
[----:B------:R-:W4:Y:S04]  /*37f0*/  LDG.E.U16.CONSTANT R10, desc[UR16][R10.64] ;  /* 0x000000100a0a7981 */ /* 0x000f28000c1e9500 */
[----:B------:R-:W5:Y:S01]  /*3800*/  LDG.E.U16.CONSTANT R8, desc[UR16][R8.64] ;  /* 0x0000001008087981 */ /* 0x000f62000c1e9500 */
[----:B------:R-:W0:Y:S01]  /*3810*/  S2UR UR13, SR_CgaCtaId ;  /* 0x00000000000d79c3 */ /* 0x000e220000008800 */
[----:B------:R-:W-:-:S02]  /*3820*/  UMOV UR12, 0x400 ;  /* 0x00000400000c7882 */ /* 0x000fc40000000000 */
[----:B0-----:R-:W-:-:S06]  /*3830*/  ULEA UR12, UR13, UR12, 0x18 ;  /* 0x0000000c0d0c7291 */ /* 0x001fcc000f8ec0ff */
[C---:B------:R-:W-:Y:S02]  /*3840*/  LEA R21, R16.reuse, UR12, 0x2 ;  /* 0x0000000c10157c11 */ /* 0x040fe4000f8e10ff */
[----:B------:R-:W-:-:S03]  /*3850*/  IADD3 R16, PT, PT, R16, 0x4, RZ ;  /* 0x0000000410107810 */ /* 0x000fc60007ffe0ff */
[----:B------:R-:W0:Y:S04]  /*3860*/  LDS R22, [R21] ;  /* 0x0000000015167984 */ /* 0x000e280000000800 */
[----:B------:R-:W3:Y:S04]  /*3870*/  LDS R29, [R21+0x4] ;  /* 0x00000400151d7984 */ /* 0x000ee80000000800 */
[----:B-1----:R-:W1:Y:S01]  /*3880*/  LDS R25, [R21+0x8] ;  /* 0x0000080015197984 */ /* 0x002e620000000800 */
[----:B--2---:R-:W-:-:S05]  /*3890*/  SHF.L.U32 R18, R18, 0x10, RZ ;  /* 0x0000001012127819 */ /* 0x004fca00000006ff */
[----:B0-----:R-:W-:Y:S02]  /*38a0*/  FFMA R18, R22, R18, R27 ;  /* 0x0000001216127223 */ /* 0x001fe4000000001b */
[----:B------:R-:W0:Y:S01]  /*38b0*/  LDS R27, [R21+0xc] ;  /* 0x00000c00151b7984 */ /* 0x000e220000000800 */
[----:B---3--:R-:W-:-:S04]  /*38c0*/  IMAD.U32 R24, R24, 0x10000, RZ ;  /* 0x0001000018187824 */ /* 0x008fc800078e00ff */
[----:B------:R-:W-:Y:S01]  /*38d0*/  FFMA R18, R29, R24, R18 ;  /* 0x000000181d127223 */ /* 0x000fe20000000012 */
[----:B----4-:R-:W-:Y:S02]  /*38e0*/  SHF.L.U32 R10, R10, 0x10, RZ ;  /* 0x000000100a0a7819 */ /* 0x010fe400000006ff */
[----:B-----5:R-:W-:-:S03]  /*38f0*/  SHF.L.U32 R8, R8, 0x10, RZ ;  /* 0x0000001008087819 */ /* 0x020fc600000006ff */
[----:B-1----:R-:W-:-:S04]  /*3900*/  FFMA R10, R25, R10, R18 ;  /* 0x0000000a190a7223 */ /* 0x002fc80000000012 */
[----:B0-----:R-:W-:-:S07]  /*3910*/  FFMA R27, R27, R8, R10 ;  /* 0x000000081b1b7223 */ /* 0x001fce000000000a */
.L_x_52:
[----:B------:R-:W-:Y:S05]  /*3920*/  @!P3 BRA `(.L_x_48) ;  /* 0x000000000068b947 */ /* 0x000fea0003800000 */
[----:B------:R-:W0:Y:S01]  /*3930*/  LDC R11, c[0x0][0x3b0] ;  /* 0x0000ec00ff0b7b82 */ /* 0x000e220000000800 */
[----:B------:R-:W-:-:S07]  /*3940*/  VIADD R10, R16, UR6 ;  /* 0x00000006100a7c36 */ /* 0x000fce0008000000 */
[----:B------:R-:W1:Y:S01]  /*3950*/  LDC.64 R8, c[0x0][0x390] ;  /* 0x0000e400ff087b82 */ /* 0x000e620000000a00 */
[----:B0-----:R-:W-:-:S04]  /*3960*/  IMAD R15, R10, R11, R15 ;  /* 0x0000000b0a0f7224 */ /* 0x001fc800078e020f */
[----:B-1----:R-:W-:-:S05]  /*3970*/  IMAD.WIDE R8, R15, 0x2, R8 ;  /* 0x000000020f087825 */ /* 0x002fca00078e0208 */
[----:B------:R-:W2:Y:S01]  /*3980*/  LDG.E.U16.CONSTANT R15, desc[UR16][R8.64] ;  /* 0x00000010080f7981 */ /* 0x000ea2000c1e9500 */
[----:B------:R-:W0:Y:S01]  /*3990*/  S2UR UR13, SR_CgaCtaId ;  /* 0x00000000000d79c3 */ /* 0x000e220000008800 */
[----:B------:R-:W-:Y:S01]  /*39a0*/  UMOV UR12, 0x400 ;  /* 0x00000400000c7882 */ /* 0x000fe20000000000 */
[----:B------:R-:W-:Y:S01]  /*39b0*/  ISETP.NE.AND P3, PT, R13, 0x1, PT ;  /* 0x000000010d00780c */ /* 0x000fe20003f65270 */
[----:B0-----:R-:W-:-:S06]  /*39c0*/  ULEA UR12, UR13, UR12, 0x18 ;  /* 0x0000000c0d0c7291 */ /* 0x001fcc000f8ec0ff */
[----:B------:R-:W-:-:S05]  /*39d0*/  LEA R22, R16, UR12, 0x2 ;  /* 0x0000000c10167c11 */ /* 0x000fca000f8e10ff */
[----:B------:R-:W0:Y:S01]  /*39e0*/  LDS R10, [R22] ;  /* 0x00000000160a7984 */ /* 0x000e220000000800 */
[----:B--2---:R-:W-:-:S05]  /*39f0*/  SHF.L.U32 R15, R15, 0x10, RZ ;  /* 0x000000100f0f7819 */ /* 0x004fca00000006ff */
[----:B0-----:R-:W-:Y:S01]  /*3a00*/  FFMA R27, R10, R15, R27 ;  /* 0x0000000f0a1b7223 */ /* 0x001fe2000000001b */
[----:B------:R-:W-:Y:S06]  /*3a10*/  @!P3 BRA `(.L_x_48) ;  /* 0x00000000002cb947 */ /* 0x000fec0003800000 */
[----:B------:R-:W-:Y:S01]  /*3a20*/  ISETP.NE.AND P3, PT, R13, 0x2, PT ;  /* 0x000000020d00780c */ /* 0x000fe20003f65270 */
[C---:B------:R-:W-:Y:S01]  /*3a30*/  IMAD.WIDE R8, R11.reuse, 0x2, R8 ;  /* 0x000000020b087825 */ /* 0x040fe200078e0208 */
[----:B------:R-:W0:Y:S11]  /*3a40*/  LDS R16, [R22+0x4] ;  /* 0x0000040016107984 */ /* 0x000e360000000800 */
[----:B------:R-:W-:Y:S01]  /*3a50*/  @P3 IMAD.WIDE R10, R11, 0x2, R8 ;  /* 0x000000020b0a3825 */ /* 0x000fe200078e0208 */
[----:B------:R-:W1:Y:S04]  /*3a60*/  @P3 LDS R18, [R22+0x8] ;  /* 0x0000080016123984 */ /* 0x000e680000000800 */
[----:B------:R-:W2:Y:S04]  /*3a70*/  LDG.E.U16.CONSTANT R8, desc[UR16][R8.64] ;  /* 0x0000001008087981 */ /* 0x000ea8000c1e9500 */
[----:B------:R-:W3:Y:S01]  /*3a80*/  @P3 LDG.E.U16.CONSTANT R10, desc[UR16][R10.64] ;  /* 0x000000100a0a3981 */ /* 0x000ee2000c1e9500 */
[----:B--2---:R-:W-:-:S02]  /*3a90*/  SHF.L.U32 R15, R8, 0x10, RZ ;  /* 0x00000010080f7819 */ /* 0x004fc400000006ff */
[----:B---3--:R-:W-:-:S03]  /*3aa0*/  @P3 SHF.L.U32 R21, R10, 0x10, RZ ;  /* 0x000000100a153819 */ /* 0x008fc600000006ff */
[----:B0-----:R-:W-:-:S04]  /*3ab0*/  FFMA R27, R16, R15, R27 ;  /* 0x0000000f101b7223 */ /* 0x001fc8000000001b */
[----:B-1----:R-:W-:-:S07]  /*3ac0*/  @P3 FFMA R27, R18, R21, R27 ;  /* 0x00000015121b3223 */ /* 0x002fce000000001b */
.L_x_48:
[----:B------:R-:W0:Y:S01]  /*3ad0*/  LDC.64 R8, c[0x0][0x398] ;  /* 0x0000e600ff087b82 */ /* 0x000e220000000a00 */
[----:B------:R-:W1:Y:S01]  /*3ae0*/  LDCU UR12, c[0x0][0x3b0] ;  /* 0x00007600ff0c77ac */ /* 0x000e620008000800 */
[----:B------:R-:W-:Y:S01]  /*3af0*/  FFMA R20, R17, R20, R27 ;  /* 0x0000001411147223 */ /* 0x000fe2000000001b */
[C---:B------:R-:W-:Y:S01]  /*3b00*/  VIADD R11, R23.reuse, UR7 ;  /* 0x00000007170b7c36 */ /* 0x040fe20008000000 */
[----:B------:R-:W-:-:S03]  /*3b10*/  IADD3 R23, PT, PT, R23, UR19, RZ ;  /* 0x0000001317177c10 */ /* 0x000fc6000fffe0ff */
[----:B------:R-:W-:Y:S01]  /*3b20*/  F2FP.BF16.F32.PACK_AB R20, RZ, R20 ;  /* 0x00000014ff14723e */ /* 0x000fe200000010ff */
[----:B0-----:R-:W-:Y:S01]  /*3b30*/  IMAD.WIDE R8, R11, 0x2, R8 ;  /* 0x000000020b087825 */ /* 0x001fe200078e0208 */
[----:B-1----:R-:W-:-:S04]  /*3b40*/  MOV R11, UR12 ;  /* 0x0000000c000b7c02 */ /* 0x002fc80008000f00 */
[----:B------:R0:W-:Y:S01]  /*3b50*/  STG.E.U16 desc[UR16][R8.64], R20 ;  /* 0x0000001408007986 */ /* 0x0001e2000c101510 */
[----:B------:R-:W-:-:S13]  /*3b60*/  ISETP.GE.AND P3, PT, R23, R11, PT ;  /* 0x0000000b1700720c */ /* 0x000fda0003f66270 */
[----:B0-----:R-:W-:Y:S05]  /*3b70*/  @!P3 BRA `(.L_x_53) ;  /* 0xfffffff00090b947 */ /* 0x001fea000383ffff */
.L_x_46:
[----:B------:R-:W-:Y:S05]  /*3b80*/  BSYNC.RECONVERGENT B0 ;  /* 0x0000000000007941 */ /* 0x000fea0003800200 */
.L_x_45:
[----:B------:R-:W0:Y:S01]  /*3b90*/  LDCU UR6, c[0x0][0x3ac] ;  /* 0x00007580ff0677ac */ /* 0x000e220008000800 */
[----:B--2---:R-:W-:Y:S01]  /*3ba0*/  MOV R12, R19 ;  /* 0x00000013000c7202 */ /* 0x004fe20000000f00 */
[----:B------:R-:W-:Y:S02]  /*3bb0*/  UIADD3 UR5, UPT, UPT, UR5, 0x1, URZ ;  /* 0x0000000105057890 */ /* 0x000fe4000fffe0ff */
[----:B0-----:R-:W-:-:S03]  /*3bc0*/  UISETP.GE.AND UP0, UPT, UR14, UR6, UPT ;  /* 0x000000060e00728c */ /* 0x001fc6000bf06270 */
[----:B------:R-:W-:Y:S01]  /*3bd0*/  UMOV UR6, UR14 ;  /* 0x0000000e00067c82 */ /* 0x000fe20008000000 */
[----:B------:R-:W-:Y:S06]  /*3be0*/  BAR.SYNC.DEFER_BLOCKING 0x0 ;  /* 0x0000000000007b1d */ /* 0x000fec0000010000 */
[----:B------:R-:W-:Y:S05]  /*3bf0*/  BRA.U !UP0, `(.L_x_54) ;  /* 0xffffffc908f87547 */ /* 0x000fea000b83ffff */
.L_x_10:
[----:B------:R-:W-:-:S13]  /*3c00*/  ISETP.GE.AND P0, PT, R0, R11, PT ;  /* 0x0000000b0000720c */ /* 0x000fda0003f06270 */
[----:B------:R-:W-:Y:S05]  /*3c10*/  @P0 EXIT ;  /* 0x000000000000094d */ /* 0x000fea0003800000 */
[----:B------:R-:W0:Y:S01]  /*3c20*/  LDC.64 R4, c[0x0][0x398] ;  /* 0x0000e600ff047b82 */ /* 0x000e220000000a00 */
[----:B------:R-:W1:Y:S01]  /*3c30*/  LDCU UR5, c[0x0][0x360] ;  /* 0x00006c00ff0577ac */ /* 0x000e620008000800 */
[----:B------:R-:W2:Y:S02]  /*3c40*/  LDCU UR6, c[0x0][0x3b0] ;  /* 0x00007600ff0677ac */ /* 0x000ea40008000800 */
.L_x_57:
[----:B------:R-:W-:-:S05]  /*3c50*/  IADD3 R7, PT, PT, R0, UR7, RZ ;  /* 0x0000000700077c10 */ /* 0x000fca000fffe0ff */
[----:B0-----:R-:W-:-:S05]  /*3c60*/  IMAD.WIDE R6, R7, 0x2, R4 ;  /* 0x0000000207067825 */ /* 0x001fca00078e0204 */
[----:B------:R-:W3:Y:S01]  /*3c70*/  LDG.E.U16 R2, desc[UR16][R6.64] ;  /* 0x0000001006027981 */ /* 0x000ee2000c1e1500 */
[----:B------:R-:W0:Y:S01]  /*3c80*/  MUFU.RCP R3, UR4 ;  /* 0x0000000400037d08 */ /* 0x000e220008001000 */
[----:B------:R-:W-:Y:S01]  /*3c90*/  IMAD.U32 R8, RZ, RZ, UR4 ;  /* 0x00000004ff087e24 */ /* 0x000fe2000f8e00ff */
[----:B------:R-:W-:Y:S03]  /*3ca0*/  BSSY.RECONVERGENT B0, `(.L_x_55) ;  /* 0x000000d000007945 */ /* 0x000fe60003800200 */
[----:B0-----:R-:W-:-:S04]  /*3cb0*/  FFMA R8, R3, -R8, 1 ;  /* 0x3f80000003087423 */ /* 0x001fc80000000808 */
[----:B------:R-:W-:Y:S01]  /*3cc0*/  FFMA R3, R3, R8, R3 ;  /* 0x0000000803037223 */ /* 0x000fe20000000003 */
[----:B---3--:R-:W-:-:S04]  /*3cd0*/  SHF.L.U32 R2, R2, 0x10, RZ ;  /* 0x0000001002027819 */ /* 0x008fc800000006ff */
[----:B------:R-:W0:Y:S01]  /*3ce0*/  FCHK P0, R2, UR4 ;  /* 0x0000000402007d02 */ /* 0x000e220008000000 */
[----:B------:R-:W-:-:S04]  /*3cf0*/  FFMA R8, R2, R3, RZ ;  /* 0x0000000302087223 */ /* 0x000fc800000000ff */
[----:B------:R-:W-:-:S04]  /*3d00*/  FFMA R9, R8, -UR4, R2 ;  /* 0x8000000408097c23 */ /* 0x000fc80008000002 */
[----:B------:R-:W-:Y:S01]  /*3d10*/  FFMA R3, R3, R9, R8 ;  /* 0x0000000903037223 */ /* 0x000fe20000000008 */
[----:B0-----:R-:W-:Y:S06]  /*3d20*/  @!P0 BRA `(.L_x_56) ;  /* 0x0000000000108947 */ /* 0x001fec0003800000 */
[----:B------:R-:W-:Y:S02]  /*3d30*/  MOV R3, UR4 ;  /* 0x0000000400037c02 */ /* 0x000fe40008000f00 */
[----:B------:R-:W-:-:S07]  /*3d40*/  MOV R10, 0x3d60 ;  /* 0x00003d60000a7802 */ /* 0x000fce0000000f00 */
[----:B-12---:R-:W-:Y:S05]  /*3d50*/  CALL.REL.NOINC `($__internal_1_$__cuda_sm3x_div_rn_noftz_f32_slowpath) ;  /* 0x0000000800187944 */ /* 0x006fea0003c00000 */
[----:B------:R-:W-:-:S07]  /*3d60*/  MOV R3, R2 ;  /* 0x0000000200037202 */ /* 0x000fce0000000f00 */
.L_x_56:
[----:B-12---:R-:W-:Y:S05]  /*3d70*/  BSYNC.RECONVERGENT B0 ;  /* 0x0000000000007941 */ /* 0x006fea0003800200 */
.L_x_55:
[----:B------:R-:W-:Y:S02]  /*3d80*/  F2FP.BF16.F32.PACK_AB R3, RZ, R3 ;  /* 0x00000003ff03723e */ /* 0x000fe400000010ff */
[----:B------:R-:W-:-:S03]  /*3d90*/  IADD3 R0, PT, PT, R0, UR5, RZ ;  /* 0x0000000500007c10 */ /* 0x000fc6000fffe0ff */
[----:B------:R3:W-:Y:S01]  /*3da0*/  STG.E.U16 desc[UR16][R6.64], R3 ;  /* 0x0000000306007986 */ /* 0x0007e2000c101510 */
[----:B------:R-:W-:-:S13]  /*3db0*/  ISETP.GE.AND P0, PT, R0, UR6, PT ;  /* 0x0000000600007c0c */ /* 0x000fda000bf06270 */
[----:B---3--:R-:W-:Y:S05]  /*3dc0*/  @!P0 BRA `(.L_x_57) ;  /* 0xfffffffc00a08947 */ /* 0x008fea000383ffff */
[----:B------:R-:W-:Y:S05]  /*3dd0*/  EXIT ;  /* 0x000000000000794d */ /* 0x000fea0003800000 */
.L_x_39:
[----:B------:R-:W-:Y:S02]  /*3de0*/  HFMA2 R20, -RZ, RZ, 0, 9.5367431640625e-07 ;  /* 0x00000010ff147431 */ /* 0x000fe400000001ff */
[----:B--2---:R-:W-:Y:S01]  /*3df0*/  IMAD.MOV.U32 R18, RZ, RZ, R9 ;  /* 0x000000ffff127224 */ /* 0x004fe200078e0009 */
[----:B------:R-:W-:Y:S02]  /*3e00*/  MOV R21, 0x1f ;  /* 0x0000001f00157802 */ /* 0x000fe40000000f00 */
[----:B------:R-:W-:-:S07]  /*3e10*/  MOV R15, 0xffffffff ;  /* 0xffffffff000f7802 */ /* 0x000fce0000000f00 */
[----:B01----:R-:W-:Y:S05]  /*3e20*/  WARPSYNC.COLLECTIVE R15, `(.L_x_58) ;  /* 0x000000000f087348 */ /* 0x003fea0003c00000 */
[----:B------:R2:W3:Y:S02]  /*3e30*/  SHFL.BFLY P1, R16, R18, R20, R21 ;  /* 0x0c00001412107389 */ /* 0x0004e40000020015 */
[----:B0123--:R-:W-:Y:S05]  /*3e40*/  ENDCOLLECTIVE ;  /* 0x000000000000791b */ /* 0x00ffea0003800000 */
.L_x_58:
[----:B------:R-:W-:Y:S01]  /*3e50*/  HFMA2 R20, -RZ, RZ, 0, 4.76837158203125e-07 ;  /* 0x00000008ff147431 */ /* 0x000fe200000001ff */
[----:B------:R-:W-:-:S04]  /*3e60*/  MOV R10, R16 ;  /* 0x00000010000a7202 */ /* 0x000fc80000000f00 */
[----:B------:R-:W-:-:S05]  /*3e70*/  FMNMX R10, R10, R9, !PT ;  /* 0x000000090a0a7209 */ /* 0x000fca0007800000 */
[----:B------:R-:W-:-:S07]  /*3e80*/  IMAD.MOV.U32 R18, RZ, RZ, R10 ;  /* 0x000000ffff127224 */ /* 0x000fce00078e000a */
[----:B------:R-:W-:Y:S05]  /*3e90*/  WARPSYNC.COLLECTIVE R15, `(.L_x_59) ;  /* 0x000000000f087348 */ /* 0x000fea0003c00000 */
[----:B------:R0:W1:Y:S02]  /*3ea0*/  SHFL.BFLY P1, R16, R18, R20, R21 ;  /* 0x0c00001412107389 */ /* 0x0000640000020015 */
[----:B01----:R-:W-:Y:S05]  /*3eb0*/  ENDCOLLECTIVE ;  /* 0x000000000000791b */ /* 0x003fea0003800000 */
.L_x_59:
[----:B------:R-:W-:Y:S01]  /*3ec0*/  HFMA2 R20, -RZ, RZ, 0, 2.384185791015625e-07 ;  /* 0x00000004ff147431 */ /* 0x000fe200000001ff */
[----:B------:R-:W-:-:S04]  /*3ed0*/  MOV R11, R16 ;  /* 0x00000010000b7202 */ /* 0x000fc80000000f00 */
[----:B------:R-:W-:-:S04]  /*3ee0*/  FMNMX R11, R10, R11, !PT ;  /* 0x0000000b0a0b7209 */ /* 0x000fc80007800000 */
[----:B------:R-:W-:-:S07]  /*3ef0*/  MOV R18, R11 ;  /* 0x0000000b00127202 */ /* 0x000fce0000000f00 */
[----:B------:R-:W-:Y:S05]  /*3f00*/  WARPSYNC.COLLECTIVE R15, `(.L_x_60) ;  /* 0x000000000f087348 */ /* 0x000fea0003c00000 */
[----:B------:R0:W1:Y:S02]  /*3f10*/  SHFL.BFLY P1, R16, R18, R20, R21 ;  /* 0x0c00001412107389 */ /* 0x0000640000020015 */
[----:B01----:R-:W-:Y:S05]  /*3f20*/  ENDCOLLECTIVE ;  /* 0x000000000000791b */ /* 0x003fea0003800000 */
.L_x_60:
[----:B------:R-:W-:Y:S02]  /*3f30*/  HFMA2 R20, -RZ, RZ, 0, 1.1920928955078125e-07 ;  /* 0x00000002ff147431 */ /* 0x000fe400000001ff */
[----:B------:R-:W-:-:S05]  /*3f40*/  IMAD.MOV.U32 R14, RZ, RZ, R16 ;  /* 0x000000ffff0e7224 */ /* 0x000fca00078e0010 */
[----:B------:R-:W-:-:S04]  /*3f50*/  FMNMX R14, R11, R14, !PT ;  /* 0x0000000e0b0e7209 */ /* 0x000fc80007800000 */
[----:B------:R-:W-:-:S07]  /*3f60*/  MOV R18, R14 ;  /* 0x0000000e00127202 */ /* 0x000fce0000000f00 */
[----:B------:R-:W-:Y:S05]  /*3f70*/  WARPSYNC.COLLECTIVE R15, `(.L_x_61) ;  /* 0x000000000f087348 */ /* 0x000fea0003c00000 */
[----:B------:R0:W1:Y:S02]  /*3f80*/  SHFL.BFLY P1, R16, R18, R20, R21 ;  /* 0x0c00001412107389 */ /* 0x0000640000020015 */
[----:B01----:R-:W-:Y:S05]  /*3f90*/  ENDCOLLECTIVE ;  /* 0x000000000000791b */ /* 0x003fea0003800000 */
.L_x_61:
[----:B------:R-:W-:Y:S01]  /*3fa0*/  IMAD.MOV.U32 R20, RZ, RZ, 0x1 ;  /* 0x00000001ff147424 */ /* 0x000fe200078e00ff */
[----:B------:R-:W-:-:S04]  /*3fb0*/  MOV R13, R16 ;  /* 0x00000010000d7202 */ /* 0x000fc80000000f00 */
[----:B------:R-:W-:-:S04]  /*3fc0*/  FMNMX R13, R14, R13, !PT ;  /* 0x0000000d0e0d7209 */ /* 0x000fc80007800000 */
[----:B------:R-:W-:-:S07]  /*3fd0*/  MOV R18, R13 ;  /* 0x0000000d00127202 */ /* 0x000fce0000000f00 */
[----:B------:R-:W-:Y:S05]  /*3fe0*/  WARPSYNC.COLLECTIVE R15, `(.L_x_62) ;  /* 0x000000000f087348 */ /* 0x000fea0003c00000 */
[----:B------:R0:W1:Y:S02]  /*3ff0*/  SHFL.BFLY P1, R16, R18, R20, R21 ;  /* 0x0c00001412107389 */ /* 0x0000640000020015 */
[----:B01----:R-:W-:Y:S05]  /*4000*/  ENDCOLLECTIVE ;  /* 0x000000000000791b */ /* 0x003fea0003800000 */
.L_x_62:
[----:B------:R-:W-:Y:S05]  /*4010*/  BRA `(.L_x_63) ;  /* 0xffffffe400ec7947 */ /* 0x000fea000383ffff */
.L_x_44:
[----:B------:R-:W-:Y:S01]  /*4020*/  HFMA2 R20, -RZ, RZ, 0, 9.5367431640625e-07 ;  /* 0x00000010ff147431 */ /* 0x000fe200000001ff */
[----:B--2---:R-:W-:Y:S02]  /*4030*/  MOV R18, R7 ;  /* 0x0000000700127202 */ /* 0x004fe40000000f00 */
[----:B------:R-:W-:Y:S02]  /*4040*/  MOV R21, 0x1f ;  /* 0x0000001f00157802 */ /* 0x000fe40000000f00 */
[----:B------:R-:W-:-:S07]  /*4050*/  MOV R15, 0xffffffff ;  /* 0xffffffff000f7802 */ /* 0x000fce0000000f00 */
[----:B01----:R-:W-:Y:S05]  /*4060*/  WARPSYNC.COLLECTIVE R15, `(.L_x_64) ;  /* 0x000000000f087348 */ /* 0x003fea0003c00000 */
[----:B------:R2:W3:Y:S02]  /*4070*/  SHFL.BFLY P1, R16, R18, R20, R21 ;  /* 0x0c00001412107389 */ /* 0x0004e40000020015 */
[----:B0123--:R-:W-:Y:S05]  /*4080*/  ENDCOLLECTIVE ;  /* 0x000000000000791b */ /* 0x00ffea0003800000 */
.L_x_64:
[----:B------:R-:W-:Y:S02]  /*4090*/  HFMA2 R20, -RZ, RZ, 0, 4.76837158203125e-07 ;  /* 0x00000008ff147431 */ /* 0x000fe400000001ff */
[----:B------:R-:W-:-:S04]  /*40a0*/  IMAD.MOV.U32 R8, RZ, RZ, R16 ;  /* 0x000000ffff087224 */ /* 0x000fc800078e0010 */
[----:B------:R-:W-:-:S05]  /*40b0*/  FADD R8, R8, R7 ;  /* 0x0000000708087221 */ /* 0x000fca0000000000 */
[----:B------:R-:W-:-:S07]  /*40c0*/  MOV R18, R8 ;  /* 0x0000000800127202 */ /* 0x000fce0000000f00 */
[----:B------:R-:W-:Y:S05]  /*40d0*/  WARPSYNC.COLLECTIVE R15, `(.L_x_65) ;  /* 0x000000000f087348 */ /* 0x000fea0003c00000 */
[----:B------:R0:W1:Y:S02]  /*40e0*/  SHFL.BFLY P1, R16, R18, R20, R21 ;  /* 0x0c00001412107389 */ /* 0x0000640000020015 */
[----:B01----:R-:W-:Y:S05]  /*40f0*/  ENDCOLLECTIVE ;  /* 0x000000000000791b */ /* 0x003fea0003800000 */
.L_x_65:
[----:B------:R-:W-:Y:S01]  /*4100*/  IMAD.MOV.U32 R20, RZ, RZ, 0x4 ;  /* 0x00000004ff147424 */ /* 0x000fe200078e00ff */
[----:B------:R-:W-:-:S05]  /*4110*/  MOV R9, R16 ;  /* 0x0000001000097202 */ /* 0x000fca0000000f00 */
[----:B------:R-:W-:-:S05]  /*4120*/  FADD R9, R8, R9 ;  /* 0x0000000908097221 */ /* 0x000fca0000000000 */
[----:B------:R-:W-:-:S07]  /*4130*/  MOV R18, R9 ;  /* 0x0000000900127202 */ /* 0x000fce0000000f00 */
[----:B------:R-:W-:Y:S05]  /*4140*/  WARPSYNC.COLLECTIVE R15, `(.L_x_66) ;  /* 0x000000000f087348 */ /* 0x000fea0003c00000 */
[----:B------:R0:W1:Y:S02]  /*4150*/  SHFL.BFLY P1, R16, R18, R20, R21 ;  /* 0x0c00001412107389 */ /* 0x0000640000020015 */
[----:B01----:R-:W-:Y:S05]  /*4160*/  ENDCOLLECTIVE ;  /* 0x000000000000791b */ /* 0x003fea0003800000 */
.L_x_66:
[----:B------:R-:W-:Y:S01]  /*4170*/  HFMA2 R20, -RZ, RZ, 0, 1.1920928955078125e-07 ;  /* 0x00000002ff147431 */ /* 0x000fe200000001ff */
[----:B------:R-:W-:-:S05]  /*4180*/  MOV R10, R16 ;  /* 0x00000010000a7202 */ /* 0x000fca0000000f00 */
[----:B------:R-:W-:-:S05]  /*4190*/  FADD R10, R9, R10 ;  /* 0x0000000a090a7221 */ /* 0x000fca0000000000 */
[----:B------:R-:W-:-:S07]  /*41a0*/  MOV R18, R10 ;  /* 0x0000000a00127202 */ /* 0x000fce0000000f00 */
[----:B------:R-:W-:Y:S05]  /*41b0*/  WARPSYNC.COLLECTIVE R15, `(.L_x_67) ;  /* 0x000000000f087348 */ /* 0x000fea0003c00000 */
[----:B------:R0:W1:Y:S02]  /*41c0*/  SHFL.BFLY P1, R16, R18, R20, R21 ;  /* 0x0c00001412107389 */ /* 0x0000640000020015 */
[----:B01----:R-:W-:Y:S05]  /*41d0*/  ENDCOLLECTIVE ;  /* 0x000000000000791b */ /* 0x003fea0003800000 */
.L_x_67:
[----:B------:R-:W-:Y:S01]  /*41e0*/  HFMA2 R20, -RZ, RZ, 0, 5.9604644775390625e-08 ;  /* 0x00000001ff147431 */ /* 0x000fe200000001ff */
[----:B------:R-:W-:-:S05]  /*41f0*/  MOV R11, R16 ;  /* 0x00000010000b7202 */ /* 0x000fca0000000f00 */
[----:B------:R-:W-:-:S04]  /*4200*/  FADD R11, R10, R11 ;  /* 0x0000000b0a0b7221 */ /* 0x000fc80000000000 */
[----:B------:R-:W-:-:S07]  /*4210*/  IMAD.MOV.U32 R18, RZ, RZ, R11 ;  /* 0x000000ffff127224 */ /* 0x000fce00078e000b */
[----:B------:R-:W-:Y:S05]  /*4220*/  WARPSYNC.COLLECTIVE R15, `(.L_x_68) ;  /* 0x000000000f087348 */ /* 0x000fea0003c00000 */
[----:B------:R0:W1:Y:S02]  /*4230*/  SHFL.BFLY P1, R16, R18, R20, R21 ;  /* 0x0c00001412107389 */ /* 0x0000640000020015 */
[----:B01----:R-:W-:Y:S05]  /*4240*/  ENDCOLLECTIVE ;  /* 0x000000000000791b */ /* 0x003fea0003800000 */
.L_x_68:
[----:B------:R-:W-:Y:S01]  /*4250*/  MOV R12, R16 ;  /* 0x00000010000c7202 */ /* 0x000fe20000000f00 */
[----:B------:R-:W-:Y:S06]  /*4260*/  BRA `(.L_x_69) ;  /* 0xffffffe8006c7947 */ /* 0x000fec000383ffff */
        .weak           $__internal_0_$__cuda_sm20_rcp_rn_f32_slowpath
        .type           $__internal_0_$__cuda_sm20_rcp_rn_f32_slowpath,@function
        .size           $__internal_0_$__cuda_sm20_rcp_rn_f32_slowpath,($__internal_1_$__cuda_sm3x_div_rn_noftz_f32_slowpath - $__internal_0_$__cuda_sm20_rcp_rn_f32_slowpath)
$__internal_0_$__cuda_sm20_rcp_rn_f32_slowpath:
[----:B------:R-:W-:Y:S01]  /*4270*/  SHF.L.U32 R3, R2, 0x1, RZ ;  /* 0x0000000102037819 */ /* 0x000fe200000006ff */
[----:B------:R-:W-:Y:S03]  /*4280*/  BSSY.RECONVERGENT B2, `(.L_x_70) ;  /* 0x0000030000027945 */ /* 0x000fe60003800200 */
[----:B------:R-:W-:-:S04]  /*4290*/  SHF.R.U32.HI R15, RZ, 0x18, R3 ;  /* 0x00000018ff0f7819 */ /* 0x000fc80000011603 */
[----:B------:R-:W-:-:S13]  /*42a0*/  ISETP.NE.U32.AND P0, PT, R15, RZ, PT ;  /* 0x000000ff0f00720c */ /* 0x000fda0003f05070 */
[----:B------:R-:W-:Y:S05]  /*42b0*/  @P0 BRA `(.L_x_71) ;  /* 0x0000000000280947 */ /* 0x000fea0003800000 */
[----:B------:R-:W-:-:S04]  /*42c0*/  SHF.L.U32 R3, R2, 0x1, RZ ;  /* 0x0000000102037819 */ /* 0x000fc800000006ff */
[----:B------:R-:W-:-:S13]  /*42d0*/  ISETP.NE.AND P0, PT, R3, RZ, PT ;  /* 0x000000ff0300720c */ /* 0x000fda0003f05270 */
[----:B------:R-:W-:Y:S01]  /*42e0*/  @P0 FFMA R12, R2, 1.84467440737095516160e+19, RZ ;  /* 0x5f800000020c0823 */ /* 0x000fe200000000ff */
[----:B------:R-:W-:Y:S08]  /*42f0*/  @!P0 MUFU.RCP R11, R2 ;  /* 0x00000002000b8308 */ /* 0x000ff00000001000 */
[----:B------:R-:W0:Y:S02]  /*4300*/  @P0 MUFU.RCP R3, R12 ;  /* 0x0000000c00030308 */ /* 0x000e240000001000 */
[----:B0-----:R-:W-:-:S04]  /*4310*/  @P0 FFMA R13, R12, R3, -1 ;  /* 0xbf8000000c0d0423 */ /* 0x001fc80000000003 */
[----:B------:R-:W-:-:S04]  /*4320*/  @P0 FADD.FTZ R14, -R13, -RZ ;  /* 0x800000ff0d0e0221 */ /* 0x000fc80000010100 */
[----:B------:R-:W-:-:S04]  /*4330*/  @P0 FFMA R3, R3, R14, R3 ;  /* 0x0000000e03030223 */ /* 0x000fc80000000003 */
[----:B------:R-:W-:Y:S01]  /*4340*/  @P0 FFMA R11, R3, 1.84467440737095516160e+19, RZ ;  /* 0x5f800000030b0823 */ /* 0x000fe200000000ff */
[----:B------:R-:W-:Y:S06]  /*4350*/  BRA `(.L_x_72) ;  /* 0x0000000000887947 */ /* 0x000fec0003800000 */
.L_x_71:
[----:B------:R-:W-:-:S05]  /*4360*/  VIADD R17, R15, 0xffffff03 ;  /* 0xffffff030f117836 */ /* 0x000fca0000000000 */
[----:B------:R-:W-:-:S13]  /*4370*/  ISETP.GT.U32.AND P0, PT, R17, 0x1, PT ;  /* 0x000000011100780c */ /* 0x000fda0003f04070 */
[----:B------:R-:W-:Y:S05]  /*4380*/  @P0 BRA `(.L_x_73) ;  /* 0x0000000000780947 */ /* 0x000fea0003800000 */
[----:B------:R-:W-:Y:S01]  /*4390*/  LOP3.LUT R3, R2, 0x7fffff, RZ, 0xc0, !PT ;  /* 0x007fffff02037812 */ /* 0x000fe200078ec0ff */
[----:B------:R-:W-:-:S03]  /*43a0*/  HFMA2 R14, -RZ, RZ, 0, 1.78813934326171875e-07 ;  /* 0x00000003ff0e7431 */ /* 0x000fc600000001ff */
[----:B------:R-:W-:-:S04]  /*43b0*/  LOP3.LUT R3, R3, 0x3f800000, RZ, 0xfc, !PT ;  /* 0x3f80000003037812 */ /* 0x000fc800078efcff */
[----:B------:R-:W0:Y:S01]  /*43c0*/  MUFU.RCP R12, R3 ;  /* 0x00000003000c7308 */ /* 0x000e220000001000 */
[----:B------:R-:W-:Y:S01]  /*43d0*/  SHF.L.U32 R14, R14, R17, RZ ;  /* 0x000000110e0e7219 */ /* 0x000fe200000006ff */
[----:B0-----:R-:W-:-:S04]  /*43e0*/  FFMA R11, R3, R12, -1 ;  /* 0xbf800000030b7423 */ /* 0x001fc8000000000c */
[----:B------:R-:W-:-:S04]  /*43f0*/  FADD.FTZ R11, -R11, -RZ ;  /* 0x800000ff0b0b7221 */ /* 0x000fc80000010100 */
[CCC-:B------:R-:W-:Y:S01]  /*4400*/  FFMA.RM R13, R12.reuse, R11.reuse, R12.reuse ;  /* 0x0000000b0c0d7223 */ /* 0x1c0fe2000000400c */
[----:B------:R-:W-:-:S04]  /*4410*/  FFMA.RP R12, R12, R11, R12 ;  /* 0x0000000b0c0c7223 */ /* 0x000fc8000000800c */
[C---:B------:R-:W-:Y:S02]  /*4420*/  LOP3.LUT R11, R13.reuse, 0x7fffff, RZ, 0xc0, !PT ;  /* 0x007fffff0d0b7812 */ /* 0x040fe400078ec0ff */
[----:B------:R-:W-:Y:S02]  /*4430*/  FSETP.NEU.FTZ.AND P0, PT, R13, R12, PT ;  /* 0x0000000c0d00720b */ /* 0x000fe40003f1d000 */
[----:B------:R-:W-:Y:S02]  /*4440*/  LOP3.LUT R11, R11, 0x800000, RZ, 0xfc, !PT ;  /* 0x008000000b0b7812 */ /* 0x000fe400078efcff */
[----:B------:R-:W-:Y:S02]  /*4450*/  SEL R12, RZ, 0xffffffff, !P0 ;  /* 0xffffffffff0c7807 */ /* 0x000fe40004000000 */
[----:B------:R-:W-:Y:S02]  /*4460*/  LOP3.LUT R14, R14, R11, RZ, 0xc0, !PT ;  /* 0x0000000b0e0e7212 */ /* 0x000fe400078ec0ff */
[----:B------:R-:W-:-:S02]  /*4470*/  IADD3 R12, PT, PT, -R12, RZ, RZ ;  /* 0x000000ff0c0c7210 */ /* 0x000fc40007ffe1ff */
[-C--:B------:R-:W-:Y:S02]  /*4480*/  SHF.R.U32.HI R14, RZ, R17.reuse, R14 ;  /* 0x00000011ff0e7219 */ /* 0x080fe4000001160e */
[----:B------:R-:W-:Y:S02]  /*4490*/  LOP3.LUT P1, RZ, R12, R17, R11, 0xf8, !PT ;  /* 0x000000110cff7212 */ /* 0x000fe4000782f80b */
[C---:B------:R-:W-:Y:S02]  /*44a0*/  LOP3.LUT P0, RZ, R14.reuse, 0x1, RZ, 0xc0, !PT ;  /* 0x000000010eff7812 */ /* 0x040fe4000780c0ff */
[----:B------:R-:W-:Y:S02]  /*44b0*/  LOP3.LUT P2, RZ, R14, 0x2, RZ, 0xc0, !PT ;  /* 0x000000020eff7812 */ /* 0x000fe4000784c0ff */
[----:B------:R-:W-:Y:S02]  /*44c0*/  IADD3 R12, PT, PT, R15, -0xfc, RZ ;  /* 0xffffff040f0c7810 */ /* 0x000fe40007ffe0ff */
[----:B------:R-:W-:-:S02]  /*44d0*/  PLOP3.LUT P0, PT, P0, P1, P2, 0xe0, 0x0 ;  /* 0x000000000000781c */ /* 0x000fc40000703c20 */
[----:B------:R-:W-:Y:S02]  /*44e0*/  LOP3.LUT P1, RZ, R2, 0x7fffff, RZ, 0xc0, !PT ;  /* 0x007fffff02ff7812 */ /* 0x000fe4000782c0ff */
[----:B------:R-:W-:Y:S02]  /*44f0*/  SEL R3, RZ, 0x1, !P0 ;  /* 0x00000001ff037807 */ /* 0x000fe40004000000 */
[----:B------:R-:W-:Y:S02]  /*4500*/  SHF.R.U32.HI R11, RZ, R12, R11 ;  /* 0x0000000cff0b7219 */ /* 0x000fe4000001160b */
[----:B------:R-:W-:-:S04]  /*4510*/  IADD3 R3, PT, PT, -R3, RZ, RZ ;  /* 0x000000ff03037210 */ /* 0x000fc80007ffe1ff */
[----:B------:R-:W-:-:S13]  /*4520*/  ISETP.GE.AND P0, PT, R3, RZ, PT ;  /* 0x000000ff0300720c */ /* 0x000fda0003f06270 */
[----:B------:R-:W-:-:S05]  /*4530*/  @!P0 VIADD R11, R11, 0x1 ;  /* 0x000000010b0b8836 */ /* 0x000fca0000000000 */
[----:B------:R-:W-:-:S04]  /*4540*/  @!P1 SHF.L.U32 R11, R11, 0x1, RZ ;  /* 0x000000010b0b9819 */ /* 0x000fc800000006ff */
[----:B------:R-:W-:Y:S01]  /*4550*/  LOP3.LUT R11, R11, 0x80000000, R2, 0xf8, !PT ;  /* 0x800000000b0b7812 */ /* 0x000fe200078ef802 */
[----:B------:R-:W-:Y:S06]  /*4560*/  BRA `(.L_x_72) ;  /* 0x0000000000047947 */ /* 0x000fec0003800000 */
.L_x_73:
[----:B------:R0:W1:Y:S02]  /*4570*/  MUFU.RCP R11, R2 ;  /* 0x00000002000b7308 */ /* 0x0000640000001000 */
.L_x_72:
[----:B------:R-:W-:Y:S05]  /*4580*/  BSYNC.RECONVERGENT B2 ;  /* 0x0000000000027941 */ /* 0x000fea0003800200 */
.L_x_70:
[----:B-1----:R-:W-:Y:S01]  /*4590*/  MOV R3, R11 ;  /* 0x0000000b00037202 */ /* 0x002fe20000000f00 */
[----:B------:R-:W-:-:S04]  /*45a0*/  HFMA2 R11, -RZ, RZ, 0, 0 ;  /* 0x00000000ff0b7431 */ /* 0x000fc800000001ff */
[----:B0-----:R-:W-:Y:S05]  /*45b0*/  RET.REL.NODEC R10 `(_Z45attention_fwd_kernel_sinusoidal_fused_v5_bf16ILi64EEvPK13__nv_bfloat16S2_S2_PS0_iiiiif) ;  /* 0xffffffb80a907950 */ /* 0x001fea0003c3ffff */
        .weak           $__internal_1_$__cuda_sm3x_div_rn_noftz_f32_slowpath
        .type           $__internal_1_$__cuda_sm3x_div_rn_noftz_f32_slowpath,@function
        .size           $__internal_1_$__cuda_sm3x_div_rn_noftz_f32_slowpath,(.L_x_266 - $__internal_1_$__cuda_sm3x_div_rn_noftz_f32_slowpath)
$__internal_1_$__cuda_sm3x_div_rn_noftz_f32_slowpath:
[----:B------:R-:W-:Y:S01]  /*45c0*/  SHF.R.U32.HI R11, RZ, 0x17, R3 ;  /* 0x00000017ff0b7819 */ /* 0x000fe20000011603 */
[----:B------:R-:W-:Y:S01]  /*45d0*/  BSSY.RECONVERGENT B2, `(.L_x_74) ;  /* 0x0000062000027945 */ /* 0x000fe20003800200 */
[----:B------:R-:W-:Y:S02]  /*45e0*/  SHF.R.U32.HI R12, RZ, 0x17, R2 ;  /* 0x00000017ff0c7819 */ /* 0x000fe40000011602 */
[----:B------:R-:W-:Y:S02]  /*45f0*/  LOP3.LUT R11, R11, 0xff, RZ, 0xc0, !PT ;  /* 0x000000ff0b0b7812 */ /* 0x000fe400078ec0ff */
[----:B------:R-:W-:Y:S02]  /*4600*/  LOP3.LUT R13, R12, 0xff, RZ, 0xc0, !PT ;  /* 0x000000ff0c0d7812 */ /* 0x000fe400078ec0ff */
[----:B------:R-:W-:-:S03]  /*4610*/  IADD3 R15, PT, PT, R11, -0x1, RZ ;  /* 0xffffffff0b0f7810 */ /* 0x000fc60007ffe0ff */
[----:B------:R-:W-:Y:S01]  /*4620*/  VIADD R14, R13, 0xffffffff ;  /* 0xffffffff0d0e7836 */ /* 0x000fe20000000000 */
[----:B------:R-:W-:-:S04]  /*4630*/  ISETP.GT.U32.AND P0, PT, R15, 0xfd, PT ;  /* 0x000000fd0f00780c */ /* 0x000fc80003f04070 */
[----:B------:R-:W-:-:S13]  /*4640*/  ISETP.GT.U32.OR P0, PT, R14, 0xfd, P0 ;  /* 0x000000fd0e00780c */ /* 0x000fda0000704470 */
[----:B------:R-:W-:Y:S01]  /*4650*/  @!P0 MOV R12, RZ ;  /* 0x000000ff000c8202 */ /* 0x000fe20000000f00 */
[----:B------:R-:W-:Y:S06]  /*4660*/  @!P0 BRA `(.L_x_75) ;  /* 0x00000000005c8947 */ /* 0x000fec0003800000 */
[----:B------:R-:W-:Y:S02]  /*4670*/  FSETP.GTU.FTZ.AND P0, PT, |R2|, +INF , PT ;  /* 0x7f8000000200780b */ /* 0x000fe40003f1c200 */
[----:B------:R-:W-:-:S04]  /*4680*/  FSETP.GTU.FTZ.AND P1, PT, |R3|, +INF , PT ;  /* 0x7f8000000300780b */ /* 0x000fc80003f3c200 */
[----:B------:R-:W-:-:S13]  /*4690*/  PLOP3.LUT P0, PT, P0, P1, PT, 0xf8, 0x8f ;  /* 0x00000000008f781c */ /* 0x000fda0000703f70 */
[----:B------:R-:W-:Y:S05]  /*46a0*/  @P0 BRA `(.L_x_76) ;  /* 0x00000004004c0947 */ /* 0x000fea0003800000 */
[----:B------:R-:W-:-:S13]  /*46b0*/  LOP3.LUT P0, RZ, R3, 0x7fffffff, R2, 0xc8, !PT ;  /* 0x7fffffff03ff7812 */ /* 0x000fda000780c802 */
[----:B------:R-:W-:Y:S05]  /*46c0*/  @!P0 BRA `(.L_x_77) ;  /* 0x00000004003c8947 */ /* 0x000fea0003800000 */
[C---:B------:R-:W-:Y:S02]  /*46d0*/  FSETP.NEU.FTZ.AND P1, PT, |R2|.reuse, +INF , PT ;  /* 0x7f8000000200780b */ /* 0x040fe40003f3d200 */
[----:B------:R-:W-:Y:S02]  /*46e0*/  FSETP.NEU.FTZ.AND P2, PT, |R3|, +INF , PT ;  /* 0x7f8000000300780b */ /* 0x000fe40003f5d200 */
[----:B------:R-:W-:-:S11]  /*46f0*/  FSETP.NEU.FTZ.AND P0, PT, |R2|, +INF , PT ;  /* 0x7f8000000200780b */ /* 0x000fd60003f1d200 */
[----:B------:R-:W-:Y:S05]  /*4700*/  @!P2 BRA !P1, `(.L_x_77) ;  /* 0x00000004002ca947 */ /* 0x000fea0004800000 */
[----:B------:R-:W-:-:S04]  /*4710*/  LOP3.LUT P1, RZ, R2, 0x7fffffff, RZ, 0xc0, !PT ;  /* 0x7fffffff02ff7812 */ /* 0x000fc8000782c0ff */
[----:B------:R-:W-:-:S13]  /*4720*/  PLOP3.LUT P1, PT, P2, P1, PT, 0x2f, 0xf2 ;  /* 0x0000000000f2781c */ /* 0x000fda0001722577 */
[----:B------:R-:W-:Y:S05]  /*4730*/  @P1 BRA `(.L_x_78) ;  /* 0x0000000400181947 */ /* 0x000fea0003800000 */
[----:B------:R-:W-:-:S04]  /*4740*/  LOP3.LUT P1, RZ, R3, 0x7fffffff, RZ, 0xc0, !PT ;  /* 0x7fffffff03ff7812 */ /* 0x000fc8000782c0ff */
[----:B------:R-:W-:-:S13]  /*4750*/  PLOP3.LUT P0, PT, P0, P1, PT, 0x2f, 0xf2 ;  /* 0x0000000000f2781c */ /* 0x000fda0000702577 */
[----:B------:R-:W-:Y:S05]  /*4760*/  @P0 BRA `(.L_x_79) ;  /* 0x0000000400000947 */ /* 0x000fea0003800000 */
[----:B------:R-:W-:Y:S02]  /*4770*/  ISETP.GE.AND P0, PT, R14, RZ, PT ;  /* 0x000000ff0e00720c */ /* 0x000fe40003f06270 */
[----:B------:R-:W-:-:S11]  /*4780*/  ISETP.GE.AND P1, PT, R15, RZ, PT ;  /* 0x000000ff0f00720c */ /* 0x000fd60003f26270 */
[----:B------:R-:W-:Y:S01]  /*4790*/  @P0 MOV R12, RZ ;  /* 0x000000ff000c0202 */ /* 0x000fe20000000f00 */
[----:B------:R-:W-:Y:S01]  /*47a0*/  @!P0 FFMA R2, R2, 1.84467440737095516160e+19, RZ ;  /* 0x5f80000002028823 */ /* 0x000fe200000000ff */
[----:B------:R-:W-:Y:S01]  /*47b0*/  @!P0 MOV R12, 0xffffffc0 ;  /* 0xffffffc0000c8802 */ /* 0x000fe20000000f00 */
[----:B------:R-:W-:-:S03]  /*47c0*/  @!P1 FFMA R3, R3, 1.84467440737095516160e+19, RZ ;  /* 0x5f80000003039823 */ /* 0x000fc600000000ff */
[----:B------:R-:W-:-:S07]  /*47d0*/  @!P1 IADD3 R12, PT, PT, R12, 0x40, RZ ;  /* 0x000000400c0c9810 */ /* 0x000fce0007ffe0ff */
.L_x_75:
[----:B------:R-:W-:Y:S01]  /*47e0*/  LEA R14, R11, 0xc0800000, 0x17 ;  /* 0xc08000000b0e7811 */ /* 0x000fe200078eb8ff */
[----:B------:R-:W-:Y:S01]  /*47f0*/  BSSY.RECONVERGENT B3, `(.L_x_80) ;  /* 0x0000036000037945 */ /* 0x000fe20003800200 */
[----:B------:R-:W-:-:S03]  /*4800*/  IADD3 R13, PT, PT, R13, -0x7f, RZ ;  /* 0xffffff810d0d7810 */ /* 0x000fc60007ffe0ff */
[----:B------:R-:W-:Y:S02]  /*4810*/  IMAD.IADD R15, R3, 0x1, -R14 ;  /* 0x00000001030f7824 */ /* 0x000fe400078e0a0e */
[C---:B------:R-:W-:Y:S01]  /*4820*/  IMAD R2, R13.reuse, -0x800000, R2 ;  /* 0xff8000000d027824 */ /* 0x040fe200078e0202 */
[----:B------:R-:W-:Y:S01]  /*4830*/  IADD3 R13, PT, PT, R13, 0x7f, -R11 ;  /* 0x0000007f0d0d7810 */ /* 0x000fe20007ffe80b */
[----:B------:R-:W0:Y:S01]  /*4840*/  MUFU.RCP R3, R15 ;  /* 0x0000000f00037308 */ /* 0x000e220000001000 */
[----:B------:R-:W-:Y:S02]  /*4850*/  FADD.FTZ R17, -R15, -RZ ;  /* 0x800000ff0f117221 */ /* 0x000fe40000010100 */
[----:B------:R-:W-:Y:S02]  /*4860*/  IADD3 R13, PT, PT, R13, R12, RZ ;  /* 0x0000000c0d0d7210 */ /* 0x000fe40007ffe0ff */
[----:B0-----:R-:W-:-:S04]  /*4870*/  FFMA R14, R3, R17, 1 ;  /* 0x3f800000030e7423 */ /* 0x001fc80000000011 */
[----:B------:R-:W-:-:S04]  /*4880*/  FFMA R3, R3, R14, R3 ;  /* 0x0000000e03037223 */ /* 0x000fc80000000003 */
[----:B------:R-:W-:-:S04]  /*4890*/  FFMA R14, R2, R3, RZ ;  /* 0x00000003020e7223 */ /* 0x000fc800000000ff */
[----:B------:R-:W-:-:S04]  /*48a0*/  FFMA R16, R17, R14, R2 ;  /* 0x0000000e11107223 */ /* 0x000fc80000000002 */
[----:B------:R-:W-:-:S04]  /*48b0*/  FFMA R14, R3, R16, R14 ;  /* 0x00000010030e7223 */ /* 0x000fc8000000000e */
[----:B------:R-:W-:-:S04]  /*48c0*/  FFMA R17, R17, R14, R2 ;  /* 0x0000000e11117223 */ /* 0x000fc80000000002 */
[----:B------:R-:W-:-:S05]  /*48d0*/  FFMA R2, R3, R17, R14 ;  /* 0x0000001103027223 */ /* 0x000fca000000000e */
[----:B------:R-:W-:-:S04]  /*48e0*/  SHF.R.U32.HI R11, RZ, 0x17, R2 ;  /* 0x00000017ff0b7819 */ /* 0x000fc80000011602 */
[----:B------:R-:W-:-:S04]  /*48f0*/  LOP3.LUT R11, R11, 0xff, RZ, 0xc0, !PT ;  /* 0x000000ff0b0b7812 */ /* 0x000fc800078ec0ff */
[----:B------:R-:W-:-:S04]  /*4900*/  IADD3 R15, PT, PT, R11, R13, RZ ;  /* 0x0000000d0b0f7210 */ /* 0x000fc80007ffe0ff */
[----:B------:R-:W-:-:S04]  /*4910*/  IADD3 R11, PT, PT, R15, -0x1, RZ ;  /* 0xffffffff0f0b7810 */ /* 0x000fc80007ffe0ff */
[----:B------:R-:W-:-:S13]  /*4920*/  ISETP.GE.U32.AND P0, PT, R11, 0xfe, PT ;  /* 0x000000fe0b00780c */ /* 0x000fda0003f06070 */
[----:B------:R-:W-:Y:S05]  /*4930*/  @!P0 BRA `(.L_x_81) ;  /* 0x0000000000808947 */ /* 0x000fea0003800000 */
[----:B------:R-:W-:-:S13]  /*4940*/  ISETP.GT.AND P0, PT, R15, 0xfe, PT ;  /* 0x000000fe0f00780c */ /* 0x000fda0003f04270 */
[----:B------:R-:W-:Y:S05]  /*4950*/  @P0 BRA `(.L_x_82) ;  /* 0x00000000006c0947 */ /* 0x000fea0003800000 */
[----:B------:R-:W-:-:S13]  /*4960*/  ISETP.GE.AND P0, PT, R15, 0x1, PT ;  /* 0x000000010f00780c */ /* 0x000fda0003f06270 */
[----:B------:R-:W-:Y:S05]  /*4970*/  @P0 BRA `(.L_x_83) ;  /* 0x0000000000740947 */ /* 0x000fea0003800000 */
[----:B------:R-:W-:Y:S02]  /*4980*/  ISETP.GE.AND P0, PT, R15, -0x18, PT ;  /* 0xffffffe80f00780c */ /* 0x000fe40003f06270 */
[----:B------:R-:W-:-:S11]  /*4990*/  LOP3.LUT R2, R2, 0x80000000, RZ, 0xc0, !PT ;  /* 0x8000000002027812 */ /* 0x000fd600078ec0ff */
[----:B------:R-:W-:Y:S05]  /*49a0*/  @!P0 BRA `(.L_x_83) ;  /* 0x0000000000688947 */ /* 0x000fea0003800000 */
[-CC-:B------:R-:W-:Y:S01]  /*49b0*/  FFMA.RZ R11, R3, R17.reuse, R14.reuse ;  /* 0x00000011030b7223 */ /* 0x180fe2000000c00e */
[C---:B------:R-:W-:Y:S02]  /*49c0*/  ISETP.NE.AND P2, PT, R15.reuse, RZ, PT ;  /* 0x000000ff0f00720c */ /* 0x040fe40003f45270 */
[----:B------:R-:W-:Y:S02]  /*49d0*/  ISETP.NE.AND P1, PT, R15, RZ, PT ;  /* 0x000000ff0f00720c */ /* 0x000fe40003f25270 */
[----:B------:R-:W-:Y:S01]  /*49e0*/  LOP3.LUT R12, R11, 0x7fffff, RZ, 0xc0, !PT ;  /* 0x007fffff0b0c7812 */ /* 0x000fe200078ec0ff */
[CCC-:B------:R-:W-:Y:S01]  /*49f0*/  FFMA.RP R11, R3.reuse, R17.reuse, R14.reuse ;  /* 0x00000011030b7223 */ /* 0x1c0fe2000000800e */
[----:B------:R-:W-:Y:S01]  /*4a00*/  FFMA.RM R14, R3, R17, R14 ;  /* 0x00000011030e7223 */ /* 0x000fe2000000400e */
[C---:B------:R-:W-:Y:S01]  /*4a10*/  VIADD R3, R15.reuse, 0x20 ;  /* 0x000000200f037836 */ /* 0x040fe20000000000 */
[----:B------:R-:W-:Y:S02]  /*4a20*/  LOP3.LUT R12, R12, 0x800000, RZ, 0xfc, !PT ;  /* 0x008000000c0c7812 */ /* 0x000fe400078efcff */
[----:B------:R-:W-:-:S02]  /*4a30*/  IADD3 R13, PT, PT, -R15, RZ, RZ ;  /* 0x000000ff0f0d7210 */ /* 0x000fc40007ffe1ff */
[----:B------:R-:W-:Y:S02]  /*4a40*/  SHF.L.U32 R3, R12, R3, RZ ;  /* 0x000000030c037219 */ /* 0x000fe400000006ff */
[----:B------:R-:W-:Y:S02]  /*4a50*/  FSETP.NEU.FTZ.AND P0, PT, R11, R14, PT ;  /* 0x0000000e0b00720b */ /* 0x000fe40003f1d000 */
[----:B------:R-:W-:Y:S02]  /*4a60*/  SEL R11, R13, RZ, P2 ;  /* 0x000000ff0d0b7207 */ /* 0x000fe40001000000 */
[----:B------:R-:W-:Y:S02]  /*4a70*/  ISETP.NE.AND P1, PT, R3, RZ, P1 ;  /* 0x000000ff0300720c */ /* 0x000fe40000f25270 */
[----:B------:R-:W-:Y:S02]  /*4a80*/  SHF.R.U32.HI R11, RZ, R11, R12 ;  /* 0x0000000bff0b7219 */ /* 0x000fe4000001160c */
[----:B------:R-:W-:-:S02]  /*4a90*/  PLOP3.LUT P0, PT, P0, P1, PT, 0xf8, 0x8f ;  /* 0x00000000008f781c */ /* 0x000fc40000703f70 */
[----:B------:R-:W-:Y:S02]  /*4aa0*/  SHF.R.U32.HI R12, RZ, 0x1, R11 ;  /* 0x00000001ff0c7819 */ /* 0x000fe4000001160b */
[----:B------:R-:W-:-:S04]  /*4ab0*/  SEL R3, RZ, 0x1, !P0 ;  /* 0x00000001ff037807 */ /* 0x000fc80004000000 */
[----:B------:R-:W-:-:S04]  /*4ac0*/  LOP3.LUT R14, R3, 0x1, R12, 0xf8, !PT ;  /* 0x00000001030e7812 */ /* 0x000fc800078ef80c */
[----:B------:R-:W-:-:S04]  /*4ad0*/  LOP3.LUT R11, R14, R11, RZ, 0xc0, !PT ;  /* 0x0000000b0e0b7212 */ /* 0x000fc800078ec0ff */
[----:B------:R-:W-:-:S04]  /*4ae0*/  IADD3 R11, PT, PT, R12, R11, RZ ;  /* 0x0000000b0c0b7210 */ /* 0x000fc80007ffe0ff */
[----:B------:R-:W-:Y:S01]  /*4af0*/  LOP3.LUT R2, R11, R2, RZ, 0xfc, !PT ;  /* 0x000000020b027212 */ /* 0x000fe200078efcff */
[----:B------:R-:W-:Y:S06]  /*4b00*/  BRA `(.L_x_83) ;  /* 0x0000000000107947 */ /* 0x000fec0003800000 */
.L_x_82:
[----:B------:R-:W-:-:S04]  /*4b10*/  LOP3.LUT R2, R2, 0x80000000, RZ, 0xc0, !PT ;  /* 0x8000000002027812 */ /* 0x000fc800078ec0ff */
[----:B------:R-:W-:Y:S01]  /*4b20*/  LOP3.LUT R2, R2, 0x7f800000, RZ, 0xfc, !PT ;  /* 0x7f80000002027812 */ /* 0x000fe200078efcff */
[----:B------:R-:W-:Y:S06]  /*4b30*/  BRA `(.L_x_83) ;  /* 0x0000000000047947 */ /* 0x000fec0003800000 */
.L_x_81:
[----:B------:R-:W-:-:S07]  /*4b40*/  LEA R2, R13, R2, 0x17 ;  /* 0x000000020d027211 */ /* 0x000fce00078eb8ff */
.L_x_83:
[----:B------:R-:W-:Y:S05]  /*4b50*/  BSYNC.RECONVERGENT B3 ;  /* 0x0000000000037941 */ /* 0x000fea0003800200 */
.L_x_80:
[----:B------:R-:W-:Y:S05]  /*4b60*/  BRA `(.L_x_84) ;  /* 0x0000000000207947 */ /* 0x000fea0003800000 */
.L_x_79:
[----:B------:R-:W-:-:S04]  /*4b70*/  LOP3.LUT R2, R3, 0x80000000, R2, 0x48, !PT ;  /* 0x8000000003027812 */ /* 0x000fc800078e4802 */
[----:B------:R-:W-:Y:S01]  /*4b80*/  LOP3.LUT R2, R2, 0x7f800000, RZ, 0xfc, !PT ;  /* 0x7f80000002027812 */ /* 0x000fe200078efcff */
[----:B------:R-:W-:Y:S06]  /*4b90*/  BRA `(.L_x_84) ;  /* 0x0000000000147947 */ /* 0x000fec0003800000 */
.L_x_78:
[----:B------:R-:W-:Y:S01]  /*4ba0*/  LOP3.LUT R2, R3, 0x80000000, R2, 0x48, !PT ;  /* 0x8000000003027812 */ /* 0x000fe200078e4802 */
[----:B------:R-:W-:Y:S06]  /*4bb0*/  BRA `(.L_x_84) ;  /* 0x00000000000c7947 */ /* 0x000fec0003800000 */
.L_x_77:
[----:B------:R-:W0:Y:S01]  /*4bc0*/  MUFU.RSQ R2, -QNAN ;  /* 0xffc0000000027908 */ /* 0x000e220000001400 */
[----:B------:R-:W-:Y:S05]  /*4bd0*/  BRA `(.L_x_84) ;  /* 0x0000000000047947 */ /* 0x000fea0003800000 */
.L_x_76:
[----:B------:R-:W-:-:S07]  /*4be0*/  FADD.FTZ R2, R2, R3 ;  /* 0x0000000302027221 */ /* 0x000fce0000010000 */
.L_x_84:
[----:B------:R-:W-:Y:S05]  /*4bf0*/  BSYNC.RECONVERGENT B2 ;  /* 0x0000000000027941 */ /* 0x000fea0003800200 */
.L_x_74:
[----:B------:R-:W-:-:S04]  /*4c00*/  HFMA2 R11, -RZ, RZ, 0, 0 ;  /* 0x00000000ff0b7431 */ /* 0x000fc800000001ff */
[----:B0-----:R-:W-:Y:S05]  /*4c10*/  RET.REL.NODEC R10 `(_Z45attention_fwd_kernel_sinusoidal_fused_v5_bf16ILi64EEvPK13__nv_bfloat16S2_S2_PS0_iiiiif) ;  /* 0xffffffb00af87950 */ /* 0x001fea0003c3ffff */
.L_x_85:
[----:B------:R-:W-:-:S00]  /*4c20*/  BRA `(.L_x_85) ;  /* 0xfffffffc00fc7947 */ /* 0x000fc0000383ffff */
[----:B------:R-:W-:-:S00]  /*4c30*/  NOP ;  /* 0x0000000000007918 */ /* 0x000fc00000000000 */
        /* <DEDUP_REMOVED lines=12> */
.L_x_266:


//--------------------- .text._Z39attention_fwd_kernel_rope_fused_v7_bf16ILi64EEvPK13__nv_bfloat16S2_S2_PS0_iiiiiif --------------------------
	.section	.text._Z39attention_fwd_kernel_rope_fused_v7_bf16ILi64EEvPK13__nv_bfloat16S2_S2_PS0_iiiiiif,"ax",@progbits
	.align	128
        .global         _Z39attention_fwd_kernel_rope_fused_v7_bf16ILi64EEvPK13__nv_bfloat16S2_S2_PS0_iiiiiif
        .type           _Z39attention_fwd_kernel_rope_fused_v7_bf16ILi64EEvPK13__nv_bfloat16S2_S2_PS0_iiiiiif,@function
        .size           _Z39attention_fwd_kernel_rope_fused_v7_bf16ILi64EEvPK13__nv_bfloat16S2_S2_PS0_iiiiiif,(.L_x_268 - _Z39attention_fwd_kernel_rope_fused_v7_bf16ILi64EEvPK13__nv_bfloat16S2_S2_PS0_iiiiiif)
        .other          _Z39attention_fwd_kernel_rope_fused_v7_bf16ILi64EEvPK13__nv_bfloat16S2_S2_PS0_iiiiiif,@"STO_CUDA_ENTRY STV_DEFAULT"
_Z39attention_fwd_kernel_rope_fused_v7_bf16ILi64EEvPK13__nv_bfloat16S2_S2_PS0_iiiiiif:
.text._Z39attention_fwd_kernel_rope_fused_v7_bf16ILi64EEvPK13__nv_bfloat16S2_S2_PS0_iiiiiif:
[----:B------:R-:W-:Y:S08]  /*0000*/  LDC R1, c[0x0][0x37c] ;  /* 0x0000df00ff017b82 */ /* 0x000ff00000000800 */
[----:B------:R-:W0:Y:S01]  /*0010*/  S2UR UR13, SR_CTAID.X ;  /* 0x00000000000d79c3 */ /* 0x000e220000002500 */
[----:B------:R-:W0:Y:S02]  /*0020*/  LDCU UR9, c[0x0][0x3a8] ;  /* 0x00007500ff0977ac */ /* 0x000e240008000800 */
[----:B0-----:R-:W-:-:S06]  /*0030*/  UISETP.GE.AND UP0, UPT, UR13, UR9, UPT ;  /* 0x000000090d00728c */ /* 0x001fcc000bf06270 */
[----:B------:R-:W-:-:S13]  /*0040*/  PLOP3.LUT P0, PT, PT, PT, UP0, 0x80, 0x8 ;  /* 0x000000000008781c */ /* 0x000fda0003f0f008 */
[----:B------:R-:W-:Y:S05]  /*0050*/  @P0 EXIT ;  /* 0x000000000000094d */ /* 0x000fea0003800000 */
[----:B------:R-:W0:Y:S01]  /*0060*/  S2R R6, SR_TID.X ;  /* 0x0000000000067919 */ /* 0x000e220000002100 */
[----:B------:R-:W1:Y:S01]  /*0070*/  LDCU.64 UR10, c[0x0][0x3b0] ;  /* 0x00007600ff0a77ac */ /* 0x000e620008000a00 */
[----:B------:R-:W2:Y:S01]  /*0080*/  S2UR UR8, SR_CgaCtaId ;  /* 0x00000000000879c3 */ /* 0x000ea20000008800 */
[----:B------:R-:W-:Y:S01]  /*0090*/  BSSY.RECONVERGENT B0, `(.L_x_86) ;  /* 0x000017d000007945 */ /* 0x000fe20003800200 */
[----:B------:R-:W3:Y:S01]  /*00a0*/  LDCU UR12, c[0x0][0x3ac] ;  /* 0x00007580ff0c77ac */ /* 0x000ee20008000800 */
[----:B------:R-:W-:-:S05]  /*00b0*/  UMOV UR5, 0x400 ;  /* 0x0000040000057882 */ /* 0x000fca0000000000 */
[----:B------:R-:W4:Y:S01]  /*00c0*/  S2UR UR7, SR_CTAID.Y ;  /* 0x00000000000779c3 */ /* 0x000f220000002600 */
[----:B------:R-:W0:Y:S01]  /*00d0*/  LDCU.64 UR14, c[0x0][0x358] ;  /* 0x00006b00ff0e77ac */ /* 0x000e220008000a00 */
[----:B-1----:R-:W-:-:S04]  /*00e0*/  ULEA.HI UR4, UR11, UR11, URZ, 0x1 ;  /* 0x0000000b0b047291 */ /* 0x002fc8000f8f08ff */
[----:B------:R-:W-:Y:S02]  /*00f0*/  USHF.R.S32.HI UR6, URZ, 0x1, UR4 ;  /* 0x00000001ff067899 */ /* 0x000fe40008011404 */
[----:B---3--:R-:W-:Y:S02]  /*0100*/  UIMAD UR4, UR10, UR12, URZ ;  /* 0x0000000c0a0472a4 */ /* 0x008fe4000f8e02ff */
[----:B--2---:R-:W-:Y:S02]  /*0110*/  ULEA UR8, UR8, UR5, 0x18 ;  /* 0x0000000508087291 */ /* 0x004fe4000f8ec0ff */
[----:B0-----:R-:W-:Y:S01]  /*0120*/  ISETP.GE.AND P0, PT, R6, UR6, PT ;  /* 0x0000000606007c0c */ /* 0x001fe2000bf06270 */
[----:B----4-:R-:W-:Y:S02]  /*0130*/  UIMAD UR9, UR7, UR9, UR13 ;  /* 0x00000009070972a4 */ /* 0x010fe4000f8e020d */
[----:B------:R-:W-:Y:S02]  /*0140*/  UIMAD UR7, UR4, UR7, URZ ;  /* 0x00000007040772a4 */ /* 0x000fe4000f8e02ff */
[----:B------:R-:W-:-:S08]  /*0150*/  ULEA UR4, UR10, UR8, 0x2 ;  /* 0x000000080a047291 */ /* 0x000fd0000f8e10ff */
[----:B------:R-:W-:Y:S05]  /*0160*/  @P0 BRA `(.L_x_87) ;  /* 0x0000001400bc0947 */ /* 0x000fea0003800000 */
[----:B------:R-:W0:Y:S01]  /*0170*/  LDC R5, c[0x0][0x360] ;  /* 0x0000d800ff057b82 */ /* 0x000e220000000800 */
[----:B------:R-:W-:Y:S01]  /*0180*/  BSSY.RECONVERGENT B1, `(.L_x_88) ;  /* 0x000006e000017945 */ /* 0x000fe20003800200 */
[----:B0-----:R-:W0:Y:S01]  /*0190*/  I2F.U32.RP R4, R5 ;  /* 0x0000000500047306 */ /* 0x001e220000209000 */
[----:B------:R-:W-:Y:S02]  /*01a0*/  IADD3 R0, PT, PT, R6, R5, RZ ;  /* 0x0000000506007210 */ /* 0x000fe40007ffe0ff */
[----:B------:R-:W-:Y:S02]  /*01b0*/  ISETP.NE.U32.AND P2, PT, R5, RZ, PT ;  /* 0x000000ff0500720c */ /* 0x000fe40003f45070 */
[C---:B------:R-:W-:Y:S02]  /*01c0*/  ISETP.GE.U32.AND P0, PT, R0.reuse, UR6, PT ;  /* 0x0000000600007c0c */ /* 0x040fe4000bf06070 */
[----:B------:R-:W-:Y:S02]  /*01d0*/  VIMNMX.U32 R7, PT, PT, R0, UR6, !PT ;  /* 0x0000000600077c48 */ /* 0x000fe4000ffe0000 */
[----:B------:R-:W-:-:S04]  /*01e0*/  SEL R17, RZ, 0x1, P0 ;  /* 0x00000001ff117807 */ /* 0x000fc80000000000 */
[----:B------:R-:W-:Y:S01]  /*01f0*/  IADD3 R0, PT, PT, R7, -R0, -R17 ;  /* 0x8000000007007210 */ /* 0x000fe20007ffe811 */
[----:B0-----:R-:W0:Y:S01]  /*0200*/  MUFU.RCP R4, R4 ;  /* 0x0000000400047308 */ /* 0x001e220000001000 */
[----:B------:R-:W-:Y:S02]  /*0210*/  MOV R7, 0x3e4b8a05 ;  /* 0x3e4b8a0500077802 */ /* 0x000fe40000000f00 */
[----:B0-----:R-:W-:-:S05]  /*0220*/  IADD3 R2, PT, PT, R4, 0xffffffe, RZ ;  /* 0x0ffffffe04027810 */ /* 0x001fca0007ffe0ff */
[----:B------:R0:W1:Y:S02]  /*0230*/  F2I.FTZ.U32.TRUNC.NTZ R3, R2 ;  /* 0x0000000200037305 */ /* 0x000064000021f000 */
[----:B0-----:R-:W-:Y:S02]  /*0240*/  IMAD.MOV.U32 R2, RZ, RZ, RZ ;  /* 0x000000ffff027224 */ /* 0x001fe400078e00ff */
[----:B-1----:R-:W-:-:S04]  /*0250*/  IMAD.MOV R8, RZ, RZ, -R3 ;  /* 0x000000ffff087224 */ /* 0x002fc800078e0a03 */
[----:B------:R-:W-:Y:S01]  /*0260*/  IMAD R9, R8, R5, RZ ;  /* 0x0000000508097224 */ /* 0x000fe200078e02ff */
[----:B------:R-:W-:-:S03]  /*0270*/  MOV R8, UR4 ;  /* 0x0000000400087c02 */ /* 0x000fc60008000f00 */
[----:B------:R-:W-:Y:S01]  /*0280*/  IMAD.HI.U32 R3, R3, R9, R2 ;  /* 0x0000000903037227 */ /* 0x000fe200078e0002 */
[----:B------:R-:W-:-:S03]  /*0290*/  IADD3 R8, PT, PT, R8, 0x180, RZ ;  /* 0x0000018008087810 */ /* 0x000fc60007ffe0ff */
[----:B------:R-:W-:Y:S02]  /*02a0*/  IMAD.MOV.U32 R9, RZ, RZ, R6 ;  /* 0x000000ffff097224 */ /* 0x000fe400078e0006 */
[----:B------:R-:W-:-:S05]  /*02b0*/  IMAD.HI.U32 R2, R3, R0, RZ ;  /* 0x0000000003027227 */ /* 0x000fca00078e00ff */
[----:B------:R-:W-:-:S05]  /*02c0*/  IADD3 R3, PT, PT, -R2, RZ, RZ ;  /* 0x000000ff02037210 */ /* 0x000fca0007ffe1ff */
[----:B------:R-:W-:Y:S02]  /*02d0*/  IMAD R0, R5, R3, R0 ;  /* 0x0000000305007224 */ /* 0x000fe400078e0200 */
[----:B------:R-:W-:-:S03]  /*02e0*/  HFMA2 R3, -RZ, RZ, 0.132568359375, -6360 ;  /* 0x303eee36ff037431 */ /* 0x000fc600000001ff */
[----:B------:R-:W-:-:S13]  /*02f0*/  ISETP.GE.U32.AND P0, PT, R0, R5, PT ;  /* 0x000000050000720c */ /* 0x000fda0003f06070 */
[----:B------:R-:W-:Y:S02]  /*0300*/  @P0 IMAD.IADD R0, R0, 0x1, -R5 ;  /* 0x0000000100000824 */ /* 0x000fe400078e0a05 */
[----:B------:R-:W-:-:S03]  /*0310*/  @P0 VIADD R2, R2, 0x1 ;  /* 0x0000000102020836 */ /* 0x000fc60000000000 */
[----:B------:R-:W-:Y:S01]  /*0320*/  ISETP.GE.U32.AND P1, PT, R0, R5, PT ;  /* 0x000000050000720c */ /* 0x000fe20003f26070 */
[----:B------:R-:W-:-:S04]  /*0330*/  IMAD.MOV.U32 R0, RZ, RZ, 0x3fb8aa3b ;  /* 0x3fb8aa3bff007424 */ /* 0x000fc800078e00ff */
[----:B------:R-:W-:-:S04]  /*0340*/  FFMA R0, -R3, R0, 3.622995450314192567e-07 ;  /* 0x34c2821203007423 */ /* 0x000fc80000000100 */
[----:B------:R-:W-:-:S04]  /*0350*/  FFMA R0, R7, 1.9251366722983220825e-08, R0 ;  /* 0x32a55e3407007823 */ /* 0x000fc80000000000 */
[----:B------:R-:W-:Y:S01]  /*0360*/  @P1 IADD3 R2, PT, PT, R2, 0x1, RZ ;  /* 0x0000000102021810 */ /* 0x000fe20007ffe0ff */
[----:B------:R-:W-:Y:S01]  /*0370*/  FFMA R0, -R3, 0.014334906823933124542, R0 ;  /* 0x3c6adcf503007823 */ /* 0x000fe20000000100 */
[----:B------:R-:W-:Y:S02]  /*0380*/  @!P2 LOP3.LUT R2, RZ, R5, RZ, 0x33, !PT ;  /* 0x00000005ff02a212 */ /* 0x000fe400078e33ff */
[----:B------:R-:W-:Y:S01]  /*0390*/  I2FP.F32.S32 R3, UR11 ;  /* 0x0000000b00037c45 */ /* 0x000fe20008201400 */
[----:B------:R-:W-:Y:S02]  /*03a0*/  FFMA R0, R7, 0.0047783022746443748474, R0 ;  /* 0x3b9c934e07007823 */ /* 0x000fe40000000000 */
[----:B------:R-:W-:Y:S02]  /*03b0*/  IMAD.IADD R17, R17, 0x1, R2 ;  /* 0x0000000111117824 */ /* 0x000fe400078e0202 */
[----:B------:R-:W-:-:S03]  /*03c0*/  FADD R4, R0, 13.286762237548828125 ;  /* 0x4154969400047421 */ /* 0x000fc60000000000 */
[----:B------:R-:W-:Y:S01]  /*03d0*/  LOP3.LUT R2, R17, 0x3, RZ, 0xc0, !PT ;  /* 0x0000000311027812 */ /* 0x000fe200078ec0ff */
[----:B------:R-:W-:-:S03]  /*03e0*/  FADD R7, R4, -13.286762237548828125 ;  /* 0xc154969404077421 */ /* 0x000fc60000000000 */
[----:B------:R-:W-:Y:S01]  /*03f0*/  ISETP.NE.AND P0, PT, R2, 0x3, PT ;  /* 0x000000030200780c */ /* 0x000fe20003f05270 */
[----:B------:R-:W-:-:S12]  /*0400*/  FADD R7, R0, -R7 ;  /* 0x8000000700077221 */ /* 0x000fd80000000000 */
[----:B------:R-:W-:Y:S05]  /*0410*/  @!P0 BRA `(.L_x_89) ;  /* 0x0000000400108947 */ /* 0x000fea0003800000 */
[----:B------:R-:W-:Y:S01]  /*0420*/  VIADD R15, R17, 0x1 ;  /* 0x00000001110f7836 */ /* 0x000fe20000000000 */
[----:B------:R-:W-:Y:S01]  /*0430*/  MOV R16, RZ ;  /* 0x000000ff00107202 */ /* 0x000fe20000000f00 */
[----:B------:R-:W-:-:S03]  /*0440*/  IMAD.MOV.U32 R9, RZ, RZ, R6 ;  /* 0x000000ffff097224 */ /* 0x000fc600078e0006 */
[----:B------:R-:W-:-:S07]  /*0450*/  LOP3.LUT R15, R15, 0x3, RZ, 0xc0, !PT ;  /* 0x000000030f0f7812 */ /* 0x000fce00078ec0ff */
.L_x_97:
[----:B0-----:R-:W0:Y:S01]  /*0460*/  MUFU.RCP R2, R3 ;  /* 0x0000000300027308 */ /* 0x001e220000001000 */
[----:B------:R-:W-:Y:S01]  /*0470*/  I2FP.F32.U32 R0, R9 ;  /* 0x0000000900007245 */ /* 0x000fe20000201000 */
[----:B------:R-:W-:Y:S01]  /*0480*/  BSSY.RECONVERGENT B2, `(.L_x_90) ;  /* 0x000000e000027945 */ /* 0x000fe20003800200 */
[----:B------:R-:W-:-:S03]  /*0490*/  IADD3 R16, PT, PT, R16, 0x1, RZ ;  /* 0x0000000110107810 */ /* 0x000fc60007ffe0ff */
[----:B------:R-:W-:Y:S01]  /*04a0*/  FADD R0, R0, R0 ;  /* 0x0000000000007221 */ /* 0x000fe20000000000 */
[----:B------:R-:W-:-:S03]  /*04b0*/  ISETP.NE.AND P2, PT, R16, R15, PT ;  /* 0x0000000f1000720c */ /* 0x000fc60003f45270 */
[----:B------:R-:W1:Y:S01]  /*04c0*/  FCHK P0, R0, R3 ;  /* 0x0000000300007302 */ /* 0x000e620000000000 */
[----:B0-----:R-:W-:-:S04]  /*04d0*/  FFMA R11, -R3, R2, 1 ;  /* 0x3f800000030b7423 */ /* 0x001fc80000000102 */
[----:B------:R-:W-:-:S04]  /*04e0*/  FFMA R11, R2, R11, R2 ;  /* 0x0000000b020b7223 */ /* 0x000fc80000000002 */
[----:B------:R-:W-:-:S04]  /*04f0*/  FFMA R2, R0, R11, RZ ;  /* 0x0000000b00027223 */ /* 0x000fc800000000ff */
[----:B------:R-:W-:-:S04]  /*0500*/  FFMA R10, -R3, R2, R0 ;  /* 0x00000002030a7223 */ /* 0x000fc80000000100 */
[----:B------:R-:W-:Y:S01]  /*0510*/  FFMA R11, R11, R10, R2 ;  /* 0x0000000a0b0b7223 */ /* 0x000fe20000000002 */
[----:B-1----:R-:W-:Y:S06]  /*0520*/  @!P0 BRA `(.L_x_91) ;  /* 0x00000000000c8947 */ /* 0x002fec0003800000 */
[----:B------:R-:W-:-:S07]  /*0530*/  MOV R12, 0x550 ;  /* 0x00000550000c7802 */ /* 0x000fce0000000f00 */
[----:B------:R-:W-:Y:S05]  /*0540*/  CALL.REL.NOINC `($__internal_3_$__cuda_sm3x_div_rn_noftz_f32_slowpath) ;  /* 0x0000004400f47944 */ /* 0x000fea0003c00000 */
[----:B------:R-:W-:-:S07]  /*0550*/  IMAD.MOV.U32 R11, RZ, RZ, R0 ;  /* 0x000000ffff0b7224 */ /* 0x000fce00078e0000 */
.L_x_91:
[----:B------:R-:W-:Y:S05]  /*0560*/  BSYNC.RECONVERGENT B2 ;  /* 0x0000000000027941 */ /* 0x000fea0003800200 */
.L_x_90:
[----:B------:R-:W-:Y:S01]  /*0570*/  FSETP.NEU.AND P0, PT, R11, RZ, PT ;  /* 0x000000ff0b00720b */ /* 0x000fe20003f0d000 */
[----:B------:R-:W-:Y:S01]  /*0580*/  BSSY.RECONVERGENT B2, `(.L_x_92) ;  /* 0x000001c000027945 */ /* 0x000fe20003800200 */
[----:B------:R-:W-:-:S11]  /*0590*/  HFMA2 R0, -RZ, RZ, 1.875, 0 ;  /* 0x3f800000ff007431 */ /* 0x000fd600000001ff */
[----:B------:R-:W-:Y:S05]  /*05a0*/  @!P0 BRA `(.L_x_93) ;  /* 0x0000000000648947 */ /* 0x000fea0003800000 */
[CC--:B------:R-:W-:Y:S01]  /*05b0*/  FMUL R13, R4.reuse, R11.reuse ;  /* 0x0000000b040d7220 */ /* 0x0c0fe20000400000 */
[----:B------:R-:W-:Y:S01]  /*05c0*/  IMAD.MOV.U32 R21, RZ, RZ, 0x391fcb8e ;  /* 0x391fcb8eff157424 */ /* 0x000fe200078e00ff */
[-C--:B------:R-:W-:Y:S02]  /*05d0*/  FSETP.NAN.AND P3, PT, |R11|, |R11|.reuse, PT ;  /* 0x4000000b0b00720b */ /* 0x080fe40003f68200 */
[----:B------:R-:W0:Y:S01]  /*05e0*/  FRND R0, R13 ;  /* 0x0000000d00007307 */ /* 0x000e220000201000 */
[----:B------:R-:W-:Y:S01]  /*05f0*/  FFMA R2, R4, R11, -R13 ;  /* 0x0000000b04027223 */ /* 0x000fe2000000080d */
[----:B------:R-:W-:-:S03]  /*0600*/  FSETP.GT.AND P0, PT, |R13|, 152, PT ;  /* 0x431800000d00780b */ /* 0x000fc60003f04200 */
[----:B------:R-:W-:Y:S01]  /*0610*/  FFMA R19, R7, R11, R2 ;  /* 0x0000000b07137223 */ /* 0x000fe20000000002 */
[----:B0-----:R-:W-:Y:S01]  /*0620*/  FADD R2, R13, -R0 ;  /* 0x800000000d027221 */ /* 0x001fe20000000000 */
[----:B------:R-:W-:-:S03]  /*0630*/  FSETP.GT.AND P1, PT, R0, RZ, PT ;  /* 0x000000ff0000720b */ /* 0x000fc60003f24000 */
[----:B------:R-:W-:Y:S01]  /*0640*/  FADD R2, R2, R19 ;  /* 0x0000001302027221 */ /* 0x000fe20000000000 */
[----:B------:R-:W-:Y:S02]  /*0650*/  SEL R0, RZ, 0x83000000, P1 ;  /* 0x83000000ff007807 */ /* 0x000fe40000800000 */
[----:B------:R-:W-:Y:S01]  /*0660*/  FSETP.GEU.AND P1, PT, R13, RZ, PT ;  /* 0x000000ff0d00720b */ /* 0x000fe20003f2e000 */
[----:B------:R-:W-:Y:S01]  /*0670*/  FFMA R19, R2, R21, 0.0013391353422775864601 ;  /* 0x3aaf85ed02137423 */ /* 0x000fe20000000015 */
[----:B------:R-:W-:-:S03]  /*0680*/  IADD3 R10, PT, PT, R0, 0x7f000000, RZ ;  /* 0x7f000000000a7810 */ /* 0x000fc60007ffe0ff */
[C---:B------:R-:W-:Y:S02]  /*0690*/  FFMA R21, R2.reuse, R19, 0.0096188392490148544312 ;  /* 0x3c1d985602157423 */ /* 0x040fe40000000013 */
[----:B------:R-:W0:Y:S02]  /*06a0*/  F2I.NTZ R19, R13 ;  /* 0x0000000d00137305 */ /* 0x000e240000203100 */
[----:B------:R-:W-:-:S04]  /*06b0*/  FFMA R21, R2, R21, 0.055503588169813156128 ;  /* 0x3d6357bb02157423 */ /* 0x000fc80000000015 */
[----:B------:R-:W-:-:S04]  /*06c0*/  FFMA R21, R2, R21, 0.24022644758224487305 ;  /* 0x3e75fdec02157423 */ /* 0x000fc80000000015 */
[----:B------:R-:W-:-:S04]  /*06d0*/  FFMA R21, R2, R21, 0.69314718246459960938 ;  /* 0x3f31721802157423 */ /* 0x000fc80000000015 */
[----:B------:R-:W-:Y:S01]  /*06e0*/  FFMA R21, R2, R21, 1 ;  /* 0x3f80000002157423 */ /* 0x000fe20000000015 */
[----:B0-----:R-:W-:Y:S01]  /*06f0*/  IMAD R19, R19, 0x800000, -R0 ;  /* 0x0080000013137824 */ /* 0x001fe200078e0a00 */
[----:B------:R-:W-:Y:S02]  /*0700*/  FSEL R0, RZ, +INF , !P1 ;  /* 0x7f800000ff007808 */ /* 0x000fe40004800000 */
[----:B------:R-:W-:-:S04]  /*0710*/  FMUL R10, R10, R21 ;  /* 0x000000150a0a7220 */ /* 0x000fc80000400000 */
[----:B------:R-:W-:Y:S01]  /*0720*/  @!P0 FMUL R0, R19, R10 ;  /* 0x0000000a13008220 */ /* 0x000fe20000400000 */
[----:B------:R-:W-:-:S07]  /*0730*/  @P3 FADD R0, R11, 10000 ;  /* 0x461c40000b003421 */ /* 0x000fce0000000000 */
.L_x_93:
[----:B------:R-:W-:Y:S05]  /*0740*/  BSYNC.RECONVERGENT B2 ;  /* 0x0000000000027941 */ /* 0x000fea0003800200 */
.L_x_92:
[----:B------:R-:W-:Y:S01]  /*0750*/  IADD3 R2, PT, PT, R0, 0x1800000, RZ ;  /* 0x0180000000027810 */ /* 0x000fe20007ffe0ff */
[----:B------:R-:W-:Y:S03]  /*0760*/  BSSY.RECONVERGENT B2, `(.L_x_94) ;  /* 0x000000b000027945 */ /* 0x000fe60003800200 */
[----:B------:R-:W-:-:S04]  /*0770*/  LOP3.LUT R2, R2, 0x7f800000, RZ, 0xc0, !PT ;  /* 0x7f80000002027812 */ /* 0x000fc800078ec0ff */
[----:B------:R-:W-:-:S13]  /*0780*/  ISETP.GT.U32.AND P0, PT, R2, 0x1ffffff, PT ;  /* 0x01ffffff0200780c */ /* 0x000fda0003f04070 */
[----:B------:R-:W-:Y:S05]  /*0790*/  @P0 BRA `(.L_x_95) ;  /* 0x00000000000c0947 */ /* 0x000fea0003800000 */
[----:B------:R-:W-:-:S07]  /*07a0*/  MOV R10, 0x7c0 ;  /* 0x000007c0000a7802 */ /* 0x000fce0000000f00 */
[----:B------:R-:W-:Y:S05]  /*07b0*/  CALL.REL.NOINC `($__internal_2_$__cuda_sm20_rcp_rn_f32_slowpath) ;  /* 0x0000004000847944 */ /* 0x000fea0003c00000 */
[----:B------:R-:W-:Y:S05]  /*07c0*/  BRA `(.L_x_96) ;  /* 0x0000000000107947 */ /* 0x000fea0003800000 */
.L_x_95:
[----:B------:R-:W0:Y:S02]  /*07d0*/  MUFU.RCP R11, R0 ;  /* 0x00000000000b7308 */ /* 0x000e240000001000 */
[----:B0-----:R-:W-:-:S04]  /*07e0*/  FFMA R2, R11, R0, -1 ;  /* 0xbf8000000b027423 */ /* 0x001fc80000000000 */
[----:B------:R-:W-:-:S04]  /*07f0*/  FADD.FTZ R2, -R2, -RZ ;  /* 0x800000ff02027221 */ /* 0x000fc80000010100 */
[----:B------:R-:W-:-:S07]  /*0800*/  FFMA R2, R11, R2, R11 ;  /* 0x000000020b027223 */ /* 0x000fce000000000b */
.L_x_96:
[----:B------:R-:W-:Y:S05]  /*0810*/  BSYNC.RECONVERGENT B2 ;  /* 0x0000000000027941 */ /* 0x000fea0003800200 */
.L_x_94:
[----:B------:R-:W-:Y:S01]  /*0820*/  IMAD R11, R9, 0x4, R8 ;  /* 0x00000004090b7824 */ /* 0x000fe200078e0208 */
[----:B------:R-:W-:-:S04]  /*0830*/  IADD3 R9, PT, PT, R5, R9, RZ ;  /* 0x0000000905097210 */ /* 0x000fc80007ffe0ff */
[----:B------:R0:W-:Y:S01]  /*0840*/  STS [R11], R2 ;  /* 0x000000020b007388 */ /* 0x0001e20000000800 */
[----:B------:R-:W-:Y:S05]  /*0850*/  @P2 BRA `(.L_x_97) ;  /* 0xfffffffc00002947 */ /* 0x000fea000383ffff */
.L_x_89:
[----:B------:R-:W-:Y:S05]  /*0860*/  BSYNC.RECONVERGENT B1 ;  /* 0x0000000000017941 */ /* 0x000fea0003800200 */
.L_x_88:
[----:B------:R-:W-:-:S13]  /*0870*/  ISETP.GE.U32.AND P0, PT, R17, 0x3, PT ;  /* 0x000000031100780c */ /* 0x000fda0003f06070 */
[----:B------:R-:W-:Y:S05]  /*0880*/  @!P0 BRA `(.L_x_87) ;  /* 0x0000000c00f48947 */ /* 0x000fea0003800000 */
.L_x_126:
[----:B0-----:R-:W0:Y:S01]  /*0890*/  MUFU.RCP R2, R3 ;  /* 0x0000000300027308 */ /* 0x001e220000001000 */
[----:B------:R-:W-:Y:S01]  /*08a0*/  I2FP.F32.U32 R0, R9 ;  /* 0x0000000900007245 */ /* 0x000fe20000201000 */
[----:B------:R-:W-:Y:S04]  /*08b0*/  BSSY.RECONVERGENT B1, `(.L_x_98) ;  /* 0x000000d000017945 */ /* 0x000fe80003800200 */
[----:B------:R-:W-:-:S04]  /*08c0*/  FADD R10, R0, R0 ;  /* 0x00000000000a7221 */ /* 0x000fc80000000000 */
[----:B------:R-:W1:Y:S01]  /*08d0*/  FCHK P0, R10, R3 ;  /* 0x000000030a007302 */ /* 0x000e620000000000 */
[----:B0-----:R-:W-:-:S04]  /*08e0*/  FFMA R11, -R3, R2, 1 ;  /* 0x3f800000030b7423 */ /* 0x001fc80000000102 */
[----:B------:R-:W-:-:S04]  /*08f0*/  FFMA R0, R2, R11, R2 ;  /* 0x0000000b02007223 */ /* 0x000fc80000000002 */
[----:B------:R-:W-:-:S04]  /*0900*/  FFMA R2, R0, R10, RZ ;  /* 0x0000000a00027223 */ /* 0x000fc800000000ff */
[----:B------:R-:W-:-:S04]  /*0910*/  FFMA R11, -R3, R2, R10 ;  /* 0x00000002030b7223 */ /* 0x000fc8000000010a */
[----:B------:R-:W-:Y:S01]  /*0920*/  FFMA R11, R0, R11, R2 ;  /* 0x0000000b000b7223 */ /* 0x000fe20000000002 */
[----:B-1----:R-:W-:Y:S06]  /*0930*/  @!P0 BRA `(.L_x_99) ;  /* 0x0000000000108947 */ /* 0x002fec0003800000 */
[----:B------:R-:W-:Y:S01]  /*0940*/  IMAD.MOV.U32 R0, RZ, RZ, R10 ;  /* 0x000000ffff007224 */ /* 0x000fe200078e000a */
[----:B------:R-:W-:-:S07]  /*0950*/  MOV R12, 0x970 ;  /* 0x00000970000c7802 */ /* 0x000fce0000000f00 */
[----:B------:R-:W-:Y:S05]  /*0960*/  CALL.REL.NOINC `($__internal_3_$__cuda_sm3x_div_rn_noftz_f32_slowpath) ;  /* 0x0000004000ec7944 */ /* 0x000fea0003c00000 */
[----:B------:R-:W-:-:S07]  /*0970*/  MOV R11, R0 ;  /* 0x00000000000b7202 */ /* 0x000fce0000000f00 */
.L_x_99:
[----:B------:R-:W-:Y:S05]  /*0980*/  BSYNC.RECONVERGENT B1 ;  /* 0x0000000000017941 */ /* 0x000fea0003800200 */
.L_x_98:
[----:B------:R-:W-:Y:S01]  /*0990*/  FSETP.NEU.AND P0, PT, R11, RZ, PT ;  /* 0x000000ff0b00720b */ /* 0x000fe20003f0d000 */
[----:B------:R-:W-:Y:S01]  /*09a0*/  BSSY.RECONVERGENT B1, `(.L_x_100) ;  /* 0x000001c000017945 */ /* 0x000fe20003800200 */
[----:B------:R-:W-:-:S11]  /*09b0*/  IMAD.MOV.U32 R0, RZ, RZ, 0x3f800000 ;  /* 0x3f800000ff007424 */ /* 0x000fd600078e00ff */
[----:B------:R-:W-:Y:S05]  /*09c0*/  @!P0 BRA `(.L_x_101) ;  /* 0x0000000000648947 */ /* 0x000fea0003800000 */
[CC--:B------:R-:W-:Y:S01]  /*09d0*/  FMUL R13, R4.reuse, R11.reuse ;  /* 0x0000000b040d7220 */ /* 0x0c0fe20000400000 */
[----:B------:R-:W-:Y:S01]  /*09e0*/  HFMA2 R17, -RZ, RZ, 0.64013671875, -15.109375 ;  /* 0x391fcb8eff117431 */ /* 0x000fe200000001ff */
        /* <DEDUP_REMOVED lines=10> */
[----:B------:R-:W-:Y:S02]  /*0a90*/  FFMA R15, R2, R17, 0.0013391353422775864601 ;  /* 0x3aaf85ed020f7423 */ /* 0x000fe40000000011 */
[----:B------:R-:W-:Y:S02]  /*0aa0*/  VIADD R10, R0, 0x7f000000 ;  /* 0x7f000000000a7836 */ /* 0x000fe40000000000 */
[C---:B------:R-:W-:Y:S02]  /*0ab0*/  FFMA R17, R2.reuse, R15, 0.0096188392490148544312 ;  /* 0x3c1d985602117423 */ /* 0x040fe4000000000f */
[----:B------:R-:W0:Y:S02]  /*0ac0*/  F2I.NTZ R15, R13 ;  /* 0x0000000d000f7305 */ /* 0x000e240000203100 */
[----:B------:R-:W-:-:S04]  /*0ad0*/  FFMA R17, R2, R17, 0.055503588169813156128 ;  /* 0x3d6357bb02117423 */ /* 0x000fc80000000011 */
[----:B------:R-:W-:-:S04]  /*0ae0*/  FFMA R17, R2, R17, 0.24022644758224487305 ;  /* 0x3e75fdec02117423 */ /* 0x000fc80000000011 */
[----:B------:R-:W-:-:S04]  /*0af0*/  FFMA R17, R2, R17, 0.69314718246459960938 ;  /* 0x3f31721802117423 */ /* 0x000fc80000000011 */
[----:B------:R-:W-:Y:S01]  /*0b00*/  FFMA R17, R2, R17, 1 ;  /* 0x3f80000002117423 */ /* 0x000fe20000000011 */
[----:B0-----:R-:W-:Y:S02]  /*0b10*/  LEA R15, R15, -R0, 0x17 ;  /* 0x800000000f0f7211 */ /* 0x001fe400078eb8ff */
[----:B------:R-:W-:Y:S01]  /*0b20*/  FSEL R0, RZ, +INF , !P0 ;  /* 0x7f800000ff007808 */ /* 0x000fe20004000000 */
[----:B------:R-:W-:-:S04]  /*0b30*/  FMUL R10, R10, R17 ;  /* 0x000000110a0a7220 */ /* 0x000fc80000400000 */
[----:B------:R-:W-:Y:S01]  /*0b40*/  @!P1 FMUL R0, R15, R10 ;  /* 0x0000000a0f009220 */ /* 0x000fe20000400000 */
[----:B------:R-:W-:-:S07]  /*0b50*/  @P2 FADD R0, R11, 10000 ;  /* 0x461c40000b002421 */ /* 0x000fce0000000000 */
.L_x_101:
[----:B------:R-:W-:Y:S05]  /*0b60*/  BSYNC.RECONVERGENT B1 ;  /* 0x0000000000017941 */ /* 0x000fea0003800200 */
.L_x_100:
[----:B------:R-:W-:Y:S01]  /*0b70*/  VIADD R2, R0, 0x1800000 ;  /* 0x0180000000027836 */ /* 0x000fe20000000000 */
[----:B------:R-:W-:Y:S04]  /*0b80*/  BSSY.RECONVERGENT B1, `(.L_x_102) ;  /* 0x000000c000017945 */ /* 0x000fe80003800200 */
[----:B------:R-:W-:-:S04]  /*0b90*/  LOP3.LUT R2, R2, 0x7f800000, RZ, 0xc0, !PT ;  /* 0x7f80000002027812 */ /* 0x000fc800078ec0ff */
[----:B------:R-:W-:-:S13]  /*0ba0*/  ISETP.GT.U32.AND P0, PT, R2, 0x1ffffff, PT ;  /* 0x01ffffff0200780c */ /* 0x000fda0003f04070 */
[----:B------:R-:W-:Y:S05]  /*0bb0*/  @P0 BRA `(.L_x_103) ;  /* 0x0000000000100947 */ /* 0x000fea0003800000 */
[----:B------:R-:W-:-:S07]  /*0bc0*/  MOV R10, 0xbe0 ;  /* 0x00000be0000a7802 */ /* 0x000fce0000000f00 */
[----:B------:R-:W-:Y:S05]  /*0bd0*/  CALL.REL.NOINC `($__internal_2_$__cuda_sm20_rcp_rn_f32_slowpath) ;  /* 0x0000003c007c7944 */ /* 0x000fea0003c00000 */
[----:B------:R-:W-:Y:S01]  /*0be0*/  MOV R11, R2 ;  /* 0x00000002000b7202 */ /* 0x000fe20000000f00 */
[----:B------:R-:W-:Y:S06]  /*0bf0*/  BRA `(.L_x_104) ;  /* 0x0000000000107947 */ /* 0x000fec0003800000 */
.L_x_103:
[----:B------:R-:W0:Y:S02]  /*0c00*/  MUFU.RCP R11, R0 ;  /* 0x00000000000b7308 */ /* 0x000e240000001000 */
[----:B0-----:R-:W-:-:S04]  /*0c10*/  FFMA R2, R11, R0, -1 ;  /* 0xbf8000000b027423 */ /* 0x001fc80000000000 */
[----:B------:R-:W-:-:S04]  /*0c20*/  FADD.FTZ R2, -R2, -RZ ;  /* 0x800000ff02027221 */ /* 0x000fc80000010100 */
[----:B------:R-:W-:-:S07]  /*0c30*/  FFMA R11, R11, R2, R11 ;  /* 0x000000020b0b7223 */ /* 0x000fce000000000b */
.L_x_104:
[----:B------:R-:W-:Y:S05]  /*0c40*/  BSYNC.RECONVERGENT B1 ;  /* 0x0000000000017941 */ /* 0x000fea0003800200 */
.L_x_102:
[----:B------:R-:W0:Y:S01]  /*0c50*/  MUFU.RCP R2, R3 ;  /* 0x0000000300027308 */ /* 0x000e220000001000 */
[----:B------:R-:W-:Y:S01]  /*0c60*/  IADD3 R18, PT, PT, R5, R9, RZ ;  /* 0x0000000905127210 */ /* 0x000fe20007ffe0ff */
[----:B------:R-:W-:Y:S01]  /*0c70*/  IMAD R16, R9, 0x4, R8 ;  /* 0x0000000409107824 */ /* 0x000fe200078e0208 */
[----:B------:R-:W-:Y:S02]  /*0c80*/  BSSY.RECONVERGENT B1, `(.L_x_105) ;  /* 0x000000f000017945 */ /* 0x000fe40003800200 */
[----:B------:R-:W-:Y:S02]  /*0c90*/  I2FP.F32.U32 R0, R18 ;  /* 0x0000001200007245 */ /* 0x000fe40000201000 */
[----:B------:R1:W-:Y:S03]  /*0ca0*/  STS [R16], R11 ;  /* 0x0000000b10007388 */ /* 0x0003e60000000800 */
[----:B------:R-:W-:-:S04]  /*0cb0*/  FADD R10, R0, R0 ;  /* 0x00000000000a7221 */ /* 0x000fc80000000000 */
[----:B------:R-:W2:Y:S01]  /*0cc0*/  FCHK P0, R10, R3 ;  /* 0x000000030a007302 */ /* 0x000ea20000000000 */
[----:B0-----:R-:W-:-:S04]  /*0cd0*/  FFMA R9, -R3, R2, 1 ;  /* 0x3f80000003097423 */ /* 0x001fc80000000102 */
[----:B------:R-:W-:-:S04]  /*0ce0*/  FFMA R0, R2, R9, R2 ;  /* 0x0000000902007223 */ /* 0x000fc80000000002 */
[----:B------:R-:W-:-:S04]  /*0cf0*/  FFMA R2, R0, R10, RZ ;  /* 0x0000000a00027223 */ /* 0x000fc800000000ff */
[----:B------:R-:W-:-:S04]  /*0d00*/  FFMA R9, -R3, R2, R10 ;  /* 0x0000000203097223 */ /* 0x000fc8000000010a */
[----:B------:R-:W-:Y:S01]  /*0d10*/  FFMA R9, R0, R9, R2 ;  /* 0x0000000900097223 */ /* 0x000fe20000000002 */
[----:B-12---:R-:W-:Y:S06]  /*0d20*/  @!P0 BRA `(.L_x_106) ;  /* 0x0000000000108947 */ /* 0x006fec0003800000 */
[----:B------:R-:W-:Y:S01]  /*0d30*/  IMAD.MOV.U32 R0, RZ, RZ, R10 ;  /* 0x000000ffff007224 */ /* 0x000fe200078e000a */
[----:B------:R-:W-:-:S07]  /*0d40*/  MOV R12, 0xd60 ;  /* 0x00000d60000c7802 */ /* 0x000fce0000000f00 */
[----:B------:R-:W-:Y:S05]  /*0d50*/  CALL.REL.NOINC `($__internal_3_$__cuda_sm3x_div_rn_noftz_f32_slowpath) ;  /* 0x0000003c00f07944 */ /* 0x000fea0003c00000 */
[----:B------:R-:W-:-:S07]  /*0d60*/  MOV R9, R0 ;  /* 0x0000000000097202 */ /* 0x000fce0000000f00 */
.L_x_106:
[----:B------:R-:W-:Y:S05]  /*0d70*/  BSYNC.RECONVERGENT B1 ;  /* 0x0000000000017941 */ /* 0x000fea0003800200 */
.L_x_105:
        /* <DEDUP_REMOVED lines=29> */
.L_x_108:
[----:B------:R-:W-:Y:S05]  /*0f50*/  BSYNC.RECONVERGENT B1 ;  /* 0x0000000000017941 */ /* 0x000fea0003800200 */
.L_x_107:
        /* <DEDUP_REMOVED lines=9> */
.L_x_110:
[----:B------:R-:W0:Y:S02]  /*0ff0*/  MUFU.RCP R9, R0 ;  /* 0x0000000000097308 */ /* 0x000e240000001000 */
[----:B0-----:R-:W-:-:S04]  /*1000*/  FFMA R2, R9, R0, -1 ;  /* 0xbf80000009027423 */ /* 0x001fc80000000000 */
[----:B------:R-:W-:-:S04]  /*1010*/  FADD.FTZ R2, -R2, -RZ ;  /* 0x800000ff02027221 */ /* 0x000fc80000010100 */
[----:B------:R-:W-:-:S07]  /*1020*/  FFMA R9, R9, R2, R9 ;  /* 0x0000000209097223 */ /* 0x000fce0000000009 */
.L_x_111:
[----:B------:R-:W-:Y:S05]  /*1030*/  BSYNC.RECONVERGENT B1 ;  /* 0x0000000000017941 */ /* 0x000fea0003800200 */
.L_x_109:
        /* <DEDUP_REMOVED lines=18> */
.L_x_113:
[----:B------:R-:W-:Y:S05]  /*1160*/  BSYNC.RECONVERGENT B1 ;  /* 0x0000000000017941 */ /* 0x000fea0003800200 */
.L_x_112:
        /* <DEDUP_REMOVED lines=29> */
.L_x_115:
[----:B------:R-:W-:Y:S05]  /*1340*/  BSYNC.RECONVERGENT B1 ;  /* 0x0000000000017941 */ /* 0x000fea0003800200 */
.L_x_114:
        /* <DEDUP_REMOVED lines=9> */
.L_x_117:
[----:B------:R-:W0:Y:S02]  /*13e0*/  MUFU.RCP R9, R0 ;  /* 0x0000000000097308 */ /* 0x000e240000001000 */
[----:B0-----:R-:W-:-:S04]  /*13f0*/  FFMA R2, R9, R0, -1 ;  /* 0xbf80000009027423 */ /* 0x001fc80000000000 */
[----:B------:R-:W-:-:S04]  /*1400*/  FADD.FTZ R2, -R2, -RZ ;  /* 0x800000ff02027221 */ /* 0x000fc80000010100 */
[----:B------:R-:W-:-:S07]  /*1410*/  FFMA R9, R9, R2, R9 ;  /* 0x0000000209097223 */ /* 0x000fce0000000009 */
.L_x_118:
[----:B------:R-:W-:Y:S05]  /*1420*/  BSYNC.RECONVERGENT B1 ;  /* 0x0000000000017941 */ /* 0x000fea0003800200 */
.L_x_116:
        /* <DEDUP_REMOVED lines=18> */
.L_x_120:
[----:B------:R-:W-:Y:S05]  /*1550*/  BSYNC.RECONVERGENT B1 ;  /* 0x0000000000017941 */ /* 0x000fea0003800200 */
.L_x_119:
        /* <DEDUP_REMOVED lines=29> */
.L_x_122:
[----:B------:R-:W-:Y:S05]  /*1730*/  BSYNC.RECONVERGENT B1 ;  /* 0x0000000000017941 */ /* 0x000fea0003800200 */
.L_x_121:
[----:B------:R-:W-:Y:S01]  /*1740*/  VIADD R2, R0, 0x1800000 ;  /* 0x0180000000027836 */ /* 0x000fe20000000000 */
[----:B------:R-:W-:Y:S04]  /*1750*/  BSSY.RECONVERGENT B1, `(.L_x_123) ;  /* 0x000000b000017945 */ /* 0x000fe80003800200 */
[----:B------:R-:W-:-:S04]  /*1760*/  LOP3.LUT R2, R2, 0x7f800000, RZ, 0xc0, !PT ;  /* 0x7f80000002027812 */ /* 0x000fc800078ec0ff */
[----:B------:R-:W-:-:S13]  /*1770*/  ISETP.GT.U32.AND P0, PT, R2, 0x1ffffff, PT ;  /* 0x01ffffff0200780c */ /* 0x000fda0003f04070 */
[----:B------:R-:W-:Y:S05]  /*1780*/  @P0 BRA `(.L_x_124) ;  /* 0x00000000000c0947 */ /* 0x000fea0003800000 */
[----:B------:R-:W-:-:S07]  /*1790*/  MOV R10, 0x17b0 ;  /* 0x000017b0000a7802 */ /* 0x000fce0000000f00 */
[----:B------:R-:W-:Y:S05]  /*17a0*/  CALL.REL.NOINC `($__internal_2_$__cuda_sm20_rcp_rn_f32_slowpath) ;  /* 0x0000003000887944 */ /* 0x000fea0003c00000 */
[----:B------:R-:W-:Y:S05]  /*17b0*/  BRA `(.L_x_125) ;  /* 0x0000000000107947 */ /* 0x000fea0003800000 */
.L_x_124:
[----:B------:R-:W0:Y:S02]  /*17c0*/  MUFU.RCP R9, R0 ;  /* 0x0000000000097308 */ /* 0x000e240000001000 */
[----:B0-----:R-:W-:-:S04]  /*17d0*/  FFMA R2, R9, R0, -1 ;  /* 0xbf80000009027423 */ /* 0x001fc80000000000 */
[----:B------:R-:W-:-:S04]  /*17e0*/  FADD.FTZ R2, -R2, -RZ ;  /* 0x800000ff02027221 */ /* 0x000fc80000010100 */
[----:B------:R-:W-:-:S07]  /*17f0*/  FFMA R2, R9, R2, R9 ;  /* 0x0000000209027223 */ /* 0x000fce0000000009 */
.L_x_125:
[----:B------:R-:W-:Y:S05]  /*1800*/  BSYNC.RECONVERGENT B1 ;  /* 0x0000000000017941 */ /* 0x000fea0003800200 */
.L_x_123:
[----:B------:R-:W-:Y:S02]  /*1810*/  LEA R11, R5, R16, 0x2 ;  /* 0x00000010050b7211 */ /* 0x000fe400078e10ff */
[----:B------:R-:W-:-:S03]  /*1820*/  IADD3 R9, PT, PT, R18, R5, RZ ;  /* 0x0000000512097210 */ /* 0x000fc60007ffe0ff */
[----:B------:R1:W-:Y:S01]  /*1830*/  STS [R11], R2 ;  /* 0x000000020b007388 */ /* 0x0003e20000000800 */
[----:B------:R-:W-:-:S13]  /*1840*/  ISETP.GE.AND P0, PT, R9, UR6, PT ;  /* 0x0000000609007c0c */ /* 0x000fda000bf06270 */
[----:B-1----:R-:W-:Y:S05]  /*1850*/  @!P0 BRA `(.L_x_126) ;  /* 0xfffffff0000c8947 */ /* 0x002fea000383ffff */
.L_x_87:
[----:B------:R-:W-:Y:S05]  /*1860*/  BSYNC.RECONVERGENT B0 ;  /* 0x0000000000007941 */ /* 0x000fea0003800200 */
.L_x_86:
[----:B------:R-:W1:Y:S01]  /*1870*/  LDCU UR5, c[0x0][0x3b4] ;  /* 0x00007680ff0577ac */ /* 0x000e620008000800 */
[----:B------:R-:W-:Y:S01]  /*1880*/  IMAD.SHL.U32 R0, R6, 0x2, RZ ;  /* 0x0000000206007824 */ /* 0x000fe200078e00ff */
[----:B------:R-:W-:Y:S01]  /*1890*/  BSSY.RECONVERGENT B0, `(.L_x_127) ;  /* 0x000001e000007945 */ /* 0x000fe20003800200 */
[----:B------:R-:W2:Y:S01]  /*18a0*/  LDCU UR6, c[0x0][0x3b0] ;  /* 0x00007600ff0677ac */ /* 0x000ea20008000800 */
[----:B------:R-:W-:Y:S02]  /*18b0*/  BAR.SYNC.DEFER_BLOCKING 0x0 ;  /* 0x0000000000007b1d */ /* 0x000fe40000010000 */
[----:B-1----:R-:W-:-:S13]  /*18c0*/  ISETP.GE.AND P0, PT, R0, UR5, PT ;  /* 0x0000000500007c0c */ /* 0x002fda000bf06270 */
[----:B--2---:R-:W-:Y:S05]  /*18d0*/  @P0 BRA `(.L_x_128) ;  /* 0x0000000000640947 */ /* 0x004fea0003800000 */
[----:B------:R-:W1:Y:S01]  /*18e0*/  LDC R15, c[0x0][0x360] ;  /* 0x0000d800ff0f7b82 */ /* 0x000e620000000800 */
[----:B------:R-:W-:-:S07]  /*18f0*/  I2FP.F32.U32 R7, UR13 ;  /* 0x0000000d00077c45 */ /* 0x000fce0008201000 */
[----:B0-----:R-:W0:Y:S02]  /*1900*/  LDC.64 R2, c[0x0][0x380] ;  /* 0x0000e000ff027b82 */ /* 0x001e240000000a00 */
.L_x_129:
[----:B------:R-:W-:-:S05]  /*1910*/  MOV R5, UR6 ;  /* 0x0000000600057c02 */ /* 0x000fca0008000f00 */
[----:B------:R-:W-:-:S04]  /*1920*/  IMAD R5, R5, UR9, R0 ;  /* 0x0000000905057c24 */ /* 0x000fc8000f8e0200 */
[----:B0-2---:R-:W-:-:S05]  /*1930*/  IMAD.WIDE R4, R5, 0x2, R2 ;  /* 0x0000000205047825 */ /* 0x005fca00078e0202 */
[----:B------:R-:W2:Y:S04]  /*1940*/  LDG.E.U16.CONSTANT R11, desc[UR14][R4.64+0x2] ;  /* 0x0000020e040b7981 */ /* 0x000ea8000c1e9500 */
[----:B------:R0:W3:Y:S01]  /*1950*/  LDG.E.U16.CONSTANT R10, desc[UR14][R4.64] ;  /* 0x0000000e040a7981 */ /* 0x0000e2000c1e9500 */
[----:B------:R-:W-:-:S05]  /*1960*/  LEA R14, R0, UR4, 0x1 ;  /* 0x00000004000e7c11 */ /* 0x000fca000f8e08ff */
[----:B------:R-:W4:Y:S01]  /*1970*/  LDS R8, [R14+0x180] ;  /* 0x000180000e087984 */ /* 0x000f220000000800 */
[----:B0-----:R-:W-:Y:S02]  /*1980*/  LEA R4, R0, UR8, 0x2 ;  /* 0x0000000800047c11 */ /* 0x001fe4000f8e10ff */
[----:B-1----:R-:W-:-:S04]  /*1990*/  LEA R0, R15, R0, 0x1 ;  /* 0x000000000f007211 */ /* 0x002fc800078e08ff */
[----:B------:R-:W-:Y:S01]  /*19a0*/  ISETP.GE.AND P0, PT, R0, UR5, PT ;  /* 0x0000000500007c0c */ /* 0x000fe2000bf06270 */
[----:B----4-:R-:W-:-:S04]  /*19b0*/  FMUL R8, R7, R8 ;  /* 0x0000000807087220 */ /* 0x010fc80000400000 */
[----:B------:R-:W-:-:S04]  /*19c0*/  FMUL.RZ R16, R8, 0.15915493667125701904 ;  /* 0x3e22f98308107820 */ /* 0x000fc8000040c000 */
[----:B------:R-:W0:Y:S08]  /*19d0*/  MUFU.SIN R8, R16 ;  /* 0x0000001000087308 */ /* 0x000e300000000400 */
[----:B------:R-:W1:Y:S01]  /*19e0*/  MUFU.COS R9, R16 ;  /* 0x0000001000097308 */ /* 0x000e620000000000 */
[----:B--2---:R-:W-:Y:S01]  /*19f0*/  SHF.L.U32 R11, R11, 0x10, RZ ;  /* 0x000000100b0b7819 */ /* 0x004fe200000006ff */
[----:B---3--:R-:W-:-:S04]  /*1a00*/  IMAD.U32 R10, R10, 0x10000, RZ ;  /* 0x000100000a0a7824 */ /* 0x008fc800078e00ff */
[-C--:B0-----:R-:W-:Y:S01]  /*1a10*/  FMUL R12, R8, R11.reuse ;  /* 0x0000000b080c7220 */ /* 0x081fe20000400000 */
[----:B-1----:R-:W-:-:S03]  /*1a20*/  FMUL R13, R9, R11 ;  /* 0x0000000b090d7220 */ /* 0x002fc60000400000 */
[-C--:B------:R-:W-:Y:S01]  /*1a30*/  FFMA R12, R9, R10.reuse, -R12 ;  /* 0x0000000a090c7223 */ /* 0x080fe2000000080c */
[----:B------:R-:W-:-:S05]  /*1a40*/  FFMA R13, R8, R10, R13 ;  /* 0x0000000a080d7223 */ /* 0x000fca000000000d */
[----:B------:R2:W-:Y:S01]  /*1a50*/  STS.64 [R4+0x180], R12 ;  /* 0x0001800c04007388 */ /* 0x0005e20000000a00 */
[----:B------:R-:W-:Y:S05]  /*1a60*/  @!P0 BRA `(.L_x_129) ;  /* 0xfffffffc00a88947 */ /* 0x000fea000383ffff */
.L_x_128:
[----:B------:R-:W-:Y:S05]  /*1a70*/  BSYNC.RECONVERGENT B0 ;  /* 0x0000000000007941 */ /* 0x000fea0003800200 */
.L_x_127:
[----:B------:R-:W1:Y:S01]  /*1a80*/  LDCU UR4, c[0x0][0x3b0] ;  /* 0x00007600ff0477ac */ /* 0x000e620008000800 */
[----:B------:R-:W-:Y:S01]  /*1a90*/  IADD3 R3, PT, PT, R6, UR5, RZ ;  /* 0x0000000506037c10 */ /* 0x000fe2000fffe0ff */
[----:B------:R-:W-:Y:S01]  /*1aa0*/  BSSY.RECONVERGENT B0, `(.L_x_130) ;  /* 0x0000010000007945 */ /* 0x000fe20003800200 */
[----:B-1----:R-:W-:-:S05]  /*1ab0*/  IMAD.U32 R16, RZ, RZ, UR4 ;  /* 0x00000004ff107e24 */ /* 0x002fca000f8e00ff */
[----:B------:R-:W-:-:S13]  /*1ac0*/  ISETP.GE.AND P0, PT, R3, R16, PT ;  /* 0x000000100300720c */ /* 0x000fda0003f06270 */
[----:B------:R-:W-:Y:S05]  /*1ad0*/  @P0 BRA `(.L_x_131) ;  /* 0x0000000000300947 */ /* 0x000fea0003800000 */
[----:B------:R-:W1:Y:S01]  /*1ae0*/  LDC R8, c[0x0][0x360] ;  /* 0x0000d800ff087b82 */ /* 0x000e620000000800 */
[----:B------:R-:W-:-:S07]  /*1af0*/  MOV R7, R3 ;  /* 0x0000000300077202 */ /* 0x000fce0000000f00 */
[----:B--2---:R-:W2:Y:S02]  /*1b00*/  LDC.64 R4, c[0x0][0x380] ;  /* 0x0000e000ff047b82 */ /* 0x004ea40000000a00 */
.L_x_132:
[----:B------:R-:W-:-:S04]  /*1b10*/  IMAD R3, R16, UR9, R7 ;  /* 0x0000000910037c24 */ /* 0x000fc8000f8e0207 */
[----:B0-2---:R-:W-:-:S06]  /*1b20*/  IMAD.WIDE R2, R3, 0x2, R4 ;  /* 0x0000000203027825 */ /* 0x005fcc00078e0204 */
[----:B------:R-:W2:Y:S01]  /*1b30*/  LDG.E.U16.CONSTANT R2, desc[UR14][R2.64] ;  /* 0x0000000e02027981 */ /* 0x000ea2000c1e9500 */
[----:B---3--:R-:W-:Y:S01]  /*1b40*/  LEA R9, R7, UR8, 0x2 ;  /* 0x0000000807097c11 */ /* 0x008fe2000f8e10ff */
[----:B-1----:R-:W-:-:S05]  /*1b50*/  IMAD.IADD R7, R8, 0x1, R7 ;  /* 0x0000000108077824 */ /* 0x002fca00078e0207 */
[----:B------:R-:W-:Y:S02]  /*1b60*/  ISETP.GE.AND P0, PT, R7, R16, PT ;  /* 0x000000100700720c */ /* 0x000fe40003f06270 */
[----:B--2---:R-:W-:-:S05]  /*1b70*/  SHF.L.U32 R0, R2, 0x10, RZ ;  /* 0x0000001002007819 */ /* 0x004fca00000006ff */
[----:B------:R3:W-:Y:S06]  /*1b80*/  STS [R9+0x180], R0 ;  /* 0x0001800009007388 */ /* 0x0007ec0000000800 */
[----:B------:R-:W-:Y:S05]  /*1b90*/  @!P0 BRA `(.L_x_132) ;  /* 0xfffffffc00dc8947 */ /* 0x000fea000383ffff */
.L_x_131:
[----:B------:R-:W-:Y:S05]  /*1ba0*/  BSYNC.RECONVERGENT B0 ;  /* 0x0000000000007941 */ /* 0x000fea0003800200 */
.L_x_130:
[----:B------:R-:W1:Y:S02]  /*1bb0*/  LDCU UR4, c[0x0][0x3ac] ;  /* 0x00007580ff0477ac */ /* 0x000e640008000800 */
[----:B-1----:R-:W-:-:S03]  /*1bc0*/  UISETP.GE.AND UP0, UPT, UR4, 0x1, UPT ;  /* 0x000000010400788c */ /* 0x002fc6000bf06270 */
[----:B------:R-:W-:Y:S01]  /*1bd0*/  UMOV UR4, URZ ;  /* 0x000000ff00047c82 */ /* 0x000fe20008000000 */
[----:B------:R-:W-:Y:S06]  /*1be0*/  BAR.SYNC.DEFER_BLOCKING 0x0 ;  /* 0x0000000000007b1d */ /* 0x000fec0000010000 */
[----:B------:R-:W-:Y:S05]  /*1bf0*/  BRA.U !UP0, `(.L_x_133) ;  /* 0x0000002508d47547 */ /* 0x000fea000b800000 */
[----:B------:R-:W-:Y:S01]  /*1c00*/  UIADD3 UR5, UPT, UPT, UR8, 0x100, URZ ;  /* 0x0000010008057890 */ /* 0x000fe2000fffe0ff */
[----:B--2---:R-:W-:Y:S01]  /*1c10*/  SHF.L.U32 R4, R6, 0x2, RZ ;  /* 0x0000000206047819 */ /* 0x004fe200000006ff */
[----:B------:R-:W-:Y:S01]  /*1c20*/  IMAD.MOV.U32 R7, RZ, RZ, -0x800000 ;  /* 0xff800000ff077424 */ /* 0x000fe200078e00ff */
[C---:B---3--:R-:W-:Y:S01]  /*1c30*/  LOP3.LUT R0, R16.reuse, 0x3, RZ, 0xc0, !PT ;  /* 0x0000000310007812 */ /* 0x048fe200078ec0ff */
[----:B------:R-:W1:Y:S01]  /*1c40*/  LDCU UR17, c[0x0][0x360] ;  /* 0x00006c00ff1177ac */ /* 0x000e620008000800 */
[----:B0-----:R-:W-:Y:S02]  /*1c50*/  IADD3 R2, PT, PT, R16, -0x1, RZ ;  /* 0xffffffff10027810 */ /* 0x001fe40007ffe0ff */
[----:B------:R-:W-:Y:S01]  /*1c60*/  LOP3.LUT R3, R6, 0x1f, RZ, 0xc0, !PT ;  /* 0x0000001f06037812 */ /* 0x000fe200078ec0ff */
[----:B------:R-:W-:Y:S01]  /*1c70*/  UMOV UR4, URZ ;  /* 0x000000ff00047c82 */ /* 0x000fe20008000000 */
[----:B------:R-:W-:Y:S01]  /*1c80*/  LOP3.LUT R4, R4, 0x7c, RZ, 0xc0, !PT ;  /* 0x0000007c04047812 */ /* 0x000fe200078ec0ff */
[----:B------:R-:W-:Y:S01]  /*1c90*/  UMOV UR6, URZ ;  /* 0x000000ff00067c82 */ /* 0x000fe20008000000 */
[----:B------:R-:W-:Y:S01]  /*1ca0*/  LEA.HI R5, R6, UR5, RZ, 0x1d ;  /* 0x0000000506057c11 */ /* 0x000fe2000f8fe8ff */
[----:B------:R-:W-:-:S06]  /*1cb0*/  UMOV UR5, URZ ;  /* 0x000000ff00057c82 */ /* 0x000fcc0008000000 */
.L_x_166:
[----:B0-----:R-:W0:Y:S01]  /*1cc0*/  LDCU UR12, c[0x0][0x3ac] ;  /* 0x00007580ff0c77ac */ /* 0x001e220008000800 */
[----:B------:R-:W-:Y:S01]  /*1cd0*/  BSSY.RECONVERGENT B0, `(.L_x_134) ;  /* 0x00000f6000007945 */ /* 0x000fe20003800200 */
[----:B------:R-:W-:Y:S01]  /*1ce0*/  UIADD3 UR11, UPT, UPT, UR6, 0x40, URZ ;  /* 0x00000040060b7890 */ /* 0x000fe2000fffe0ff */
[----:B--2---:R-:W2:Y:S03]  /*1cf0*/  LDCU UR21, c[0x0][0x3b0] ;  /* 0x00007600ff1577ac */ /* 0x004ea60008000800 */
[----:B0-----:R-:W-:-:S04]  /*1d00*/  UISETP.LT.AND UP0, UPT, UR11, UR12, UPT ;  /* 0x0000000c0b00728c */ /* 0x001fc8000bf01270 */
[----:B------:R-:W-:-:S04]  /*1d10*/  USEL UR12, UR11, UR12, UP0 ;  /* 0x0000000c0b0c7287 */ /* 0x000fc80008000000 */
[----:B------:R-:W-:Y:S02]  /*1d20*/  UIADD3 UR20, UPT, UPT, UR12, -UR6, URZ ;  /* 0x800000060c147290 */ /* 0x000fe4000fffe0ff */
[----:B------:R-:W-:Y:S02]  /*1d30*/  ULOP3.LUT UR18, UR12, 0x7, URZ, 0xc0, !UPT ;  /* 0x000000070c127892 */ /* 0x000fe4000f8ec0ff */
[----:B------:R-:W-:Y:S02]  /*1d40*/  ULOP3.LUT UR19, UR12, 0xf, URZ, 0xc0, !UPT ;  /* 0x0000000f0c137892 */ /* 0x000fe4000f8ec0ff */
[----:B------:R-:W-:-:S13]  /*1d50*/  ISETP.GE.AND P0, PT, R6, UR20, PT ;  /* 0x0000001406007c0c */ /* 0x000fda000bf06270 */
[----:B-1234-:R-:W-:Y:S05]  /*1d60*/  @P0 BRA `(.L_x_135) ;  /* 0x0000000c00b00947 */ /* 0x01efea0003800000 */
[----:B------:R-:W0:Y:S02]  /*1d70*/  LDCU UR10, c[0x0][0x3b0] ;  /* 0x00007600ff0a77ac */ /* 0x000e240008000800 */
[----:B0-----:R-:W-:-:S09]  /*1d80*/  UISETP.GT.AND UP0, UPT, UR10, URZ, UPT ;  /* 0x000000ff0a00728c */ /* 0x001fd2000bf04270 */
[----:B------:R-:W-:Y:S05]  /*1d90*/  BRA.U UP0, `(.L_x_136) ;  /* 0x0000000100387547 */ /* 0x000fea000b800000 */
[----:B------:R-:W0:Y:S01]  /*1da0*/  S2R R10, SR_CgaCtaId ;  /* 0x00000000000a7919 */ /* 0x000e220000008800 */
[----:B------:R-:W2:Y:S01]  /*1db0*/  LDCU UR10, c[0x0][0x3b8] ;  /* 0x00007700ff0a77ac */ /* 0x000ea20008000800 */
[----:B------:R-:W-:Y:S01]  /*1dc0*/  MOV R9, 0x400 ;  /* 0x0000040000097802 */ /* 0x000fe20000000f00 */
[----:B------:R-:W-:Y:S01]  /*1dd0*/  BSSY.RECONVERGENT B1, `(.L_x_137) ;  /* 0x0000009000017945 */ /* 0x000fe20003800200 */
[----:B------:R-:W-:Y:S02]  /*1de0*/  MOV R8, R6 ;  /* 0x0000000600087202 */ /* 0x000fe40000000f00 */
[----:B0-----:R-:W-:Y:S01]  /*1df0*/  LEA R11, R10, R9, 0x18 ;  /* 0x000000090a0b7211 */ /* 0x001fe200078ec0ff */
[----:B--2---:R-:W-:-:S07]  /*1e00*/  FMUL R10, RZ, UR10 ;  /* 0x0000000aff0a7c20 */ /* 0x004fce0008400000 */
.L_x_138:
[C---:B------:R-:W-:Y:S01]  /*1e10*/  LEA R9, R8.reuse, R11, 0x2 ;  /* 0x0000000b08097211 */ /* 0x040fe200078e10ff */
[----:B-1----:R-:W-:-:S04]  /*1e20*/  VIADD R8, R8, UR17 ;  /* 0x0000001108087c36 */ /* 0x002fc80008000000 */
[----:B------:R0:W-:Y:S01]  /*1e30*/  STS [R9], R10 ;  /* 0x0000000a09007388 */ /* 0x0001e20000000800 */
[----:B------:R-:W-:-:S13]  /*1e40*/  ISETP.GE.AND P0, PT, R8, UR20, PT ;  /* 0x0000001408007c0c */ /* 0x000fda000bf06270 */
[----:B0-----:R-:W-:Y:S05]  /*1e50*/  @!P0 BRA `(.L_x_138) ;  /* 0xfffffffc00ec8947 */ /* 0x001fea000383ffff */
[----:B------:R-:W-:Y:S05]  /*1e60*/  BSYNC.RECONVERGENT B1 ;  /* 0x0000000000017941 */ /* 0x000fea0003800200 */
.L_x_137:
[----:B------:R-:W-:Y:S05]  /*1e70*/  BRA `(.L_x_135) ;  /* 0x0000000c006c7947 */ /* 0x000fea0003800000 */
.L_x_136:
[----:B------:R-:W-:-:S07]  /*1e80*/  MOV R17, R6 ;  /* 0x0000000600117202 */ /* 0x000fce0000000f00 */
.L_x_146:
[----:B------:R-:W0:Y:S01]  /*1e90*/  S2UR UR13, SR_CgaCtaId ;  /* 0x00000000000d79c3 */ /* 0x000e220000008800 */
[----:B------:R-:W2:Y:S01]  /*1ea0*/  LDCU UR16, c[0x0][0x3b0] ;  /* 0x00007600ff1077ac */ /* 0x000ea20008000800 */
[----:B------:R-:W-:Y:S01]  /*1eb0*/  IADD3 R16, PT, PT, R17, UR6, RZ ;  /* 0x0000000611107c10 */ /* 0x000fe2000fffe0ff */
[----:B------:R-:W-:Y:S01]  /*1ec0*/  HFMA2 R15, -RZ, RZ, 0, 0 ;  /* 0x00000000ff0f7431 */ /* 0x000fe200000001ff */
[----:B------:R-:W-:Y:S01]  /*1ed0*/  MOV R20, 0x3 ;  /* 0x0000000300147802 */ /* 0x000fe20000000f00 */
[----:B------:R-:W-:Y:S01]  /*1ee0*/  UMOV UR10, 0x400 ;  /* 0x00000400000a7882 */ /* 0x000fe20000000000 */
[----:B------:R-:W-:Y:S02]  /*1ef0*/  IMAD.MOV.U32 R14, RZ, RZ, R2 ;  /* 0x000000ffff0e7224 */ /* 0x000fe400078e0002 */
[----:B--2---:R-:W-:-:S04]  /*1f00*/  IMAD.U32 R9, RZ, RZ, UR16 ;  /* 0x00000010ff097e24 */ /* 0x004fc8000f8e00ff */
[----:B------:R-:W-:Y:S01]  /*1f10*/  IMAD R16, R16, R9, UR7 ;  /* 0x0000000710107e24 */ /* 0x000fe2000f8e0209 */
[----:B0-----:R-:W-:-:S04]  /*1f20*/  ULEA UR10, UR13, UR10, 0x18 ;  /* 0x0000000a0d0a7291 */ /* 0x001fc8000f8ec0ff */
[----:B------:R-:W-:Y:S01]  /*1f30*/  UIADD3 UR10, UPT, UPT, UR10, 0x180, URZ ;  /* 0x000001800a0a7890 */ /* 0x000fe2000fffe0ff */
[----:B------:R-:W-:-:S05]  /*1f40*/  MOV R19, R16 ;  /* 0x0000001000137202 */ /* 0x000fca0000000f00 */
[----:B------:R-:W-:-:S07]  /*1f50*/  MOV R18, UR10 ;  /* 0x0000000a00127c02 */ /* 0x000fce0008000f00 */
.L_x_140:
[C---:B------:R-:W-:Y:S01]  /*1f60*/  ISETP.GE.AND P0, PT, R20.reuse, UR21, PT ;  /* 0x0000001514007c0c */ /* 0x040fe2000bf06270 */
[----:B------:R-:W-:-:S12]  /*1f70*/  VIADD R23, R20, 0xfffffffd ;  /* 0xfffffffd14177836 */ /* 0x000fd80000000000 */
[----:B------:R-:W-:Y:S05]  /*1f80*/  @P0 BRA `(.L_x_139) ;  /* 0x0000000000600947 */ /* 0x000fea0003800000 */
[----:B------:R-:W0:Y:S02]  /*1f90*/  LDC.64 R8, c[0x0][0x388] ;  /* 0x0000e200ff087b82 */ /* 0x000e240000000a00 */
[C---:B0-----:R-:W-:Y:S02]  /*1fa0*/  IMAD.WIDE R12, R19.reuse, 0x2, R8 ;  /* 0x00000002130c7825 */ /* 0x041fe400078e0208 */
[----:B------:R0:W2:Y:S04]  /*1fb0*/  LDS.128 R8, [R18] ;  /* 0x0000000012087984 */ /* 0x0000a80000000c00 */
[----:B------:R-:W3:Y:S04]  /*1fc0*/  LDG.E.U16.CONSTANT R22, desc[UR14][R12.64+0x2] ;  /* 0x0000020e0c167981 */ /* 0x000ee8000c1e9500 */
[----:B------:R-:W4:Y:S04]  /*1fd0*/  LDG.E.U16.CONSTANT R21, desc[UR14][R12.64] ;  /* 0x0000000e0c157981 */ /* 0x000f28000c1e9500 */
[----:B------:R-:W5:Y:S04]  /*1fe0*/  LDG.E.U16.CONSTANT R23, desc[UR14][R12.64+0x4] ;  /* 0x0000040e0c177981 */ /* 0x000f68000c1e9500 */
[----:B------:R-:W5:Y:S01]  /*1ff0*/  LDG.E.U16.CONSTANT R24, desc[UR14][R12.64+0x6] ;  /* 0x0000060e0c187981 */ /* 0x000f62000c1e9500 */
[----:B------:R-:W-:Y:S01]  /*2000*/  IADD3 R14, PT, PT, R14, -0x4, RZ ;  /* 0xfffffffc0e0e7810 */ /* 0x000fe20007ffe0ff */
[----:B------:R-:W-:Y:S01]  /*2010*/  VIADD R19, R19, 0x4 ;  /* 0x0000000413137836 */ /* 0x000fe20000000000 */
[----:B0-----:R-:W-:-:S02]  /*2020*/  IADD3 R18, PT, PT, R18, 0x10, RZ ;  /* 0x0000001012127810 */ /* 0x001fc40007ffe0ff */
[----:B---3--:R-:W-:Y:S02]  /*2030*/  SHF.L.U32 R22, R22, 0x10, RZ ;  /* 0x0000001016167819 */ /* 0x008fe400000006ff */
[----:B----4-:R-:W-:-:S03]  /*2040*/  SHF.L.U32 R21, R21, 0x10, RZ ;  /* 0x0000001015157819 */ /* 0x010fc600000006ff */
[----:B--2---:R-:W-:Y:S01]  /*2050*/  FMUL R9, R9, R22 ;  /* 0x0000001609097220 */ /* 0x004fe20000400000 */
[----:B-----5:R-:W-:-:S03]  /*2060*/  IMAD.U32 R23, R23, 0x10000, RZ ;  /* 0x0001000017177824 */ /* 0x020fc600078e00ff */
[----:B------:R-:W-:Y:S01]  /*2070*/  FFMA R9, R8, R21, R9 ;  /* 0x0000001508097223 */ /* 0x000fe20000000009 */
[C---:B------:R-:W-:Y:S01]  /*2080*/  IADD3 R8, PT, PT, R20.reuse, 0x1, RZ ;  /* 0x0000000114087810 */ /* 0x040fe20007ffe0ff */
[----:B------:R-:W-:Y:S01]  /*2090*/  VIADD R20, R20, 0x4 ;  /* 0x0000000414147836 */ /* 0x000fe20000000000 */
[----:B------:R-:W-:Y:S01]  /*20a0*/  SHF.L.U32 R24, R24, 0x10, RZ ;  /* 0x0000001018187819 */ /* 0x000fe200000006ff */
[----:B------:R-:W-:Y:S01]  /*20b0*/  FFMA R10, R10, R23, R9 ;  /* 0x000000170a0a7223 */ /* 0x000fe20000000009 */
[----:B------:R-:W-:-:S03]  /*20c0*/  ISETP.GE.AND P0, PT, R8, UR21, PT ;  /* 0x0000001508007c0c */ /* 0x000fc6000bf06270 */
[----:B------:R-:W-:-:S04]  /*20d0*/  FFMA R10, R11, R24, R10 ;  /* 0x000000180b0a7223 */ /* 0x000fc8000000000a */
[----:B------:R-:W-:-:S06]  /*20e0*/  FADD R15, R15, R10 ;  /* 0x0000000a0f0f7221 */ /* 0x000fcc0000000000 */
[----:B------:R-:W-:Y:S05]  /*20f0*/  @!P0 BRA `(.L_x_140) ;  /* 0xfffffffc00988947 */ /* 0x000fea000383ffff */
[----:B------:R-:W-:Y:S05]  /*2100*/  BRA `(.L_x_141) ;  /* 0x0000000800a07947 */ /* 0x000fea0003800000 */
.L_x_139:
[----:B------:R-:W-:-:S13]  /*2110*/  ISETP.GE.AND P0, PT, R23, UR21, PT ;  /* 0x0000001517007c0c */ /* 0x000fda000bf06270 */
[----:B------:R-:W-:Y:S05]  /*2120*/  @P0 BRA `(.L_x_141) ;  /* 0x0000000800980947 */ /* 0x000fea0003800000 */
[C---:B------:R-:W-:Y:S02]  /*2130*/  ISETP.GE.U32.AND P0, PT, R14.reuse, 0xf, PT ;  /* 0x0000000f0e00780c */ /* 0x040fe40003f06070 */
[----:B------:R-:W-:-:S04]  /*2140*/  IADD3 R20, PT, PT, R14, 0x1, RZ ;  /* 0x000000010e147810 */ /* 0x000fc80007ffe0ff */
[----:B------:R-:W-:-:S04]  /*2150*/  LOP3.LUT R19, R20, 0xf, RZ, 0xc0, !PT ;  /* 0x0000000f14137812 */ /* 0x000fc800078ec0ff */
[----:B------:R-:W-:-:S03]  /*2160*/  ISETP.NE.AND P1, PT, R19, RZ, PT ;  /* 0x000000ff1300720c */ /* 0x000fc60003f25270 */
[----:B------:R-:W-:Y:S10]  /*2170*/  @!P0 BRA `(.L_x_142) ;  /* 0x0000000400048947 */ /* 0x000ff40003800000 */
[----:B------:R-:W0:Y:S01]  /*2180*/  S2R R8, SR_CgaCtaId ;  /* 0x0000000000087919 */ /* 0x000e220000008800 */
[----:B------:R-:W-:Y:S01]  /*2190*/  MOV R21, 0x400 ;  /* 0x0000040000157802 */ /* 0x000fe20000000f00 */
[----:B------:R-:W-:Y:S01]  /*21a0*/  HFMA2 R22, -RZ, RZ, 0, 0 ;  /* 0x00000000ff167431 */ /* 0x000fe200000001ff */
[----:B------:R-:W-:Y:S02]  /*21b0*/  LOP3.LUT R18, R20, 0xfffffff0, RZ, 0xc0, !PT ;  /* 0xfffffff014127812 */ /* 0x000fe400078ec0ff */
[----:B0-----:R-:W-:-:S07]  /*21c0*/  LEA R21, R8, R21, 0x18 ;  /* 0x0000001508157211 */ /* 0x001fce00078ec0ff */
.L_x_143:
[----:B------:R-:W0:Y:S01]  /*21d0*/  LDC.64 R24, c[0x0][0x388] ;  /* 0x0000e200ff187b82 */ /* 0x000e220000000a00 */
[----:B------:R-:W-:-:S04]  /*21e0*/  IMAD.IADD R9, R16, 0x1, R23 ;  /* 0x0000000110097824 */ /* 0x000fc800078e0217 */
[----:B0-----:R-:W-:-:S05]  /*21f0*/  IMAD.WIDE R24, R9, 0x2, R24 ;  /* 0x0000000209187825 */ /* 0x001fca00078e0218 */
[----:B------:R-:W2:Y:S04]  /*2200*/  LDG.E.U16.CONSTANT R13, desc[UR14][R24.64] ;  /* 0x0000000e180d7981 */ /* 0x000ea8000c1e9500 */
[----:B------:R-:W3:Y:S01]  /*2210*/  LDG.E.U16.CONSTANT R14, desc[UR14][R24.64+0x2] ;  /* 0x0000020e180e7981 */ /* 0x000ee2000c1e9500 */
[----:B------:R-:W-:-:S03]  /*2220*/  LEA R12, R23, R21, 0x2 ;  /* 0x00000015170c7211 */ /* 0x000fc600078e10ff */
[----:B------:R-:W4:Y:S04]  /*2230*/  LDG.E.U16.CONSTANT R26, desc[UR14][R24.64+0x4] ;  /* 0x0000040e181a7981 */ /* 0x000f28000c1e9500 */
[----:B------:R-:W0:Y:S01]  /*2240*/  LDS.128 R8, [R12+0x180] ;  /* 0x000180000c087984 */ /* 0x000e220000000c00 */
[----:B--2---:R-:W-:-:S05]  /*2250*/  SHF.L.U32 R13, R13, 0x10, RZ ;  /* 0x000000100d0d7819 */ /* 0x004fca00000006ff */
[----:B0-----:R-:W-:Y:S02]  /*2260*/  FFMA R28, R8, R13, R15 ;  /* 0x0000000d081c7223 */ /* 0x001fe4000000000f */
[----:B------:R-:W2:Y:S04]  /*2270*/  LDG.E.U16.CONSTANT R8, desc[UR14][R24.64+0x6] ;  /* 0x0000060e18087981 */ /* 0x000ea8000c1e9500 */
[----:B------:R-:W5:Y:S01]  /*2280*/  LDG.E.U16.CONSTANT R13, desc[UR14][R24.64+0x8] ;  /* 0x0000080e180d7981 */ /* 0x000f62000c1e9500 */
[----:B---3--:R-:W-:Y:S01]  /*2290*/  IMAD.U32 R14, R14, 0x10000, RZ ;  /* 0x000100000e0e7824 */ /* 0x008fe200078e00ff */
[----:B----4-:R-:W-:Y:S02]  /*22a0*/  SHF.L.U32 R26, R26, 0x10, RZ ;  /* 0x000000101a1a7819 */ /* 0x010fe400000006ff */
[----:B------:R-:W3:Y:S01]  /*22b0*/  LDG.E.U16.CONSTANT R15, desc[UR14][R24.64+0xc] ;  /* 0x00000c0e180f7981 */ /* 0x000ee2000c1e9500 */
[----:B------:R-:W-:-:S03]  /*22c0*/  FFMA R9, R9, R14, R28 ;  /* 0x0000000e09097223 */ /* 0x000fc6000000001c */
[----:B------:R-:W4:Y:S01]  /*22d0*/  LDG.E.U16.CONSTANT R14, desc[UR14][R24.64+0xa] ;  /* 0x00000a0e180e7981 */ /* 0x000f22000c1e9500 */
[----:B------:R-:W-:Y:S01]  /*22e0*/  FFMA R10, R10, R26, R9 ;  /* 0x0000001a0a0a7223 */ /* 0x000fe20000000009 */
[----:B--2---:R-:W-:-:S05]  /*22f0*/  SHF.L.U32 R8, R8, 0x10, RZ ;  /* 0x0000001008087819 */ /* 0x004fca00000006ff */
[----:B------:R-:W-:Y:S02]  /*2300*/  FFMA R27, R11, R8, R10 ;  /* 0x000000080b1b7223 */ /* 0x000fe4000000000a */
[----:B------:R-:W0:Y:S01]  /*2310*/  LDS.128 R8, [R12+0x190] ;  /* 0x000190000c087984 */ /* 0x000e220000000c00 */
[----:B-----5:R-:W-:-:S04]  /*2320*/  IMAD.U32 R13, R13, 0x10000, RZ ;  /* 0x000100000d0d7824 */ /* 0x020fc800078e00ff */
[----:B0-----:R-:W-:Y:S02]  /*2330*/  FFMA R26, R8, R13, R27 ;  /* 0x0000000d081a7223 */ /* 0x001fe4000000001b */
[----:B------:R-:W2:Y:S01]  /*2340*/  LDG.E.U16.CONSTANT R8, desc[UR14][R24.64+0xe] ;  /* 0x00000e0e18087981 */ /* 0x000ea2000c1e9500 */
[----:B----4-:R-:W-:-:S03]  /*2350*/  SHF.L.U32 R14, R14, 0x10, RZ ;  /* 0x000000100e0e7819 */ /* 0x010fc600000006ff */
[----:B------:R-:W4:Y:S02]  /*2360*/  LDG.E.U16.CONSTANT R13, desc[UR14][R24.64+0x10] ;  /* 0x0000100e180d7981 */ /* 0x000f24000c1e9500 */
[----:B------:R-:W-:Y:S02]  /*2370*/  FFMA R9, R9, R14, R26 ;  /* 0x0000000e09097223 */ /* 0x000fe4000000001a */
[----:B------:R-:W5:Y:S01]  /*2380*/  LDG.E.U16.CONSTANT R26, desc[UR14][R24.64+0x12] ;  /* 0x0000120e181a7981 */ /* 0x000f62000c1e9500 */
[----:B---3--:R-:W-:-:S03]  /*2390*/  SHF.L.U32 R15, R15, 0x10, RZ ;  /* 0x000000100f0f7819 */ /* 0x008fc600000006ff */
[----:B------:R-:W3:Y:S02]  /*23a0*/  LDG.E.U16.CONSTANT R14, desc[UR14][R24.64+0x14] ;  /* 0x0000140e180e7981 */ /* 0x000ee4000c1e9500 */
[----:B------:R-:W-:Y:S02]  /*23b0*/  FFMA R10, R10, R15, R9 ;  /* 0x0000000f0a0a7223 */ /* 0x000fe40000000009 */
[----:B------:R-:W3:Y:S01]  /*23c0*/  LDG.E.U16.CONSTANT R27, desc[UR14][R24.64+0x18] ;  /* 0x0000180e181b7981 */ /* 0x000ee2000c1e9500 */
[----:B--2---:R-:W-:-:S04]  /*23d0*/  IMAD.U32 R8, R8, 0x10000, RZ ;  /* 0x0001000008087824 */ /* 0x004fc800078e00ff */
[----:B------:R-:W-:Y:S02]  /*23e0*/  FFMA R15, R11, R8, R10 ;  /* 0x000000080b0f7223 */ /* 0x000fe4000000000a */
[----:B------:R-:W0:Y:S01]  /*23f0*/  LDS.128 R8, [R12+0x1a0] ;  /* 0x0001a0000c087984 */ /* 0x000e220000000c00 */
[----:B----4-:R-:W-:Y:S02]  /*2400*/  SHF.L.U32 R13, R13, 0x10, RZ ;  /* 0x000000100d0d7819 */ /* 0x010fe400000006ff */
[----:B-----5:R-:W-:-:S03]  /*2410*/  SHF.L.U32 R26, R26, 0x10, RZ ;  /* 0x000000101a1a7819 */ /* 0x020fc600000006ff */
[----:B0-----:R-:W-:Y:S02]  /*2420*/  FFMA R28, R8, R13, R15 ;  /* 0x0000000d081c7223 */ /* 0x001fe4000000000f */
[----:B------:R-:W2:Y:S02]  /*2430*/  LDG.E.U16.CONSTANT R8, desc[UR14][R24.64+0x16] ;  /* 0x0000160e18087981 */ /* 0x000ea4000c1e9500 */
[----:B------:R-:W-:Y:S02]  /*2440*/  FFMA R13, R9, R26, R28 ;  /* 0x0000001a090d7223 */ /* 0x000fe4000000001c */
[----:B------:R-:W4:Y:S04]  /*2450*/  LDG.E.U16.CONSTANT R26, desc[UR14][R24.64+0x1a] ;  /* 0x00001a0e181a7981 */ /* 0x000f28000c1e9500 */
[----:B------:R-:W5:Y:S04]  /*2460*/  LDG.E.U16.CONSTANT R9, desc[UR14][R24.64+0x1c] ;  /* 0x00001c0e18097981 */ /* 0x000f68000c1e9500 */
[----:B------:R-:W5:Y:S01]  /*2470*/  LDG.E.U16.CONSTANT R28, desc[UR14][R24.64+0x1e] ;  /* 0x00001e0e181c7981 */ /* 0x000f62000c1e9500 */
[----:B---3--:R-:W-:-:S04]  /*2480*/  IMAD.U32 R14, R14, 0x10000, RZ ;  /* 0x000100000e0e7824 */ /* 0x008fc800078e00ff */
[----:B------:R-:W-:Y:S02]  /*2490*/  FFMA R10, R10, R14, R13 ;  /* 0x0000000e0a0a7223 */ /* 0x000fe4000000000d */
[----:B------:R-:W0:Y:S01]  /*24a0*/  LDS.128 R12, [R12+0x1b0] ;  /* 0x0001b0000c0c7984 */ /* 0x000e220000000c00 */
[----:B------:R-:W-:Y:S02]  /*24b0*/  IADD3 R22, PT, PT, R22, 0x10, RZ ;  /* 0x0000001016167810 */ /* 0x000fe40007ffe0ff */
[----:B------:R-:W-:Y:S02]  /*24c0*/  SHF.L.U32 R27, R27, 0x10, RZ ;  /* 0x000000101b1b7819 */ /* 0x000fe400000006ff */
[----:B------:R-:W-:Y:S02]  /*24d0*/  ISETP.NE.AND P0, PT, R22, R18, PT ;  /* 0x000000121600720c */ /* 0x000fe40003f05270 */
[----:B------:R-:W-:Y:S02]  /*24e0*/  IADD3 R23, PT, PT, R23, 0x10, RZ ;  /* 0x0000001017177810 */ /* 0x000fe40007ffe0ff */
[----:B--2---:R-:W-:-:S05]  /*24f0*/  SHF.L.U32 R8, R8, 0x10, RZ ;  /* 0x0000001008087819 */ /* 0x004fca00000006ff */
[----:B------:R-:W-:Y:S01]  /*2500*/  FFMA R11, R11, R8, R10 ;  /* 0x000000080b0b7223 */ /* 0x000fe2000000000a */
[----:B----4-:R-:W-:-:S03]  /*2510*/  IMAD.U32 R26, R26, 0x10000, RZ ;  /* 0x000100001a1a7824 */ /* 0x010fc600078e00ff */
[----:B0-----:R-:W-:Y:S01]  /*2520*/  FFMA R8, R12, R27, R11 ;  /* 0x0000001b0c087223 */ /* 0x001fe2000000000b */
[----:B-----5:R-:W-:-:S03]  /*2530*/  SHF.L.U32 R9, R9, 0x10, RZ ;  /* 0x0000001009097819 */ /* 0x020fc600000006ff */
[----:B------:R-:W-:Y:S01]  /*2540*/  FFMA R13, R13, R26, R8 ;  /* 0x0000001a0d0d7223 */ /* 0x000fe20000000008 */
[----:B------:R-:W-:-:S03]  /*2550*/  IMAD.U32 R28, R28, 0x10000, RZ ;  /* 0x000100001c1c7824 */ /* 0x000fc600078e00ff */
[----:B------:R-:W-:-:S04]  /*2560*/  FFMA R14, R14, R9, R13 ;  /* 0x000000090e0e7223 */ /* 0x000fc8000000000d */
[----:B------:R-:W-:Y:S01]  /*2570*/  FFMA R15, R15, R28, R14 ;  /* 0x0000001c0f0f7223 */ /* 0x000fe2000000000e */
[----:B------:R-:W-:Y:S06]  /*2580*/  @P0 BRA `(.L_x_143) ;  /* 0xfffffffc00100947 */ /* 0x000fec000383ffff */
.L_x_142:
[----:B------:R-:W-:Y:S05]  /*2590*/  @!P1 BRA `(.L_x_141) ;  /* 0x00000004007c9947 */ /* 0x000fea0003800000 */
[----:B------:R-:W-:Y:S02]  /*25a0*/  ISETP.GE.U32.AND P0, PT, R19, 0x8, PT ;  /* 0x000000081300780c */ /* 0x000fe40003f06070 */
[----:B------:R-:W-:-:S04]  /*25b0*/  LOP3.LUT R20, R20, 0x7, RZ, 0xc0, !PT ;  /* 0x0000000714147812 */ /* 0x000fc800078ec0ff */
[----:B------:R-:W-:-:S07]  /*25c0*/  ISETP.NE.AND P1, PT, R20, RZ, PT ;  /* 0x000000ff1400720c */ /* 0x000fce0003f25270 */
[----:B------:R-:W-:Y:S06]  /*25d0*/  @!P0 BRA `(.L_x_144) ;  /* 0x0000000000a08947 */ /* 0x000fec0003800000 */
[----:B------:R-:W0:Y:S01]  /*25e0*/  LDC.64 R8, c[0x0][0x388] ;  /* 0x0000e200ff087b82 */ /* 0x000e220000000a00 */
[----:B------:R-:W-:-:S05]  /*25f0*/  IADD3 R11, PT, PT, R16, R23, RZ ;  /* 0x00000017100b7210 */ /* 0x000fca0007ffe0ff */
[----:B0-----:R-:W-:-:S05]  /*2600*/  IMAD.WIDE R8, R11, 0x2, R8 ;  /* 0x000000020b087825 */ /* 0x001fca00078e0208 */
[----:B------:R-:W2:Y:S04]  /*2610*/  LDG.E.U16.CONSTANT R24, desc[UR14][R8.64] ;  /* 0x0000000e08187981 */ /* 0x000ea8000c1e9500 */
[----:B------:R-:W3:Y:S04]  /*2620*/  LDG.E.U16.CONSTANT R22, desc[UR14][R8.64+0x2] ;  /* 0x0000020e08167981 */ /* 0x000ee8000c1e9500 */
[----:B------:R-:W4:Y:S04]  /*2630*/  LDG.E.U16.CONSTANT R10, desc[UR14][R8.64+0x4] ;  /* 0x0000040e080a7981 */ /* 0x000f28000c1e9500 */
[----:B------:R-:W5:Y:S04]  /*2640*/  LDG.E.U16.CONSTANT R14, desc[UR14][R8.64+0x6] ;  /* 0x0000060e080e7981 */ /* 0x000f68000c1e9500 */
[----:B------:R-:W5:Y:S04]  /*2650*/  LDG.E.U16.CONSTANT R13, desc[UR14][R8.64+0x8] ;  /* 0x0000080e080d7981 */ /* 0x000f68000c1e9500 */
[----:B------:R-:W5:Y:S04]  /*2660*/  LDG.E.U16.CONSTANT R12, desc[UR14][R8.64+0xa] ;  /* 0x00000a0e080c7981 */ /* 0x000f68000c1e9500 */
[----:B------:R-:W5:Y:S04]  /*2670*/  LDG.E.U16.CONSTANT R11, desc[UR14][R8.64+0xc] ;  /* 0x00000c0e080b7981 */ /* 0x000f68000c1e9500 */
[----:B------:R0:W5:Y:S01]  /*2680*/  LDG.E.U16.CONSTANT R18, desc[UR14][R8.64+0xe] ;  /* 0x00000e0e08127981 */ /* 0x000162000c1e9500 */
[----:B------:R-:W1:Y:S01]  /*2690*/  S2UR UR13, SR_CgaCtaId ;  /* 0x00000000000d79c3 */ /* 0x000e620000008800 */
[----:B------:R-:W-:-:S02]  /*26a0*/  UMOV UR10, 0x400 ;  /* 0x00000400000a7882 */ /* 0x000fc40000000000 */
[----:B-1----:R-:W-:-:S06]  /*26b0*/  ULEA UR10, UR13, UR10, 0x18 ;  /* 0x0000000a0d0a7291 */ /* 0x002fcc000f8ec0ff */
[C---:B------:R-:W-:Y:S02]  /*26c0*/  LEA R21, R23.reuse, UR10, 0x2 ;  /* 0x0000000a17157c11 */ /* 0x040fe4000f8e10ff */
[----:B------:R-:W-:-:S03]  /*26d0*/  IADD3 R23, PT, PT, R23, 0x8, RZ ;  /* 0x0000000817177810 */ /* 0x000fc60007ffe0ff */
[----:B------:R-:W1:Y:S04]  /*26e0*/  LDS R26, [R21+0x180] ;  /* 0x00018000151a7984 */ /* 0x000e680000000800 */
[----:B------:R-:W4:Y:S04]  /*26f0*/  LDS R25, [R21+0x184] ;  /* 0x0001840015197984 */ /* 0x000f280000000800 */
[----:B------:R-:W5:Y:S04]  /*2700*/  LDS R19, [R21+0x188] ;  /* 0x0001880015137984 */ /* 0x000f680000000800 */
[----:B0-----:R-:W-:Y:S04]  /*2710*/  LDS R8, [R21+0x190] ;  /* 0x0001900015087984 */ /* 0x001fe80000000800 */
[----:B------:R-:W-:Y:S01]  /*2720*/  LDS R9, [R21+0x194] ;  /* 0x0001940015097984 */ /* 0x000fe20000000800 */
[----:B--2---:R-:W-:-:S03]  /*2730*/  IMAD.U32 R27, R24, 0x10000, RZ ;  /* 0x00010000181b7824 */ /* 0x004fc600078e00ff */
[----:B------:R-:W0:Y:S01]  /*2740*/  LDS R24, [R21+0x18c] ;  /* 0x00018c0015187984 */ /* 0x000e220000000800 */
[----:B---3--:R-:W-:Y:S01]  /*2750*/  SHF.L.U32 R22, R22, 0x10, RZ ;  /* 0x0000001016167819 */ /* 0x008fe200000006ff */
[----:B-1----:R-:W-:Y:S02]  /*2760*/  FFMA R26, R26, R27, R15 ;  /* 0x0000001b1a1a7223 */ /* 0x002fe4000000000f */
[----:B------:R-:W1:Y:S01]  /*2770*/  LDS R15, [R21+0x198] ;  /* 0x00019800150f7984 */ /* 0x000e620000000800 */
[----:B----4-:R-:W-:Y:S01]  /*2780*/  SHF.L.U32 R10, R10, 0x10, RZ ;  /* 0x000000100a0a7819 */ /* 0x010fe200000006ff */
[----:B------:R-:W-:Y:S02]  /*2790*/  FFMA R26, R25, R22, R26 ;  /* 0x00000016191a7223 */ /* 0x000fe4000000001a */
[----:B------:R-:W2:Y:S01]  /*27a0*/  LDS R22, [R21+0x19c] ;  /* 0x00019c0015167984 */ /* 0x000ea20000000800 */
[----:B-----5:R-:W-:Y:S02]  /*27b0*/  IMAD.U32 R14, R14, 0x10000, RZ ;  /* 0x000100000e0e7824 */ /* 0x020fe400078e00ff */
[----:B------:R-:W-:Y:S01]  /*27c0*/  FFMA R19, R19, R10, R26 ;  /* 0x0000000a13137223 */ /* 0x000fe2000000001a */
[----:B------:R-:W-:-:S02]  /*27d0*/  SHF.L.U32 R13, R13, 0x10, RZ ;  /* 0x000000100d0d7819 */ /* 0x000fc400000006ff */
[----:B------:R-:W-:Y:S01]  /*27e0*/  SHF.L.U32 R12, R12, 0x10, RZ ;  /* 0x000000100c0c7819 */ /* 0x000fe200000006ff */
[----:B------:R-:W-:Y:S01]  /*27f0*/  IMAD.U32 R11, R11, 0x10000, RZ ;  /* 0x000100000b0b7824 */ /* 0x000fe200078e00ff */
[----:B------:R-:W-:Y:S01]  /*2800*/  SHF.L.U32 R18, R18, 0x10, RZ ;  /* 0x0000001012127819 */ /* 0x000fe200000006ff */
[----:B0-----:R-:W-:-:S04]  /*2810*/  FFMA R19, R24, R14, R19 ;  /* 0x0000000e18137223 */ /* 0x001fc80000000013 */
[----:B------:R-:W-:-:S04]  /*2820*/  FFMA R8, R8, R13, R19 ;  /* 0x0000000d08087223 */ /* 0x000fc80000000013 */
[----:B------:R-:W-:-:S04]  /*2830*/  FFMA R8, R9, R12, R8 ;  /* 0x0000000c09087223 */ /* 0x000fc80000000008 */
[----:B-1----:R-:W-:-:S04]  /*2840*/  FFMA R15, R15, R11, R8 ;  /* 0x0000000b0f0f7223 */ /* 0x002fc80000000008 */
[----:B--2---:R-:W-:-:S07]  /*2850*/  FFMA R15, R22, R18, R15 ;  /* 0x00000012160f7223 */ /* 0x004fce000000000f */
.L_x_144:
[----:B------:R-:W-:Y:S05]  /*2860*/  @!P1 BRA `(.L_x_141) ;  /* 0x0000000000c89947 */ /* 0x000fea0003800000 */
[----:B------:R-:W-:Y:S02]  /*2870*/  ISETP.GE.U32.AND P0, PT, R20, 0x4, PT ;  /* 0x000000041400780c */ /* 0x000fe40003f06070 */
[----:B------:R-:W-:-:S11]  /*2880*/  ISETP.NE.AND P1, PT, R0, RZ, PT ;  /* 0x000000ff0000720c */ /* 0x000fd60003f25270 */
[----:B------:R-:W-:Y:S05]  /*2890*/  @!P0 BRA `(.L_x_145) ;  /* 0x0000000000608947 */ /* 0x000fea0003800000 */
[----:B------:R-:W0:Y:S01]  /*28a0*/  LDC.64 R8, c[0x0][0x388] ;  /* 0x0000e200ff087b82 */ /* 0x000e220000000a00 */
[----:B------:R-:W-:-:S04]  /*28b0*/  IMAD.IADD R11, R16, 0x1, R23 ;  /* 0x00000001100b7824 */ /* 0x000fc800078e0217 */
[----:B0-----:R-:W-:-:S05]  /*28c0*/  IMAD.WIDE R8, R11, 0x2, R8 ;  /* 0x000000020b087825 */ /* 0x001fca00078e0208 */
[----:B------:R-:W2:Y:S04]  /*28d0*/  LDG.E.U16.CONSTANT R11, desc[UR14][R8.64] ;  /* 0x0000000e080b7981 */ /* 0x000ea8000c1e9500 */
[----:B------:R-:W3:Y:S04]  /*28e0*/  LDG.E.U16.CONSTANT R13, desc[UR14][R8.64+0x2] ;  /* 0x0000020e080d7981 */ /* 0x000ee8000c1e9500 */
[----:B------:R-:W4:Y:S04]  /*28f0*/  LDG.E.U16.CONSTANT R19, desc[UR14][R8.64+0x4] ;  /* 0x0000040e08137981 */ /* 0x000f28000c1e9500 */
[----:B------:R-:W5:Y:S01]  /*2900*/  LDG.E.U16.CONSTANT R21, desc[UR14][R8.64+0x6] ;  /* 0x0000060e08157981 */ /* 0x000f62000c1e9500 */
[----:B------:R-:W0:Y:S01]  /*2910*/  S2UR UR13, SR_CgaCtaId ;  /* 0x00000000000d79c3 */ /* 0x000e220000008800 */
[----:B------:R-:W-:-:S02]  /*2920*/  UMOV UR10, 0x400 ;  /* 0x00000400000a7882 */ /* 0x000fc40000000000 */
[----:B0-----:R-:W-:-:S06]  /*2930*/  ULEA UR10, UR13, UR10, 0x18 ;  /* 0x0000000a0d0a7291 */ /* 0x001fcc000f8ec0ff */
[C---:B------:R-:W-:Y:S02]  /*2940*/  LEA R10, R23.reuse, UR10, 0x2 ;  /* 0x0000000a170a7c11 */ /* 0x040fe4000f8e10ff */
[----:B------:R-:W-:-:S03]  /*2950*/  IADD3 R23, PT, PT, R23, 0x4, RZ ;  /* 0x0000000417177810 */ /* 0x000fc60007ffe0ff */
[----:B------:R-:W0:Y:S04]  /*2960*/  LDS R12, [R10+0x180] ;  /* 0x000180000a0c7984 */ /* 0x000e280000000800 */
[----:B------:R-:W1:Y:S04]  /*2970*/  LDS R14, [R10+0x184] ;  /* 0x000184000a0e7984 */ /* 0x000e680000000800 */
[----:B------:R-:W5:Y:S04]  /*2980*/  LDS R18, [R10+0x188] ;  /* 0x000188000a127984 */ /* 0x000f680000000800 */
[----:B------:R-:W5:Y:S01]  /*2990*/  LDS R20, [R10+0x18c] ;  /* 0x00018c000a147984 */ /* 0x000f620000000800 */
[----:B--2---:R-:W-:-:S02]  /*29a0*/  SHF.L.U32 R11, R11, 0x10, RZ ;  /* 0x000000100b0b7819 */ /* 0x004fc400000006ff */
[----:B---3--:R-:W-:-:S03]  /*29b0*/  SHF.L.U32 R13, R13, 0x10, RZ ;  /* 0x000000100d0d7819 */ /* 0x008fc600000006ff */
[----:B0-----:R-:W-:Y:S01]  /*29c0*/  FFMA R11, R12, R11, R15 ;  /* 0x0000000b0c0b7223 */ /* 0x001fe2000000000f */
[----:B----4-:R-:W-:-:S03]  /*29d0*/  IMAD.U32 R19, R19, 0x10000, RZ ;  /* 0x0001000013137824 */ /* 0x010fc600078e00ff */
[----:B-1----:R-:W-:Y:S01]  /*29e0*/  FFMA R11, R14, R13, R11 ;  /* 0x0000000d0e0b7223 */ /* 0x002fe2000000000b */
[----:B-----5:R-:W-:-:S03]  /*29f0*/  SHF.L.U32 R21, R21, 0x10, RZ ;  /* 0x0000001015157819 */ /* 0x020fc600000006ff */
[----:B------:R-:W-:-:S04]  /*2a00*/  FFMA R11, R18, R19, R11 ;  /* 0x00000013120b7223 */ /* 0x000fc8000000000b */
[----:B------:R-:W-:-:S07]  /*2a10*/  FFMA R15, R20, R21, R11 ;  /* 0x00000015140f7223 */ /* 0x000fce000000000b */
.L_x_145:
[----:B------:R-:W-:Y:S05]  /*2a20*/  @!P1 BRA `(.L_x_141) ;  /* 0x0000000000589947 */ /* 0x000fea0003800000 */
[----:B------:R-:W0:Y:S01]  /*2a30*/  LDC.64 R8, c[0x0][0x388] ;  /* 0x0000e200ff087b82 */ /* 0x000e220000000a00 */
[----:B------:R-:W-:-:S04]  /*2a40*/  IMAD.IADD R11, R16, 0x1, R23 ;  /* 0x00000001100b7824 */ /* 0x000fc800078e0217 */
[----:B0-----:R-:W-:-:S05]  /*2a50*/  IMAD.WIDE R8, R11, 0x2, R8 ;  /* 0x000000020b087825 */ /* 0x001fca00078e0208 */
[----:B------:R-:W2:Y:S01]  /*2a60*/  LDG.E.U16.CONSTANT R11, desc[UR14][R8.64] ;  /* 0x0000000e080b7981 */ /* 0x000ea2000c1e9500 */
[----:B------:R-:W0:Y:S01]  /*2a70*/  S2UR UR13, SR_CgaCtaId ;  /* 0x00000000000d79c3 */ /* 0x000e220000008800 */
[----:B------:R-:W-:Y:S01]  /*2a80*/  UMOV UR10, 0x400 ;  /* 0x00000400000a7882 */ /* 0x000fe20000000000 */
[----:B------:R-:W-:Y:S01]  /*2a90*/  ISETP.NE.AND P0, PT, R0, 0x1, PT ;  /* 0x000000010000780c */ /* 0x000fe20003f05270 */
[----:B0-----:R-:W-:-:S06]  /*2aa0*/  ULEA UR10, UR13, UR10, 0x18 ;  /* 0x0000000a0d0a7291 */ /* 0x001fcc000f8ec0ff */
[----:B------:R-:W-:-:S05]  /*2ab0*/  LEA R23, R23, UR10, 0x2 ;  /* 0x0000000a17177c11 */ /* 0x000fca000f8e10ff */
[----:B------:R-:W0:Y:S01]  /*2ac0*/  LDS R10, [R23+0x180] ;  /* 0x00018000170a7984 */ /* 0x000e220000000800 */
[----:B--2---:R-:W-:-:S05]  /*2ad0*/  SHF.L.U32 R11, R11, 0x10, RZ ;  /* 0x000000100b0b7819 */ /* 0x004fca00000006ff */
[----:B0-----:R-:W-:Y:S01]  /*2ae0*/  FFMA R15, R10, R11, R15 ;  /* 0x0000000b0a0f7223 */ /* 0x001fe2000000000f */
[----:B------:R-:W-:Y:S06]  /*2af0*/  @!P0 BRA `(.L_x_141) ;  /* 0x0000000000248947 */ /* 0x000fec0003800000 */
[----:B------:R-:W-:Y:S01]  /*2b00*/  ISETP.NE.AND P0, PT, R0, 0x2, PT ;  /* 0x000000020000780c */ /* 0x000fe20003f05270 */
[----:B------:R-:W2:Y:S04]  /*2b10*/  LDG.E.U16.CONSTANT R11, desc[UR14][R8.64+0x2] ;  /* 0x0000020e080b7981 */ /* 0x000ea8000c1e9500 */
[----:B------:R-:W0:Y:S08]  /*2b20*/  LDS R10, [R23+0x184] ;  /* 0x00018400170a7984 */ /* 0x000e300000000800 */
[----:B------:R-:W3:Y:S04]  /*2b30*/  @P0 LDG.E.U16.CONSTANT R13, desc[UR14][R8.64+0x4] ;  /* 0x0000040e080d0981 */ /* 0x000ee8000c1e9500 */
[----:B------:R-:W4:Y:S01]  /*2b40*/  @P0 LDS R12, [R23+0x188] ;  /* 0x00018800170c0984 */ /* 0x000f220000000800 */
[----:B--2---:R-:W-:-:S05]  /*2b50*/  SHF.L.U32 R11, R11, 0x10, RZ ;  /* 0x000000100b0b7819 */ /* 0x004fca00000006ff */
[----:B0-----:R-:W-:Y:S01]  /*2b60*/  FFMA R15, R10, R11, R15 ;  /* 0x0000000b0a0f7223 */ /* 0x001fe2000000000f */
[----:B---3--:R-:W-:-:S04]  /*2b70*/  @P0 IMAD.U32 R13, R13, 0x10000, RZ ;  /* 0x000100000d0d0824 */ /* 0x008fc800078e00ff */
[----:B----4-:R-:W-:-:S07]  /*2b80*/  @P0 FFMA R15, R12, R13, R15 ;  /* 0x0000000d0c0f0223 */ /* 0x010fce000000000f */
.L_x_141:
[----:B------:R-:W0:Y:S01]  /*2b90*/  S2UR UR13, SR_CgaCtaId ;  /* 0x00000000000d79c3 */ /* 0x000e220000008800 */
[----:B------:R-:W2:Y:S01]  /*2ba0*/  LDCU UR16, c[0x0][0x3b8] ;  /* 0x00007700ff1077ac */ /* 0x000ea20008000800 */
[----:B------:R-:W-:Y:S01]  /*2bb0*/  UMOV UR10, 0x400 ;  /* 0x00000400000a7882 */ /* 0x000fe20000000000 */
[----:B--2---:R-:W-:Y:S01]  /*2bc0*/  FMUL R15, R15, UR16 ;  /* 0x000000100f0f7c20 */ /* 0x004fe20008400000 */
[----:B0-----:R-:W-:-:S06]  /*2bd0*/  ULEA UR10, UR13, UR10, 0x18 ;  /* 0x0000000a0d0a7291 */ /* 0x001fcc000f8ec0ff */
[C---:B------:R-:W-:Y:S02]  /*2be0*/  LEA R8, R17.reuse, UR10, 0x2 ;  /* 0x0000000a11087c11 */ /* 0x040fe4000f8e10ff */
[----:B-1----:R-:W-:-:S03]  /*2bf0*/  IADD3 R17, PT, PT, R17, UR17, RZ ;  /* 0x0000001111117c10 */ /* 0x002fc6000fffe0ff */
[----:B------:R0:W-:Y:S01]  /*2c00*/  STS [R8], R15 ;  /* 0x0000000f08007388 */ /* 0x0001e20000000800 */
[----:B------:R-:W-:-:S13]  /*2c10*/  ISETP.GE.AND P0, PT, R17, UR20, PT ;  /* 0x0000001411007c0c */ /* 0x000fda000bf06270 */
[----:B0-----:R-:W-:Y:S05]  /*2c20*/  @!P0 BRA `(.L_x_146) ;  /* 0xfffffff000988947 */ /* 0x001fea000383ffff */
.L_x_135:
[----:B-1----:R-:W-:Y:S05]  /*2c30*/  BSYNC.RECONVERGENT B0 ;  /* 0x0000000000007941 */ /* 0x002fea0003800200 */
.L_x_134:
[----:B------:R-:W-:Y:S01]  /*2c40*/  BAR.SYNC.DEFER_BLOCKING 0x0 ;  /* 0x0000000000007b1d */ /* 0x000fe20000010000 */
[----:B------:R-:W-:Y:S02]  /*2c50*/  ISETP.GE.AND P0, PT, R6, UR20, PT ;  /* 0x0000001406007c0c */ /* 0x000fe4000bf06270 */
[----:B------:R-:W-:-:S03]  /*2c60*/  MOV R8, 0xff800000 ;  /* 0xff80000000087802 */ /* 0x000fc60000000f00 */
[----:B------:R-:W-:Y:S08]  /*2c70*/  BSSY.RECONVERGENT B0, `(.L_x_147) ;  /* 0x000000d000007945 */ /* 0x000ff00003800200 */
[----:B------:R-:W-:Y:S05]  /*2c80*/  @P0 BRA `(.L_x_148) ;  /* 0x00000000002c0947 */ /* 0x000fea0003800000 */
[----:B------:R-:W0:Y:S01]  /*2c90*/  S2R R11, SR_CgaCtaId ;  /* 0x00000000000b7919 */ /* 0x000e220000008800 */
[----:B------:R-:W-:Y:S01]  /*2ca0*/  MOV R10, 0x400 ;  /* 0x00000400000a7802 */ /* 0x000fe20000000f00 */
[----:B------:R-:W-:Y:S01]  /*2cb0*/  IMAD.MOV.U32 R8, RZ, RZ, -0x800000 ;  /* 0xff800000ff087424 */ /* 0x000fe200078e00ff */
[----:B------:R-:W-:Y:S02]  /*2cc0*/  MOV R9, R6 ;  /* 0x0000000600097202 */ /* 0x000fe40000000f00 */
[----:B0-----:R-:W-:-:S07]  /*2cd0*/  LEA R12, R11, R10, 0x18 ;  /* 0x0000000a0b0c7211 */ /* 0x001fce00078ec0ff */
.L_x_149:
[C---:B------:R-:W-:Y:S01]  /*2ce0*/  LEA R10, R9.reuse, R12, 0x2 ;  /* 0x0000000c090a7211 */ /* 0x040fe200078e10ff */
[----:B------:R-:W-:-:S04]  /*2cf0*/  VIADD R9, R9, UR17 ;  /* 0x0000001109097c36 */ /* 0x000fc80008000000 */
[----:B------:R-:W0:Y:S01]  /*2d00*/  LDS R11, [R10] ;  /* 0x000000000a0b7984 */ /* 0x000e220000000800 */
[----:B------:R-:W-:Y:S02]  /*2d10*/  ISETP.GE.AND P0, PT, R9, UR20, PT ;  /* 0x0000001409007c0c */ /* 0x000fe4000bf06270 */
[----:B0-----:R-:W-:-:S11]  /*2d20*/  FMNMX R8, R11, R8, !PT ;  /* 0x000000080b087209 */ /* 0x001fd60007800000 */
[----:B------:R-:W-:Y:S05]  /*2d30*/  @!P0 BRA `(.L_x_149) ;  /* 0xfffffffc00e88947 */ /* 0x000fea000383ffff */
.L_x_148:
[----:B------:R-:W-:Y:S05]  /*2d40*/  BSYNC.RECONVERGENT B0 ;  /* 0x0000000000007941 */ /* 0x000fea0003800200 */
.L_x_147:
[----:B------:R-:W0:Y:S01]  /*2d50*/  SHFL.BFLY PT, R9, R8, 0x10, 0x1f ;  /* 0x0e001f0008097f89 */ /* 0x000e2200000e0000 */
[----:B------:R-:W-:Y:S01]  /*2d60*/  ISETP.NE.AND P0, PT, R3, RZ, PT ;  /* 0x000000ff0300720c */ /* 0x000fe20003f05270 */
[----:B------:R-:W-:Y:S01]  /*2d70*/  UIADD3 UR10, UPT, UPT, UR17, 0x1f, URZ ;  /* 0x0000001f110a7890 */ /* 0x000fe2000fffe0ff */
[----:B------:R-:W-:-:S03]  /*2d80*/  ISETP.GT.U32.AND P1, PT, R6, 0x1f, PT ;  /* 0x0000001f0600780c */ /* 0x000fc60003f24070 */
[----:B------:R-:W-:Y:S01]  /*2d90*/  USHF.R.U32.HI UR10, URZ, 0x5, UR10 ;  /* 0x00000005ff0a7899 */ /* 0x000fe2000801160a */
[----:B0-----:R-:W-:-:S05]  /*2da0*/  FMNMX R9, R9, R8, !PT ;  /* 0x0000000809097209 */ /* 0x001fca0007800000 */
[----:B------:R-:W0:Y:S02]  /*2db0*/  SHFL.BFLY PT, R10, R9, 0x8, 0x1f ;  /* 0x0d001f00090a7f89 */ /* 0x000e2400000e0000 */
[----:B0-----:R-:W-:-:S05]  /*2dc0*/  FMNMX R10, R9, R10, !PT ;  /* 0x0000000a090a7209 */ /* 0x001fca0007800000 */
[----:B------:R-:W0:Y:S02]  /*2dd0*/  SHFL.BFLY PT, R11, R10, 0x4, 0x1f ;  /* 0x0c801f000a0b7f89 */ /* 0x000e2400000e0000 */
[----:B0-----:R-:W-:-:S05]  /*2de0*/  FMNMX R11, R10, R11, !PT ;  /* 0x0000000b0a0b7209 */ /* 0x001fca0007800000 */
[----:B------:R-:W0:Y:S02]  /*2df0*/  SHFL.BFLY PT, R12, R11, 0x2, 0x1f ;  /* 0x0c401f000b0c7f89 */ /* 0x000e2400000e0000 */
[----:B0-----:R-:W-:-:S05]  /*2e00*/  FMNMX R12, R11, R12, !PT ;  /* 0x0000000c0b0c7209 */ /* 0x001fca0007800000 */
[----:B------:R-:W0:Y:S02]  /*2e10*/  SHFL.BFLY PT, R13, R12, 0x1, 0x1f ;  /* 0x0c201f000c0d7f89 */ /* 0x000e2400000e0000 */
[----:B0-----:R-:W-:-:S05]  /*2e20*/  FMNMX R14, R12, R13, !PT ;  /* 0x0000000d0c0e7209 */ /* 0x001fca0007800000 */
[----:B------:R0:W-:Y:S01]  /*2e30*/  @!P0 STS [R5], R14 ;  /* 0x0000000e05008388 */ /* 0x0001e20000000800 */
[----:B------:R-:W-:Y:S06]  /*2e40*/  BAR.SYNC.DEFER_BLOCKING 0x0 ;  /* 0x0000000000007b1d */ /* 0x000fec0000010000 */
[----:B------:R-:W-:Y:S05]  /*2e50*/  @P1 BRA `(.L_x_150) ;  /* 0x00000000004c1947 */ /* 0x000fea0003800000 */
[----:B------:R-:W-:Y:S01]  /*2e60*/  ISETP.GE.U32.AND P1, PT, R6, UR10, PT ;  /* 0x0000000a06007c0c */ /* 0x000fe2000bf26070 */
[----:B------:R-:W-:Y:S01]  /*2e70*/  UMOV UR13, 0xffffffff ;  /* 0xffffffff000d7882 */ /* 0x000fe20000000000 */
[----:B------:R-:W-:-:S11]  /*2e80*/  MOV R8, 0xff800000 ;  /* 0xff80000000087802 */ /* 0x000fd60000000f00 */
[----:B------:R1:W2:Y:S01]  /*2e90*/  @!P1 LDS R8, [R4+UR8+0x100] ;  /* 0x0001000804089984 */ /* 0x0002a20008000800 */
[----:B------:R-:W-:Y:S05]  /*2ea0*/  BRA.DIV UR13, `(.L_x_151) ;  /* 0x000000160da47947 */ /* 0x000fea000b800000 */
[----:B--2---:R-:W2:Y:S02]  /*2eb0*/  SHFL.BFLY PT, R9, R8, 0x10, 0x1f ;  /* 0x0e001f0008097f89 */ /* 0x004ea400000e0000 */
[----:B--2---:R-:W-:-:S05]  /*2ec0*/  FMNMX R9, R9, R8, !PT ;  /* 0x0000000809097209 */ /* 0x004fca0007800000 */
[----:B------:R-:W2:Y:S02]  /*2ed0*/  SHFL.BFLY PT, R10, R9, 0x8, 0x1f ;  /* 0x0d001f00090a7f89 */ /* 0x000ea400000e0000 */
[----:B--2---:R-:W-:-:S05]  /*2ee0*/  FMNMX R10, R9, R10, !PT ;  /* 0x0000000a090a7209 */ /* 0x004fca0007800000 */
[----:B------:R-:W2:Y:S02]  /*2ef0*/  SHFL.BFLY PT, R11, R10, 0x4, 0x1f ;  /* 0x0c801f000a0b7f89 */ /* 0x000ea400000e0000 */
[----:B--2---:R-:W-:-:S05]  /*2f00*/  FMNMX R11, R10, R11, !PT ;  /* 0x0000000b0a0b7209 */ /* 0x004fca0007800000 */
[----:B------:R-:W2:Y:S02]  /*2f10*/  SHFL.BFLY PT, R12, R11, 0x2, 0x1f ;  /* 0x0c401f000b0c7f89 */ /* 0x000ea400000e0000 */
[----:B--2---:R-:W-:-:S05]  /*2f20*/  FMNMX R12, R11, R12, !PT ;  /* 0x0000000c0b0c7209 */ /* 0x004fca0007800000 */
[----:B------:R2:W3:Y:S02]  /*2f30*/  SHFL.BFLY PT, R13, R12, 0x1, 0x1f ;  /* 0x0c201f000c0d7f89 */ /* 0x0004e400000e0000 */
.L_x_175:
[----:B------:R-:W4:Y:S01]  /*2f40*/  @!P0 S2R R9, SR_CgaCtaId ;  /* 0x0000000000098919 */ /* 0x000f220000008800 */
[----:B------:R-:W-:Y:S02]  /*2f50*/  @!P0 MOV R8, 0x400 ;  /* 0x0000040000088802 */ /* 0x000fe40000000f00 */
[----:B---3--:R-:W-:Y:S02]  /*2f60*/  FMNMX R13, R12, R13, !PT ;  /* 0x0000000d0c0d7209 */ /* 0x008fe40007800000 */
[----:B----4-:R-:W-:-:S05]  /*2f70*/  @!P0 LEA R8, R9, R8, 0x18 ;  /* 0x0000000809088211 */ /* 0x010fca00078ec0ff */
[----:B------:R3:W-:Y:S02]  /*2f80*/  @!P0 STS [R8+0x100], R13 ;  /* 0x0001000d08008388 */ /* 0x0007e40000000800 */
.L_x_150:
[----:B------:R-:W-:Y:S05]  /*2f90*/  WARPSYNC.ALL ;  /* 0x0000000000007948 */ /* 0x000fea0003800000 */
[----:B------:R-:W-:Y:S01]  /*2fa0*/  ISETP.GE.AND P0, PT, R6, UR20, PT ;  /* 0x0000001406007c0c */ /* 0x000fe2000bf06270 */
[----:B------:R-:W4:Y:S08]  /*2fb0*/  S2UR UR16, SR_CgaCtaId ;  /* 0x00000000001079c3 */ /* 0x000f300000008800 */
[----:B------:R-:W-:Y:S01]  /*2fc0*/  BAR.SYNC.DEFER_BLOCKING 0x0 ;  /* 0x0000000000007b1d */ /* 0x000fe20000010000 */
[----:B------:R-:W-:-:S02]  /*2fd0*/  HFMA2 R9, -RZ, RZ, 0.96630859375, -0.0022525787353515625 ;  /* 0x3bbb989dff097431 */ /* 0x000fc400000001ff */
[----:B---3--:R-:W-:Y:S01]  /*2fe0*/  IMAD.MOV.U32 R8, RZ, RZ, 0x437c0000 ;  /* 0x437c0000ff087424 */ /* 0x008fe200078e00ff */
[----:B------:R-:W-:Y:S02]  /*2ff0*/  MOV R11, RZ ;  /* 0x000000ff000b7202 */ /* 0x000fe40000000f00 */
[----:B------:R-:W-:Y:S01]  /*3000*/  UMOV UR13, 0x400 ;  /* 0x00000400000d7882 */ /* 0x000fe20000000000 */
[----:B------:R-:W-:Y:S01]  /*3010*/  BSSY.RECONVERGENT B0, `(.L_x_152) ;  /* 0x0000017000007945 */ /* 0x000fe20003800200 */
[----:B----4-:R-:W-:-:S09]  /*3020*/  ULEA UR13, UR16, UR13, 0x18 ;  /* 0x0000000d100d7291 */ /* 0x010fd2000f8ec0ff */
[----:B------:R-:W3:Y:S02]  /*3030*/  LDS R10, [UR13+0x100] ;  /* 0x0001000dff0a7984 */ /* 0x000ee40008000800 */
[----:B---3--:R-:W-:Y:S01]  /*3040*/  FMNMX R15, R10, R7, !PT ;  /* 0x000000070a0f7209 */ /* 0x008fe20007800000 */
[----:B------:R-:W-:Y:S06]  /*3050*/  @P0 BRA `(.L_x_153) ;  /* 0x0000000000480947 */ /* 0x000fec0003800000 */
[----:B------:R-:W-:Y:S01]  /*3060*/  MOV R11, RZ ;  /* 0x000000ff000b7202 */ /* 0x000fe20000000f00 */
[----:B------:R-:W-:-:S07]  /*3070*/  IMAD.MOV.U32 R10, RZ, RZ, R6 ;  /* 0x000000ffff0a7224 */ /* 0x000fce00078e0006 */
.L_x_154:
[C---:B--23--:R-:W-:Y:S02]  /*3080*/  LEA R12, R10.reuse, UR13, 0x2 ;  /* 0x0000000d0a0c7c11 */ /* 0x04cfe4000f8e10ff */
[----:B------:R-:W-:-:S03]  /*3090*/  IADD3 R10, PT, PT, R10, UR17, RZ ;  /* 0x000000110a0a7c10 */ /* 0x000fc6000fffe0ff */
[----:B0-----:R-:W0:Y:S01]  /*30a0*/  LDS R14, [R12] ;  /* 0x000000000c0e7984 */ /* 0x001e220000000800 */
        /* <DEDUP_REMOVED lines=13> */
.L_x_153:
[----:B------:R-:W-:Y:S05]  /*3180*/  BSYNC.RECONVERGENT B0 ;  /* 0x0000000000007941 */ /* 0x000fea0003800200 */
.L_x_152:
[----:B------:R-:W2:Y:S01]  /*3190*/  SHFL.BFLY PT, R10, R11, 0x10, 0x1f ;  /* 0x0e001f000b0a7f89 */ /* 0x000ea200000e0000 */
[----:B------:R-:W-:Y:S02]  /*31a0*/  ISETP.NE.AND P0, PT, R3, RZ, PT ;  /* 0x000000ff0300720c */ /* 0x000fe40003f05270 */
[----:B------:R-:W-:Y:S01]  /*31b0*/  ISETP.GT.U32.AND P1, PT, R6, 0x1f, PT ;  /* 0x0000001f0600780c */ /* 0x000fe20003f24070 */
[----:B--23--:R-:W-:-:S05]  /*31c0*/  FADD R12, R10, R11 ;  /* 0x0000000b0a0c7221 */ /* 0x00cfca0000000000 */
[----:B------:R-:W2:Y:S02]  /*31d0*/  SHFL.BFLY PT, R13, R12, 0x8, 0x1f ;  /* 0x0d001f000c0d7f89 */ /* 0x000ea400000e0000 */
[----:B--2---:R-:W-:-:S05]  /*31e0*/  FADD R13, R12, R13 ;  /* 0x0000000d0c0d7221 */ /* 0x004fca0000000000 */
        /* <DEDUP_REMOVED lines=11> */
[----:B------:R-:W-:-:S04]  /*32a0*/  IMAD.SHL.U32 R14, R9, 0x800000, RZ ;  /* 0x00800000090e7824 */ /* 0x000fc800078e00ff */
[----:B------:R-:W0:Y:S01]  /*32b0*/  SHFL.BFLY PT, R16, R17, 0x1, 0x1f ;  /* 0x0c201f0011107f89 */ /* 0x000e2200000e0000 */
[----:B--2---:R-:W-:Y:S01]  /*32c0*/  FMUL R14, R14, R7 ;  /* 0x000000070e0e7220 */ /* 0x004fe20000400000 */
[----:B0-----:R-:W-:-:S05]  /*32d0*/  FADD R16, R17, R16 ;  /* 0x0000001011107221 */ /* 0x001fca0000000000 */
[----:B------:R0:W-:Y:S01]  /*32e0*/  @!P0 STS [R5], R16 ;  /* 0x0000001005008388 */ /* 0x0001e20000000800 */
[----:B------:R-:W-:Y:S06]  /*32f0*/  BAR.SYNC.DEFER_BLOCKING 0x0 ;  /* 0x0000000000007b1d */ /* 0x000fec0000010000 */
[----:B------:R-:W-:Y:S05]  /*3300*/  @P1 BRA `(.L_x_155) ;  /* 0x0000000000401947 */ /* 0x000fea0003800000 */
[----:B------:R-:W-:Y:S01]  /*3310*/  ISETP.GE.U32.AND P1, PT, R6, UR10, PT ;  /* 0x0000000a06007c0c */ /* 0x000fe2000bf26070 */
[----:B------:R-:W-:Y:S01]  /*3320*/  HFMA2 R7, -RZ, RZ, 0, 0 ;  /* 0x00000000ff077431 */ /* 0x000fe200000001ff */
[----:B------:R-:W-:-:S11]  /*3330*/  UMOV UR16, 0xffffffff ;  /* 0xffffffff00107882 */ /* 0x000fd60000000000 */
[----:B------:R2:W3:Y:S01]  /*3340*/  @!P1 LDS R7, [R4+UR8+0x100] ;  /* 0x0001000804079984 */ /* 0x0004e20008000800 */
[----:B------:R-:W-:Y:S05]  /*3350*/  BRA.DIV UR16, `(.L_x_156) ;  /* 0x0000001610087947 */ /* 0x000fea000b800000 */
[----:B---3--:R-:W3:Y:S02]  /*3360*/  SHFL.BFLY PT, R8, R7, 0x10, 0x1f ;  /* 0x0e001f0007087f89 */ /* 0x008ee400000e0000 */
[----:B---3--:R-:W-:-:S05]  /*3370*/  FADD R8, R8, R7 ;  /* 0x0000000708087221 */ /* 0x008fca0000000000 */
[----:B------:R-:W3:Y:S02]  /*3380*/  SHFL.BFLY PT, R9, R8, 0x8, 0x1f ;  /* 0x0d001f0008097f89 */ /* 0x000ee400000e0000 */
[----:B---3--:R-:W-:-:S05]  /*3390*/  FADD R9, R8, R9 ;  /* 0x0000000908097221 */ /* 0x008fca0000000000 */
[----:B------:R-:W3:Y:S02]  /*33a0*/  SHFL.BFLY PT, R10, R9, 0x4, 0x1f ;  /* 0x0c801f00090a7f89 */ /* 0x000ee400000e0000 */
[----:B---3--:R-:W-:-:S05]  /*33b0*/  FADD R10, R9, R10 ;  /* 0x0000000a090a7221 */ /* 0x008fca0000000000 */
[----:B------:R-:W3:Y:S02]  /*33c0*/  SHFL.BFLY PT, R11, R10, 0x2, 0x1f ;  /* 0x0c401f000a0b7f89 */ /* 0x000ee400000e0000 */
[----:B---3--:R-:W-:-:S05]  /*33d0*/  FADD R11, R10, R11 ;  /* 0x0000000b0a0b7221 */ /* 0x008fca0000000000 */
[----:B------:R3:W4:Y:S02]  /*33e0*/  SHFL.BFLY PT, R12, R11, 0x1, 0x1f ;  /* 0x0c201f000b0c7f89 */ /* 0x00072400000e0000 */
.L_x_181:
[----:B----4-:R-:W-:-:S05]  /*33f0*/  FADD R12, R11, R12 ;  /* 0x0000000c0b0c7221 */ /* 0x010fca0000000000 */
[----:B------:R4:W-:Y:S02]  /*3400*/  @!P0 STS [UR13+0x100], R12 ;  /* 0x0001000cff008988 */ /* 0x0009e4000800080d */
.L_x_155:
[----:B------:R-:W0:Y:S02]  /*3410*/  LDCU UR16, c[0x0][0x3b0] ;  /* 0x00007600ff1077ac */ /* 0x000e240008000800 */
[----:B0-----:R-:W-:Y:S01]  /*3420*/  MOV R16, UR16 ;  /* 0x0000001000107c02 */ /* 0x001fe20008000f00 */
[----:B------:R-:W-:Y:S05]  /*3430*/  WARPSYNC.ALL ;  /* 0x0000000000007948 */ /* 0x000fea0003800000 */
[----:B------:R-:W-:Y:S01]  /*3440*/  ISETP.GE.AND P0, PT, R6, R16, PT ;  /* 0x000000100600720c */ /* 0x000fe20003f06270 */
[----:B------:R-:W-:Y:S06]  /*3450*/  BAR.SYNC.DEFER_BLOCKING 0x0 ;  /* 0x0000000000007b1d */ /* 0x000fec0000010000 */
[----:B------:R-:W-:Y:S01]  /*3460*/  BSSY.RECONVERGENT B0, `(.L_x_157) ;  /* 0x00000e7000007945 */ /* 0x000fe20003800200 */
[----:B------:R-:W0:Y:S02]  /*3470*/  LDS R7, [UR13+0x100] ;  /* 0x0001000dff077984 */ /* 0x000e240008000800 */
[----:B0-----:R-:W-:-:S05]  /*3480*/  FFMA R7, R14, UR4, R7 ;  /* 0x000000040e077c23 */ /* 0x001fca0008000007 */
[----:B------:R-:W-:Y:S01]  /*3490*/  R2UR UR4, R7 ;  /* 0x00000000070472ca */ /* 0x000fe200000e0000 */
[----:B------:R-:W-:-:S14]  /*34a0*/  @P0 BRA `(.L_x_158) ;  /* 0x0000000c00880947 */ /* 0x000fdc0003800000 */
[----:B------:R-:W-:Y:S02]  /*34b0*/  UIMAD UR10, UR5, -0x40, UR12 ;  /* 0xffffffc0050a78a4 */ /* 0x000fe4000f8e020c */
[----:B------:R-:W-:Y:S01]  /*34c0*/  MOV R13, UR12 ;  /* 0x0000000c000d7c02 */ /* 0x000fe20008000f00 */
[----:B------:R-:W-:Y:S01]  /*34d0*/  IMAD.MOV.U32 R20, RZ, RZ, R6 ;  /* 0x000000ffff147224 */ /* 0x000fe200078e0006 */
[----:B------:R-:W-:Y:S02]  /*34e0*/  UIADD3 UR13, UPT, UPT, UR10, -0x1, URZ ;  /* 0xffffffff0a0d7890 */ /* 0x000fe4000fffe0ff */
[----:B------:R-:W-:Y:S02]  /*34f0*/  LOP3.LUT R13, R13, 0x3, RZ, 0xc0, !PT ;  /* 0x000000030d0d7812 */ /* 0x000fe400078ec0ff */
[----:B----4-:R-:W-:Y:S02]  /*3500*/  MOV R12, UR10 ;  /* 0x0000000a000c7c02 */ /* 0x010fe40008000f00 */
[----:B------:R-:W-:-:S02]  /*3510*/  IMAD.U32 R7, RZ, RZ, UR13 ;  /* 0x0000000dff077e24 */ /* 0x000fc4000f8e00ff */
[----:B------:R-:W-:-:S03]  /*3520*/  IADD3 R12, PT, PT, R12, -UR19, RZ ;  /* 0x800000130c0c7c10 */ /* 0x000fc6000fffe0ff */
[----:B------:R-:W-:-:S13]  /*3530*/  ISETP.GE.U32.AND P0, PT, R7, 0xf, PT ;  /* 0x0000000f0700780c */ /* 0x000fda0003f06070 */
.L_x_165:
[----:B0-----:R-:W0:Y:S01]  /*3540*/  LDCU UR10, c[0x0][0x3b0] ;  /* 0x00007600ff0a77ac */ /* 0x001e220008000800 */
[----:B------:R-:W4:Y:S01]  /*3550*/  LDC.64 R22, c[0x0][0x398] ;  /* 0x0000e600ff167b82 */ /* 0x000f220000000a00 */
[----:B------:R-:W-:Y:S01]  /*3560*/  IMAD.MOV.U32 R19, RZ, RZ, RZ ;  /* 0x000000ffff137224 */ /* 0x000fe200078e00ff */
[----:B------:R-:W-:Y:S02]  /*3570*/  UISETP.NE.AND UP0, UPT, UR6, URZ, UPT ;  /* 0x000000ff0600728c */ /* 0x000fe4000bf05270 */
[----:B------:R-:W-:Y:S01]  /*3580*/  UISETP.GE.AND UP1, UPT, UR20, 0x1, UPT ;  /* 0x000000011400788c */ /* 0x000fe2000bf26270 */
[----:B0-----:R-:W-:-:S05]  /*3590*/  MOV R16, UR10 ;  /* 0x0000000a00107c02 */ /* 0x001fca0008000f00 */
[----:B------:R-:W-:-:S04]  /*35a0*/  IMAD R7, R16, UR9, R20 ;  /* 0x0000000910077c24 */ /* 0x000fc8000f8e0214 */
[----:B----4-:R-:W-:Y:S01]  /*35b0*/  IMAD.WIDE R22, R7, 0x2, R22 ;  /* 0x0000000207167825 */ /* 0x010fe200078e0216 */
[----:B------:R-:W-:Y:S06]  /*35c0*/  BRA.U !UP0, `(.L_x_159) ;  /* 0x0000000108087547 */ /* 0x000fec000b800000 */
[----:B------:R-:W4:Y:S02]  /*35d0*/  LDG.E.U16 R19, desc[UR14][R22.64] ;  /* 0x0000000e16137981 */ /* 0x000f24000c1e1500 */
[----:B----4-:R-:W-:-:S07]  /*35e0*/  SHF.L.U32 R19, R19, 0x10, RZ ;  /* 0x0000001013137819 */ /* 0x010fce00000006ff */
.L_x_159:
[----:B------:R-:W-:Y:S01]  /*35f0*/  HFMA2 R25, -RZ, RZ, 0, 0 ;  /* 0x00000000ff197431 */ /* 0x000fe200000001ff */
[----:B------:R-:W-:Y:S06]  /*3600*/  BRA.U !UP1, `(.L_x_160) ;  /* 0x0000000d09187547 */ /* 0x000fec000b800000 */
[----:B------:R-:W-:Y:S01]  /*3610*/  VIADD R7, R20, UR7 ;  /* 0x0000000714077c36 */ /* 0x000fe20008000000 */
[----:B------:R-:W-:Y:S02]  /*3620*/  MOV R25, RZ ;  /* 0x000000ff00197202 */ /* 0x000fe40000000f00 */
[----:B------:R-:W-:Y:S01]  /*3630*/  MOV R17, RZ ;  /* 0x000000ff00117202 */ /* 0x000fe20000000f00 */
[----:B------:R-:W-:Y:S06]  /*3640*/  @!P0 BRA `(.L_x_161) ;  /* 0x0000000400448947 */ /* 0x000fec0003800000 */
[----:B------:R-:W0:Y:S01]  /*3650*/  S2R R8, SR_CgaCtaId ;  /* 0x0000000000087919 */ /* 0x000e220000008800 */
[----:B------:R-:W-:Y:S01]  /*3660*/  MOV R17, 0x400 ;  /* 0x0000040000117802 */ /* 0x000fe20000000f00 */
[----:B------:R-:W-:Y:S01]  /*3670*/  IMAD.MOV.U32 R25, RZ, RZ, RZ ;  /* 0x000000ffff197224 */ /* 0x000fe200078e00ff */
[----:B------:R-:W-:Y:S02]  /*3680*/  MOV R18, RZ ;  /* 0x000000ff00127202 */ /* 0x000fe40000000f00 */
[----:B0-----:R-:W-:-:S07]  /*3690*/  LEA R17, R8, R17, 0x18 ;  /* 0x0000001108117211 */ /* 0x001fce00078ec0ff */
.L_x_162:
[----:B------:R-:W0:Y:S01]  /*36a0*/  LDC.64 R30, c[0x0][0x390] ;  /* 0x0000e400ff1e7b82 */ /* 0x000e220000000a00 */
[----:B------:R-:W-:-:S05]  /*36b0*/  IADD3 R8, PT, PT, R18, UR6, RZ ;  /* 0x0000000612087c10 */ /* 0x000fca000fffe0ff */
[----:B------:R-:W-:-:S04]  /*36c0*/  IMAD R9, R8, R16, R7 ;  /* 0x0000001008097224 */ /* 0x000fc800078e0207 */
[----:B0-----:R-:W-:-:S05]  /*36d0*/  IMAD.WIDE R30, R9, 0x2, R30 ;  /* 0x00000002091e7825 */ /* 0x001fca00078e021e */
[----:B------:R0:W4:Y:S01]  /*36e0*/  LDG.E.U16.CONSTANT R26, desc[UR14][R30.64] ;  /* 0x0000000e1e1a7981 */ /* 0x000122000c1e9500 */
[----:B------:R-:W-:-:S05]  /*36f0*/  IMAD R21, R18, 0x4, R17 ;  /* 0x0000000412157824 */ /* 0x000fca00078e0211 */
[----:B---3--:R-:W3:Y:S01]  /*3700*/  LDS.128 R8, [R21] ;  /* 0x0000000015087984 */ /* 0x008ee20000000c00 */
[----:B0-----:R-:W-:-:S05]  /*3710*/  IMAD.WIDE R30, R16, 0x2, R30 ;  /* 0x00000002101e7825 */ /* 0x001fca00078e021e */
[----:B------:R0:W5:Y:S02]  /*3720*/  LDG.E.U16.CONSTANT R24, desc[UR14][R30.64] ;  /* 0x0000000e1e187981 */ /* 0x000164000c1e9500 */
[----:B0-----:R-:W-:Y:S01]  /*3730*/  IMAD.WIDE R30, R16, 0x2, R30 ;  /* 0x00000002101e7825 */ /* 0x001fe200078e021e */
[----:B----4-:R-:W-:-:S05]  /*3740*/  SHF.L.U32 R26, R26, 0x10, RZ ;  /* 0x000000101a1a7819 */ /* 0x010fca00000006ff */
[----:B---3--:R-:W-:Y:S02]  /*3750*/  FFMA R8, R8, R26, R25 ;  /* 0x0000001a08087223 */ /* 0x008fe40000000019 */
[----:B------:R0:W3:Y:S02]  /*3760*/  LDG.E.U16.CONSTANT R26, desc[UR14][R30.64] ;  /* 0x0000000e1e1a7981 */ /* 0x0000e4000c1e9500 */
[----:B0-----:R-:W-:-:S05]  /*3770*/  IMAD.WIDE R30, R16, 0x2, R30 ;  /* 0x00000002101e7825 */ /* 0x001fca00078e021e */
[----:B------:R0:W4:Y:S02]  /*3780*/  LDG.E.U16.CONSTANT R27, desc[UR14][R30.64] ;  /* 0x0000000e1e1b7981 */ /* 0x000124000c1e9500 */
[----:B0-----:R-:W-:-:S05]  /*3790*/  IMAD.WIDE R30, R16, 0x2, R30 ;  /* 0x00000002101e7825 */ /* 0x001fca00078e021e */
[----:B------:R0:W2:Y:S01]  /*37a0*/  LDG.E.U16.CONSTANT R25, desc[UR14][R30.64] ;  /* 0x0000000e1e197981 */ /* 0x0000a2000c1e9500 */
[----:B-----5:R-:W-:-:S05]  /*37b0*/  SHF.L.U32 R24, R24, 0x10, RZ ;  /* 0x0000001018187819 */ /* 0x020fca00000006ff */
[----:B------:R-:W-:Y:S01]  /*37c0*/  FFMA R9, R9, R24, R8 ;  /* 0x0000001809097223 */ /* 0x000fe20000000008 */
[----:B0-----:R-:W-:-:S04]  /*37d0*/  IMAD.WIDE R30, R16, 0x2, R30 ;  /* 0x00000002101e7825 */ /* 0x001fc800078e021e */
[----:B---3--:R-:W-:-:S04]  /*37e0*/  IMAD.U32 R26, R26, 0x10000, RZ ;  /* 0x000100001a1a7824 */ /* 0x008fc800078e00ff */
[----:B------:R-:W-:Y:S01]  /*37f0*/  FFMA R10, R10, R26, R9 ;  /* 0x0000001a0a0a7223 */ /* 0x000fe20000000009 */
[----:B----4-:R-:W-:-:S05]  /*3800*/  SHF.L.U32 R24, R27, 0x10, RZ ;  /* 0x000000101b187819 */ /* 0x010fca00000006ff */
[----:B------:R-:W-:Y:S02]  /*3810*/  FFMA R24, R11, R24, R10 ;  /* 0x000000180b187223 */ /* 0x000fe4000000000a */
[----:B------:R-:W0:Y:S01]  /*3820*/  LDS.128 R8, [R21+0x10] ;  /* 0x0000100015087984 */ /* 0x000e220000000c00 */
[----:B--2---:R-:W-:-:S03]  /*3830*/  SHF.L.U32 R26, R25, 0x10, RZ ;  /* 0x00000010191a7819 */ /* 0x004fc600000006ff */
[----:B------:R2:W3:Y:S02]  /*3840*/  LDG.E.U16.CONSTANT R25, desc[UR14][R30.64] ;  /* 0x0000000e1e197981 */ /* 0x0004e4000c1e9500 */
[----:B--2---:R-:W-:-:S04]  /*3850*/  IMAD.WIDE R30, R16, 0x2, R30 ;  /* 0x00000002101e7825 */ /* 0x004fc800078e021e */
[----:B0-----:R-:W-:Y:S02]  /*3860*/  FFMA R8, R8, R26, R24 ;  /* 0x0000001a08087223 */ /* 0x001fe40000000018 */
[----:B------:R0:W2:Y:S02]  /*3870*/  LDG.E.U16.CONSTANT R26, desc[UR14][R30.64] ;  /* 0x0000000e1e1a7981 */ /* 0x0000a4000c1e9500 */
[----:B0-----:R-:W-:-:S05]  /*3880*/  IMAD.WIDE R30, R16, 0x2, R30 ;  /* 0x00000002101e7825 */ /* 0x001fca00078e021e */
[----:B------:R0:W4:Y:S02]  /*3890*/  LDG.E.U16.CONSTANT R27, desc[UR14][R30.64] ;  /* 0x0000000e1e1b7981 */ /* 0x000124000c1e9500 */
[----:B0-----:R-:W-:-:S05]  /*38a0*/  IMAD.WIDE R30, R16, 0x2, R30 ;  /* 0x00000002101e7825 */ /* 0x001fca00078e021e */
[----:B------:R0:W5:Y:S02]  /*38b0*/  LDG.E.U16.CONSTANT R24, desc[UR14][R30.64] ;  /* 0x0000000e1e187981 */ /* 0x000164000c1e9500 */
[----:B0-----:R-:W-:-:S04]  /*38c0*/  IMAD.WIDE R30, R16, 0x2, R30 ;  /* 0x00000002101e7825 */ /* 0x001fc800078e021e */
[----:B---3--:R-:W-:-:S04]  /*38d0*/  IMAD.U32 R25, R25, 0x10000, RZ ;  /* 0x0001000019197824 */ /* 0x008fc800078e00ff */
[----:B------:R-:W-:Y:S01]  /*38e0*/  FFMA R9, R9, R25, R8 ;  /* 0x0000001909097223 */ /* 0x000fe20000000008 */
[----:B--2---:R-:W-:-:S05]  /*38f0*/  SHF.L.U32 R26, R26, 0x10, RZ ;  /* 0x000000101a1a7819 */ /* 0x004fca00000006ff */
[----:B------:R-:W-:Y:S01]  /*3900*/  FFMA R26, R10, R26, R9 ;  /* 0x0000001a0a1a7223 */ /* 0x000fe20000000009 */
[----:B----4-:R-:W-:-:S05]  /*3910*/  SHF.L.U32 R27, R27, 0x10, RZ ;  /* 0x000000101b1b7819 */ /* 0x010fca00000006ff */
[----:B------:R-:W-:Y:S02]  /*3920*/  FFMA R26, R11, R27, R26 ;  /* 0x0000001b0b1a7223 */ /* 0x000fe4000000001a */
[----:B------:R-:W0:Y:S04]  /*3930*/  LDS.128 R8, [R21+0x20] ;  /* 0x0000200015087984 */ /* 0x000e280000000c00 */
[----:B------:R-:W2:Y:S01]  /*3940*/  LDG.E.U16.CONSTANT R27, desc[UR14][R30.64] ;  /* 0x0000000e1e1b7981 */ /* 0x000ea2000c1e9500 */
[----:B-----5:R-:W-:Y:S02]  /*3950*/  IMAD.U32 R28, R24, 0x10000, RZ ;  /* 0x00010000181c7824 */ /* 0x020fe400078e00ff */
[----:B------:R-:W-:-:S04]  /*3960*/  IMAD.WIDE R24, R16, 0x2, R30 ;  /* 0x0000000210187825 */ /* 0x000fc800078e021e */
[----:B0-----:R-:W-:Y:S02]  /*3970*/  FFMA R8, R8, R28, R26 ;  /* 0x0000001c08087223 */ /* 0x001fe4000000001a */
[----:B------:R0:W3:Y:S02]  /*3980*/  LDG.E.U16.CONSTANT R28, desc[UR14][R24.64] ;  /* 0x0000000e181c7981 */ /* 0x0000e4000c1e9500 */
[----:B0-----:R-:W-:-:S05]  /*3990*/  IMAD.WIDE R24, R16, 0x2, R24 ;  /* 0x0000000210187825 */ /* 0x001fca00078e0218 */
[----:B------:R0:W4:Y:S02]  /*39a0*/  LDG.E.U16.CONSTANT R29, desc[UR14][R24.64] ;  /* 0x0000000e181d7981 */ /* 0x000124000c1e9500 */
[----:B0-----:R-:W-:-:S05]  /*39b0*/  IMAD.WIDE R24, R16, 0x2, R24 ;  /* 0x0000000210187825 */ /* 0x001fca00078e0218 */
[----:B------:R0:W5:Y:S02]  /*39c0*/  LDG.E.U16.CONSTANT R26, desc[UR14][R24.64] ;  /* 0x0000000e181a7981 */ /* 0x000164000c1e9500 */
[----:B0-----:R-:W-:Y:S01]  /*39d0*/  IMAD.WIDE R24, R16, 0x2, R24 ;  /* 0x0000000210187825 */ /* 0x001fe200078e0218 */
[----:B--2---:R-:W-:-:S05]  /*39e0*/  SHF.L.U32 R27, R27, 0x10, RZ ;  /* 0x000000101b1b7819 */ /* 0x004fca00000006ff */
[----:B------:R-:W-:Y:S01]  /*39f0*/  FFMA R9, R9, R27, R8 ;  /* 0x0000001b09097223 */ /* 0x000fe20000000008 */
[----:B---3--:R-:W-:-:S05]  /*3a00*/  SHF.L.U32 R28, R28, 0x10, RZ ;  /* 0x000000101c1c7819 */ /* 0x008fca00000006ff */
[----:B------:R-:W-:Y:S01]  /*3a10*/  FFMA R10, R10, R28, R9 ;  /* 0x0000001c0a0a7223 */ /* 0x000fe20000000009 */
[----:B----4-:R-:W-:-:S04]  /*3a20*/  IMAD.U32 R27, R29, 0x10000, RZ ;  /* 0x000100001d1b7824 */ /* 0x010fc800078e00ff */
[----:B------:R-:W-:Y:S02]  /*3a30*/  FFMA R27, R11, R27, R10 ;  /* 0x0000001b0b1b7223 */ /* 0x000fe4000000000a */
[----:B------:R-:W0:Y:S01]  /*3a40*/  LDS.128 R8, [R21+0x30] ;  /* 0x0000300015087984 */ /* 0x000e220000000c00 */
[----:B-----5:R-:W-:-:S05]  /*3a50*/  SHF.L.U32 R26, R26, 0x10, RZ ;  /* 0x000000101a1a7819 */ /* 0x020fca00000006ff */
[----:B0-----:R-:W-:Y:S02]  /*3a60*/  FFMA R26, R8, R26, R27 ;  /* 0x0000001a081a7223 */ /* 0x001fe4000000001b */
[----:B------:R0:W2:Y:S02]  /*3a70*/  LDG.E.U16.CONSTANT R8, desc[UR14][R24.64] ;  /* 0x0000000e18087981 */ /* 0x0000a4000c1e9500 */
[----:B0-----:R-:W-:-:S05]  /*3a80*/  IMAD.WIDE R24, R16, 0x2, R24 ;  /* 0x0000000210187825 */ /* 0x001fca00078e0218 */
[----:B------:R0:W3:Y:S02]  /*3a90*/  LDG.E.U16.CONSTANT R27, desc[UR14][R24.64] ;  /* 0x0000000e181b7981 */ /* 0x0000e4000c1e9500 */
[----:B0-----:R-:W-:-:S05]  /*3aa0*/  IMAD.WIDE R24, R16, 0x2, R24 ;  /* 0x0000000210187825 */ /* 0x001fca00078e0218 */
[----:B------:R-:W4:Y:S01]  /*3ab0*/  LDG.E.U16.CONSTANT R28, desc[UR14][R24.64] ;  /* 0x0000000e181c7981 */ /* 0x000f22000c1e9500 */
[----:B------:R-:W-:-:S05]  /*3ac0*/  VIADD R18, R18, 0x10 ;  /* 0x0000001012127836 */ /* 0x000fca0000000000 */
[----:B------:R-:W-:Y:S02]  /*3ad0*/  ISETP.NE.AND P1, PT, R18, R12, PT ;  /* 0x0000000c1200720c */ /* 0x000fe40003f25270 */
[----:B--2---:R-:W-:-:S05]  /*3ae0*/  SHF.L.U32 R8, R8, 0x10, RZ ;  /* 0x0000001008087819 */ /* 0x004fca00000006ff */
[----:B------:R-:W-:Y:S01]  /*3af0*/  FFMA R9, R9, R8, R26 ;  /* 0x0000000809097223 */ /* 0x000fe2000000001a */
[----:B---3--:R-:W-:-:S05]  /*3b00*/  SHF.L.U32 R27, R27, 0x10, RZ ;  /* 0x000000101b1b7819 */ /* 0x008fca00000006ff */
[----:B------:R-:W-:Y:S01]  /*3b10*/  FFMA R10, R10, R27, R9 ;  /* 0x0000001b0a0a7223 */ /* 0x000fe20000000009 */
[----:B----4-:R-:W-:-:S05]  /*3b20*/  SHF.L.U32 R28, R28, 0x10, RZ ;  /* 0x000000101c1c7819 */ /* 0x010fca00000006ff */
[----:B------:R-:W-:Y:S01]  /*3b30*/  FFMA R25, R11, R28, R10 ;  /* 0x0000001c0b197223 */ /* 0x000fe2000000000a */
[----:B------:R-:W-:Y:S06]  /*3b40*/  @P1 BRA `(.L_x_162) ;  /* 0xfffffff800d41947 */ /* 0x000fec000383ffff */
[----:B------:R-:W-:-:S07]  /*3b50*/  IMAD.MOV.U32 R17, RZ, RZ, R12 ;  /* 0x000000ffff117224 */ /* 0x000fce00078e000c */
.L_x_161:
[----:B------:R-:W-:-:S09]  /*3b60*/  UISETP.NE.AND UP0, UPT, UR19, URZ, UPT ;  /* 0x000000ff1300728c */ /* 0x000fd2000bf05270 */
[----:B------:R-:W-:Y:S05]  /*3b70*/  BRA.U !UP0, `(.L_x_160) ;  /* 0x0000000508bc7547 */ /* 0x000fea000b800000 */
[----:B------:R-:W-:Y:S02]  /*3b80*/  UIADD3 UR10, UPT, UPT, UR19, -0x1, URZ ;  /* 0xffffffff130a7890 */ /* 0x000fe4000fffe0ff */
[----:B------:R-:W-:Y:S02]  /*3b90*/  UISETP.NE.AND UP1, UPT, UR18, URZ, UPT ;  /* 0x000000ff1200728c */ /* 0x000fe4000bf25270 */
[----:B------:R-:W-:-:S09]  /*3ba0*/  UISETP.GE.U32.AND UP0, UPT, UR10, 0x7, UPT ;  /* 0x000000070a00788c */ /* 0x000fd2000bf06070 */
[----:B------:R-:W-:Y:S05]  /*3bb0*/  BRA.U !UP0, `(.L_x_163) ;  /* 0x0000000108c07547 */ /* 0x000fea000b800000 */
[----:B------:R-:W0:Y:S01]  /*3bc0*/  LDC.64 R8, c[0x0][0x390] ;  /* 0x0000e400ff087b82 */ /* 0x000e220000000a00 */
[----:B------:R-:W-:-:S05]  /*3bd0*/  IADD3 R10, PT, PT, R17, UR6, RZ ;  /* 0x00000006110a7c10 */ /* 0x000fca000fffe0ff */
[----:B---3--:R-:W-:-:S04]  /*3be0*/  IMAD R11, R10, R16, R7 ;  /* 0x000000100a0b7224 */ /* 0x008fc800078e0207 */
[----:B0-----:R-:W-:-:S05]  /*3bf0*/  IMAD.WIDE R8, R11, 0x2, R8 ;  /* 0x000000020b087825 */ /* 0x001fca00078e0208 */
[----:B------:R0:W3:Y:S02]  /*3c00*/  LDG.E.U16.CONSTANT R21, desc[UR14][R8.64] ;  /* 0x0000000e08157981 */ /* 0x0000e4000c1e9500 */
[----:B0-----:R-:W-:-:S05]  /*3c10*/  IMAD.WIDE R8, R16, 0x2, R8 ;  /* 0x0000000210087825 */ /* 0x001fca00078e0208 */
[----:B------:R0:W4:Y:S02]  /*3c20*/  LDG.E.U16.CONSTANT R11, desc[UR14][R8.64] ;  /* 0x0000000e080b7981 */ /* 0x000124000c1e9500 */
[----:B0-----:R-:W-:-:S05]  /*3c30*/  IMAD.WIDE R8, R16, 0x2, R8 ;  /* 0x0000000210087825 */ /* 0x001fca00078e0208 */
[----:B------:R0:W5:Y:S01]  /*3c40*/  LDG.E.U16.CONSTANT R10, desc[UR14][R8.64] ;  /* 0x0000000e080a7981 */ /* 0x000162000c1e9500 */
[----:B------:R-:W1:Y:S01]  /*3c50*/  S2UR UR13, SR_CgaCtaId ;  /* 0x00000000000d79c3 */ /* 0x000e620000008800 */
[----:B------:R-:W-:Y:S01]  /*3c60*/  UMOV UR10, 0x400 ;  /* 0x00000400000a7882 */ /* 0x000fe20000000000 */
[----:B0-----:R-:W-:Y:S01]  /*3c70*/  IMAD.WIDE R8, R16, 0x2, R8 ;  /* 0x0000000210087825 */ /* 0x001fe200078e0208 */
[----:B-1----:R-:W-:-:S06]  /*3c80*/  ULEA UR10, UR13, UR10, 0x18 ;  /* 0x0000000a0d0a7291 */ /* 0x002fcc000f8ec0ff */
[----:B------:R-:W-:-:S05]  /*3c90*/  LEA R18, R17, UR10, 0x2 ;  /* 0x0000000a11127c11 */ /* 0x000fca000f8e10ff */
[----:B------:R-:W0:Y:S04]  /*3ca0*/  LDS R24, [R18] ;  /* 0x0000000012187984 */ /* 0x000e280000000800 */
[----:B------:R-:W1:Y:S04]  /*3cb0*/  LDS R27, [R18+0x4] ;  /* 0x00000400121b7984 */ /* 0x000e680000000800 */
[----:B------:R-:W-:Y:S01]  /*3cc0*/  LDS R28, [R18+0xc] ;  /* 0x00000c00121c7984 */ /* 0x000fe20000000800 */
[----:B---3--:R-:W-:-:S05]  /*3cd0*/  SHF.L.U32 R21, R21, 0x10, RZ ;  /* 0x0000001015157819 */ /* 0x008fca00000006ff */
[----:B0-----:R-:W-:Y:S02]  /*3ce0*/  FFMA R24, R24, R21, R25 ;  /* 0x0000001518187223 */ /* 0x001fe40000000019 */
[----:B------:R0:W3:Y:S04]  /*3cf0*/  LDG.E.U16.CONSTANT R21, desc[UR14][R8.64] ;  /* 0x0000000e08157981 */ /* 0x0000e8000c1e9500 */
[----:B------:R-:W2:Y:S01]  /*3d00*/  LDS R25, [R18+0x8] ;  /* 0x0000080012197984 */ /* 0x000ea20000000800 */
[----:B----4-:R-:W-:Y:S02]  /*3d10*/  IMAD.U32 R11, R11, 0x10000, RZ ;  /* 0x000100000b0b7824 */ /* 0x010fe400078e00ff */
[----:B0-----:R-:W-:-:S04]  /*3d20*/  IMAD.WIDE R8, R16, 0x2, R8 ;  /* 0x0000000210087825 */ /* 0x001fc800078e0208 */
[----:B-1----:R-:W-:Y:S02]  /*3d30*/  FFMA R26, R27, R11, R24 ;  /* 0x0000000b1b1a7223 */ /* 0x002fe40000000018 */
[----:B------:R0:W4:Y:S01]  /*3d40*/  LDG.E.U16.CONSTANT R24, desc[UR14][R8.64] ;  /* 0x0000000e08187981 */ /* 0x000122000c1e9500 */
[----:B-----5:R-:W-:Y:S01]  /*3d50*/  SHF.L.U32 R27, R10, 0x10, RZ ;  /* 0x000000100a1b7819 */ /* 0x020fe200000006ff */
[----:B------:R-:W-:-:S04]  /*3d60*/  IMAD.WIDE R10, R16, 0x2, R8 ;  /* 0x00000002100a7825 */ /* 0x000fc800078e0208 */
[----:B0-----:R-:W-:Y:S02]  /*3d70*/  IMAD.WIDE R8, R16, 0x2, R10 ;  /* 0x0000000210087825 */ /* 0x001fe400078e020a */
[----:B------:R0:W5:Y:S04]  /*3d80*/  LDG.E.U16.CONSTANT R10, desc[UR14][R10.64] ;  /* 0x0000000e0a0a7981 */ /* 0x000168000c1e9500 */
[----:B0-----:R-:W-:Y:S01]  /*3d90*/  LDS R11, [R18+0x18] ;  /* 0x00001800120b7984 */ /* 0x001fe20000000800 */
[----:B--2---:R-:W-:-:S03]  /*3da0*/  FFMA R25, R25, R27, R26 ;  /* 0x0000001b19197223 */ /* 0x004fc6000000001a */
[----:B------:R0:W2:Y:S02]  /*3db0*/  LDG.E.U16.CONSTANT R26, desc[UR14][R8.64] ;  /* 0x0000000e081a7981 */ /* 0x0000a4000c1e9500 */
[----:B0-----:R-:W-:-:S05]  /*3dc0*/  IMAD.WIDE R8, R16, 0x2, R8 ;  /* 0x0000000210087825 */ /* 0x001fca00078e0208 */
[----:B------:R-:W2:Y:S01]  /*3dd0*/  LDG.E.U16.CONSTANT R27, desc[UR14][R8.64] ;  /* 0x0000000e081b7981 */ /* 0x000ea2000c1e9500 */
[----:B------:R-:W-:Y:S02]  /*3de0*/  IADD3 R17, PT, PT, R17, 0x8, RZ ;  /* 0x0000000811117810 */ /* 0x000fe40007ffe0ff */
[----:B---3--:R-:W-:-:S05]  /*3df0*/  SHF.L.U32 R21, R21, 0x10, RZ ;  /* 0x0000001015157819 */ /* 0x008fca00000006ff */
[----:B------:R-:W-:Y:S02]  /*3e00*/  FFMA R25, R28, R21, R25 ;  /* 0x000000151c197223 */ /* 0x000fe40000000019 */
[----:B------:R-:W0:Y:S04]  /*3e10*/  LDS R28, [R18+0x10] ;  /* 0x00001000121c7984 */ /* 0x000e280000000800 */
[----:B------:R-:W1:Y:S01]  /*3e20*/  LDS R21, [R18+0x14] ;  /* 0x0000140012157984 */ /* 0x000e620000000800 */
[----:B----4-:R-:W-:-:S04]  /*3e30*/  IMAD.U32 R24, R24, 0x10000, RZ ;  /* 0x0001000018187824 */ /* 0x010fc800078e00ff */
[----:B0-----:R-:W-:Y:S02]  /*3e40*/  FFMA R24, R28, R24, R25 ;  /* 0x000000181c187223 */ /* 0x001fe40000000019 */
[----:B------:R-:W0:Y:S01]  /*3e50*/  LDS R25, [R18+0x1c] ;  /* 0x00001c0012197984 */ /* 0x000e220000000800 */
[----:B-----5:R-:W-:Y:S02]  /*3e60*/  SHF.L.U32 R10, R10, 0x10, RZ ;  /* 0x000000100a0a7819 */ /* 0x020fe400000006ff */
[----:B--2---:R-:W-:-:S03]  /*3e70*/  SHF.L.U32 R26, R26, 0x10, RZ ;  /* 0x000000101a1a7819 */ /* 0x004fc600000006ff */
[----:B-1----:R-:W-:-:S04]  /*3e80*/  FFMA R10, R21, R10, R24 ;  /* 0x0000000a150a7223 */ /* 0x002fc80000000018 */
[----:B------:R-:W-:Y:S01]  /*3e90*/  FFMA R10, R11, R26, R10 ;  /* 0x0000001a0b0a7223 */ /* 0x000fe2000000000a */
[----:B------:R-:W-:-:S04]  /*3ea0*/  IMAD.U32 R27, R27, 0x10000, RZ ;  /* 0x000100001b1b7824 */ /* 0x000fc800078e00ff */
[----:B0-----:R-:W-:-:S07]  /*3eb0*/  FFMA R25, R25, R27, R10 ;  /* 0x0000001b19197223 */ /* 0x001fce000000000a */
.L_x_163:
[----:B------:R-:W-:Y:S05]  /*3ec0*/  BRA.U !UP1, `(.L_x_160) ;  /* 0x0000000109e87547 */ /* 0x000fea000b800000 */
[----:B------:R-:W-:Y:S01]  /*3ed0*/  UIADD3 UR10, UPT, UPT, UR18, -0x1, URZ ;  /* 0xffffffff120a7890 */ /* 0x000fe2000fffe0ff */
[----:B------:R-:W-:-:S03]  /*3ee0*/  ISETP.NE.AND P1, PT, R13, RZ, PT ;  /* 0x000000ff0d00720c */ /* 0x000fc60003f25270 */
        /* <DEDUP_REMOVED lines=8> */
[----:B------:R0:W4:Y:S01]  /*3f70*/  LDG.E.U16.CONSTANT R21, desc[UR14][R8.64] ;  /* 0x0000000e08157981 */ /* 0x000122000c1e9500 */
[----:B------:R-:W-:-:S04]  /*3f80*/  IMAD.WIDE R10, R16, 0x2, R8 ;  /* 0x00000002100a7825 */ /* 0x000fc800078e0208 */
[----:B0-----:R-:W-:Y:S02]  /*3f90*/  IMAD.WIDE R8, R16, 0x2, R10 ;  /* 0x0000000210087825 */ /* 0x001fe400078e020a */
[----:B------:R-:W5:Y:S04]  /*3fa0*/  LDG.E.U16.CONSTANT R10, desc[UR14][R10.64] ;  /* 0x0000000e0a0a7981 */ /* 0x000f68000c1e9500 */
[----:B------:R-:W2:Y:S01]  /*3fb0*/  LDG.E.U16.CONSTANT R24, desc[UR14][R8.64] ;  /* 0x0000000e08187981 */ /* 0x000ea2000c1e9500 */
[----:B------:R-:W0:Y:S01]  /*3fc0*/  S2UR UR13, SR_CgaCtaId ;  /* 0x00000000000d79c3 */ /* 0x000e220000008800 */
[----:B------:R-:W-:Y:S02]  /*3fd0*/  UMOV UR10, 0x400 ;  /* 0x00000400000a7882 */ /* 0x000fe40000000000 */
[----:B0-----:R-:W-:-:S06]  /*3fe0*/  ULEA UR10, UR13, UR10, 0x18 ;  /* 0x0000000a0d0a7291 */ /* 0x001fcc000f8ec0ff */
[----:B------:R-:W-:-:S05]  /*3ff0*/  LEA R26, R17, UR10, 0x2 ;  /* 0x0000000a111a7c11 */ /* 0x000fca000f8e10ff */
[----:B------:R-:W0:Y:S01]  /*4000*/  LDS R28, [R26] ;  /* 0x000000001a1c7984 */ /* 0x000e220000000800 */
[----:B------:R-:W-:Y:S01]  /*4010*/  IADD3 R17, PT, PT, R17, 0x4, RZ ;  /* 0x0000000411117810 */ /* 0x000fe20007ffe0ff */
[----:B---3--:R-:W-:Y:S02]  /*4020*/  IMAD.U32 R27, R18, 0x10000, RZ ;  /* 0x00010000121b7824 */ /* 0x008fe400078e00ff */
[----:B------:R-:W3:Y:S02]  /*4030*/  LDS R18, [R26+0x4] ;  /* 0x000004001a127984 */ /* 0x000ee40000000800 */
[----:B0-----:R-:W-:Y:S02]  /*4040*/  FFMA R27, R28, R27, R25 ;  /* 0x0000001b1c1b7223 */ /* 0x001fe40000000019 */
[----:B------:R-:W0:Y:S04]  /*4050*/  LDS R25, [R26+0x8] ;  /* 0x000008001a197984 */ /* 0x000e280000000800 */
[----:B------:R-:W1:Y:S01]  /*4060*/  LDS R28, [R26+0xc] ;  /* 0x00000c001a1c7984 */ /* 0x000e620000000800 */
[----:B----4-:R-:W-:-:S02]  /*4070*/  SHF.L.U32 R21, R21, 0x10, RZ ;  /* 0x0000001015157819 */ /* 0x010fc400000006ff */
[----:B-----5:R-:W-:Y:S01]  /*4080*/  SHF.L.U32 R10, R10, 0x10, RZ ;  /* 0x000000100a0a7819 */ /* 0x020fe200000006ff */
[----:B--2---:R-:W-:Y:S02]  /*4090*/  IMAD.U32 R24, R24, 0x10000, RZ ;  /* 0x0001000018187824 */ /* 0x004fe400078e00ff */
[----:B---3--:R-:W-:-:S04]  /*40a0*/  FFMA R18, R18, R21, R27 ;  /* 0x0000001512127223 */ /* 0x008fc8000000001b */
[----:B0-----:R-:W-:-:S04]  /*40b0*/  FFMA R25, R25, R10, R18 ;  /* 0x0000000a19197223 */ /* 0x001fc80000000012 */
[----:B-1----:R-:W-:-:S07]  /*40c0*/  FFMA R25, R28, R24, R25 ;  /* 0x000000181c197223 */ /* 0x002fce0000000019 */
.L_x_164:
[----:B------:R-:W-:Y:S05]  /*40d0*/  @!P1 BRA `(.L_x_160) ;  /* 0x0000000000649947 */ /* 0x000fea0003800000 */
[----:B------:R-:W0:Y:S01]  /*40e0*/  LDC.64 R8, c[0x0][0x390] ;  /* 0x0000e400ff087b82 */ /* 0x000e220000000a00 */
[----:B------:R-:W-:-:S05]  /*40f0*/  IADD3 R10, PT, PT, R17, UR6, RZ ;  /* 0x00000006110a7c10 */ /* 0x000fca000fffe0ff */
[----:B------:R-:W-:-:S04]  /*4100*/  IMAD R7, R10, R16, R7 ;  /* 0x000000100a077224 */ /* 0x000fc800078e0207 */
[----:B0-----:R-:W-:-:S05]  /*4110*/  IMAD.WIDE R8, R7, 0x2, R8 ;  /* 0x0000000207087825 */ /* 0x001fca00078e0208 */
[----:B------:R-:W4:Y:S01]  /*4120*/  LDG.E.U16.CONSTANT R7, desc[UR14][R8.64] ;  /* 0x0000000e08077981 */ /* 0x000f22000c1e9500 */
[----:B------:R-:W0:Y:S01]  /*4130*/  S2UR UR13, SR_CgaCtaId ;  /* 0x00000000000d79c3 */ /* 0x000e220000008800 */
[----:B------:R-:W-:Y:S01]  /*4140*/  UMOV UR10, 0x400 ;  /* 0x00000400000a7882 */ /* 0x000fe20000000000 */
[----:B------:R-:W-:Y:S01]  /*4150*/  ISETP.NE.AND P1, PT, R13, 0x1, PT ;  /* 0x000000010d00780c */ /* 0x000fe20003f25270 */
[----:B0-----:R-:W-:-:S06]  /*4160*/  ULEA UR10, UR13, UR10, 0x18 ;  /* 0x0000000a0d0a7291 */ /* 0x001fcc000f8ec0ff */
[----:B------:R-:W-:-:S05]  /*4170*/  LEA R21, R17, UR10, 0x2 ;  /* 0x0000000a11157c11 */ /* 0x000fca000f8e10ff */
[----:B------:R-:W0:Y:S01]  /*4180*/  LDS R10, [R21] ;  /* 0x00000000150a7984 */ /* 0x000e220000000800 */
[----:B----4-:R-:W-:-:S04]  /*4190*/  IMAD.U32 R7, R7, 0x10000, RZ ;  /* 0x0001000007077824 */ /* 0x010fc800078e00ff */
[----:B0-----:R-:W-:Y:S01]  /*41a0*/  FFMA R25, R10, R7, R25 ;  /* 0x000000070a197223 */ /* 0x001fe20000000019 */
[----:B------:R-:W-:Y:S06]  /*41b0*/  @!P1 BRA `(.L_x_160) ;  /* 0x00000000002c9947 */ /* 0x000fec0003800000 */
[----:B------:R-:W-:Y:S01]  /*41c0*/  ISETP.NE.AND P1, PT, R13, 0x2, PT ;  /* 0x000000020d00780c */ /* 0x000fe20003f25270 */
[C---:B------:R-:W-:Y:S01]  /*41d0*/  IMAD.WIDE R8, R16.reuse, 0x2, R8 ;  /* 0x0000000210087825 */ /* 0x040fe200078e0208 */
[----:B------:R-:W0:Y:S11]  /*41e0*/  LDS R18, [R21+0x4] ;  /* 0x0000040015127984 */ /* 0x000e360000000800 */
[----:B---3--:R-:W-:Y:S01]  /*41f0*/  @P1 IMAD.WIDE R10, R16, 0x2, R8 ;  /* 0x00000002100a1825 */ /* 0x008fe200078e0208 */
[----:B------:R-:W3:Y:S04]  /*4200*/  @P1 LDS R24, [R21+0x8] ;  /* 0x0000080015181984 */ /* 0x000ee80000000800 */
[----:B------:R-:W4:Y:S04]  /*4210*/  LDG.E.U16.CONSTANT R8, desc[UR14][R8.64] ;  /* 0x0000000e08087981 */ /* 0x000f28000c1e9500 */
[----:B------:R-:W5:Y:S01]  /*4220*/  @P1 LDG.E.U16.CONSTANT R10, desc[UR14][R10.64] ;  /* 0x0000000e0a0a1981 */ /* 0x000f62000c1e9500 */
[----:B----4-:R-:W-:-:S02]  /*4230*/  SHF.L.U32 R7, R8, 0x10, RZ ;  /* 0x0000001008077819 */ /* 0x010fc400000006ff */
[----:B-----5:R-:W-:-:S03]  /*4240*/  @P1 SHF.L.U32 R17, R10, 0x10, RZ ;  /* 0x000000100a111819 */ /* 0x020fc600000006ff */
[----:B0-----:R-:W-:-:S04]  /*4250*/  FFMA R25, R18, R7, R25 ;  /* 0x0000000712197223 */ /* 0x001fc80000000019 */
[----:B---3--:R-:W-:-:S07]  /*4260*/  @P1 FFMA R25, R24, R17, R25 ;  /* 0x0000001118191223 */ /* 0x008fce0000000019 */
.L_x_160:
[----:B------:R-:W-:Y:S01]  /*4270*/  FFMA R19, R14, R19, R25 ;  /* 0x000000130e137223 */ /* 0x000fe20000000019 */
[----:B------:R-:W-:-:S04]  /*4280*/  VIADD R20, R20, UR17 ;  /* 0x0000001114147c36 */ /* 0x000fc80008000000 */
[----:B------:R-:W-:Y:S02]  /*4290*/  F2FP.BF16.F32.PACK_AB R19, RZ, R19 ;  /* 0x00000013ff13723e */ /* 0x000fe400000010ff */
[----:B------:R-:W-:-:S03]  /*42a0*/  ISETP.GE.AND P1, PT, R20, R16, PT ;  /* 0x000000101400720c */ /* 0x000fc60003f26270 */
[----:B------:R0:W-:Y:S10]  /*42b0*/  STG.E.U16 desc[UR14][R22.64], R19 ;  /* 0x0000001316007986 */ /* 0x0001f4000c10150e */
[----:B------:R-:W-:Y:S05]  /*42c0*/  @!P1 BRA `(.L_x_165) ;  /* 0xfffffff0009c9947 */ /* 0x000fea000383ffff */
.L_x_158:
[----:B------:R-:W-:Y:S05]  /*42d0*/  BSYNC.RECONVERGENT B0 ;  /* 0x0000000000007941 */ /* 0x000fea0003800200 */
.L_x_157:
[----:B------:R-:W5:Y:S01]  /*42e0*/  LDCU UR6, c[0x0][0x3ac] ;  /* 0x00007580ff0677ac */ /* 0x000f620008000800 */
[----:B------:R-:W-:Y:S01]  /*42f0*/  MOV R7, R15 ;  /* 0x0000000f00077202 */ /* 0x000fe20000000f00 */
[----:B------:R-:W-:Y:S02]  /*4300*/  UIADD3 UR5, UPT, UPT, UR5, 0x1, URZ ;  /* 0x0000000105057890 */ /* 0x000fe4000fffe0ff */
[----:B-----5:R-:W-:-:S03]  /*4310*/  UISETP.GE.AND UP0, UPT, UR11, UR6, UPT ;  /* 0x000000060b00728c */ /* 0x020fc6000bf06270 */
[----:B------:R-:W-:Y:S01]  /*4320*/  UMOV UR6, UR11 ;  /* 0x0000000b00067c82 */ /* 0x000fe20008000000 */
[----:B------:R-:W-:Y:S06]  /*4330*/  BAR.SYNC.DEFER_BLOCKING 0x0 ;  /* 0x0000000000007b1d */ /* 0x000fec0000010000 */
[----:B------:R-:W-:Y:S05]  /*4340*/  BRA.U !UP0, `(.L_x_166) ;  /* 0xffffffd9085c7547 */ /* 0x000fea000b83ffff */
.L_x_133:
[----:B------:R-:W-:-:S13]  /*4350*/  ISETP.GE.AND P0, PT, R6, R16, PT ;  /* 0x000000100600720c */ /* 0x000fda0003f06270 */
[----:B------:R-:W-:Y:S05]  /*4360*/  @P0 EXIT ;  /* 0x000000000000094d */ /* 0x000fea0003800000 */
[----:B---3--:R-:W3:Y:S01]  /*4370*/  LDC.64 R8, c[0x0][0x398] ;  /* 0x0000e600ff087b82 */ /* 0x008ee20000000a00 */
[----:B------:R-:W0:Y:S01]  /*4380*/  LDCU UR5, c[0x0][0x360] ;  /* 0x00006c00ff0577ac */ /* 0x000e220008000800 */
[----:B------:R-:W0:Y:S02]  /*4390*/  LDCU UR6, c[0x0][0x3b0] ;  /* 0x00007600ff0677ac */ /* 0x000e240008000800 */
.L_x_169:
[----:B0-----:R-:W-:-:S05]  /*43a0*/  MOV R5, UR6 ;  /* 0x0000000600057c02 */ /* 0x001fca0008000f00 */
[----:B------:R-:W-:-:S04]  /*43b0*/  IMAD R5, R5, UR9, R6 ;  /* 0x0000000905057c24 */ /* 0x000fc8000f8e0206 */
[----:B-123--:R-:W-:-:S05]  /*43c0*/  IMAD.WIDE R4, R5, 0x2, R8 ;  /* 0x0000000205047825 */ /* 0x00efca00078e0208 */
[----:B------:R-:W2:Y:S01]  /*43d0*/  LDG.E.U16 R0, desc[UR14][R4.64] ;  /* 0x0000000e04007981 */ /* 0x000ea2000c1e1500 */
[----:B------:R-:W0:Y:S01]  /*43e0*/  MUFU.RCP R2, UR4 ;  /* 0x0000000400027d08 */ /* 0x000e220008001000 */
[----:B------:R-:W-:Y:S01]  /*43f0*/  IMAD.U32 R3, RZ, RZ, UR4 ;  /* 0x00000004ff037e24 */ /* 0x000fe2000f8e00ff */
[----:B------:R-:W-:Y:S03]  /*4400*/  BSSY.RECONVERGENT B0, `(.L_x_167) ;  /* 0x000000d000007945 */ /* 0x000fe60003800200 */
[----:B0-----:R-:W-:-:S04]  /*4410*/  FFMA R3, R2, -R3, 1 ;  /* 0x3f80000002037423 */ /* 0x001fc80000000803 */
[----:B------:R-:W-:Y:S01]  /*4420*/  FFMA R3, R2, R3, R2 ;  /* 0x0000000302037223 */ /* 0x000fe20000000002 */
[----:B--2---:R-:W-:-:S04]  /*4430*/  SHF.L.U32 R0, R0, 0x10, RZ ;  /* 0x0000001000007819 */ /* 0x004fc800000006ff */
[----:B------:R-:W0:Y:S01]  /*4440*/  FCHK P0, R0, UR4 ;  /* 0x0000000400007d02 */ /* 0x000e220008000000 */
[----:B------:R-:W-:-:S04]  /*4450*/  FFMA R2, R0, R3, RZ ;  /* 0x0000000300027223 */ /* 0x000fc800000000ff */
[----:B------:R-:W-:-:S04]  /*4460*/  FFMA R7, R2, -UR4, R0 ;  /* 0x8000000402077c23 */ /* 0x000fc80008000000 */
[----:B------:R-:W-:Y:S01]  /*4470*/  FFMA R2, R3, R7, R2 ;  /* 0x0000000703027223 */ /* 0x000fe20000000002 */
[----:B0-----:R-:W-:Y:S06]  /*4480*/  @!P0 BRA `(.L_x_168) ;  /* 0x0000000000108947 */ /* 0x001fec0003800000 */
[----:B------:R-:W-:Y:S02]  /*4490*/  MOV R3, UR4 ;  /* 0x0000000400037c02 */ /* 0x000fe40008000f00 */
[----:B----4-:R-:W-:-:S07]  /*44a0*/  MOV R12, 0x44c0 ;  /* 0x000044c0000c7802 */ /* 0x010fce0000000f00 */
[----:B------:R-:W-:Y:S05]  /*44b0*/  CALL.REL.NOINC `($__internal_3_$__cuda_sm3x_div_rn_noftz_f32_slowpath) ;  /* 0x0000000800187944 */ /* 0x000fea0003c00000 */
[----:B------:R-:W-:-:S07]  /*44c0*/  IMAD.MOV.U32 R2, RZ, RZ, R0 ;  /* 0x000000ffff027224 */ /* 0x000fce00078e0000 */
.L_x_168:
[----:B------:R-:W-:Y:S05]  /*44d0*/  BSYNC.RECONVERGENT B0 ;  /* 0x0000000000007941 */ /* 0x000fea0003800200 */
.L_x_167:
[----:B------:R-:W-:Y:S02]  /*44e0*/  F2FP.BF16.F32.PACK_AB R2, RZ, R2 ;  /* 0x00000002ff02723e */ /* 0x000fe400000010ff */
[----:B------:R-:W-:-:S03]  /*44f0*/  IADD3 R6, PT, PT, R6, UR5, RZ ;  /* 0x0000000506067c10 */ /* 0x000fc6000fffe0ff */
[----:B------:R0:W-:Y:S01]  /*4500*/  STG.E.U16 desc[UR14][R4.64], R2 ;  /* 0x0000000204007986 */ /* 0x0001e2000c10150e */
[----:B------:R-:W-:-:S13]  /*4510*/  ISETP.GE.AND P0, PT, R6, UR6, PT ;  /* 0x0000000606007c0c */ /* 0x000fda000bf06270 */
[----:B0-----:R-:W-:Y:S05]  /*4520*/  @!P0 BRA `(.L_x_169) ;  /* 0xfffffffc009c8947 */ /* 0x001fea000383ffff */
[----:B------:R-:W-:Y:S05]  /*4530*/  EXIT ;  /* 0x000000000000794d */ /* 0x000fea0003800000 */
.L_x_151:
[----:B------:R-:W-:Y:S01]  /*4540*/  HFMA2 R19, -RZ, RZ, 0, 1.847743988037109375e-06 ;  /* 0x0000001fff137431 */ /* 0x000fe200000001ff */
[----:B--2---:R-:W-:Y:S01]  /*4550*/  MOV R17, R8 ;  /* 0x0000000800117202 */ /* 0x004fe20000000f00 */
[----:B------:R-:W-:Y:S01]  /*4560*/  IMAD.MOV.U32 R18, RZ, RZ, 0x10 ;  /* 0x00000010ff127424 */ /* 0x000fe200078e00ff */
[----:B------:R-:W-:-:S07]  /*4570*/  MOV R16, 0xffffffff ;  /* 0xffffffff00107802 */ /* 0x000fce0000000f00 */
[----:B01----:R-:W-:Y:S05]  /*4580*/  WARPSYNC.COLLECTIVE R16, `(.L_x_170) ;  /* 0x0000000010087348 */ /* 0x003fea0003c00000 */
[----:B------:R2:W3:Y:S02]  /*4590*/  SHFL.BFLY P1, R13, R17, R18, R19 ;  /* 0x0c000012110d7389 */ /* 0x0004e40000020013 */
[----:B0123--:R-:W-:Y:S05]  /*45a0*/  ENDCOLLECTIVE ;  /* 0x000000000000791b */ /* 0x00ffea0003800000 */
.L_x_170:
[----:B------:R-:W-:Y:S02]  /*45b0*/  HFMA2 R18, -RZ, RZ, 0, 4.76837158203125e-07 ;  /* 0x00000008ff127431 */ /* 0x000fe400000001ff */
[----:B------:R-:W-:-:S05]  /*45c0*/  IMAD.MOV.U32 R9, RZ, RZ, R13 ;  /* 0x000000ffff097224 */ /* 0x000fca00078e000d */
[----:B------:R-:W-:-:S04]  /*45d0*/  FMNMX R9, R9, R8, !PT ;  /* 0x0000000809097209 */ /* 0x000fc80007800000 */
[----:B------:R-:W-:-:S07]  /*45e0*/  MOV R17, R9 ;  /* 0x0000000900117202 */ /* 0x000fce0000000f00 */
[----:B------:R-:W-:Y:S05]  /*45f0*/  WARPSYNC.COLLECTIVE R16, `(.L_x_171) ;  /* 0x0000000010087348 */ /* 0x000fea0003c00000 */
[----:B------:R0:W1:Y:S02]  /*4600*/  SHFL.BFLY P1, R13, R17, R18, R19 ;  /* 0x0c000012110d7389 */ /* 0x0000640000020013 */
[----:B01----:R-:W-:Y:S05]  /*4610*/  ENDCOLLECTIVE ;  /* 0x000000000000791b */ /* 0x003fea0003800000 */
.L_x_171:
[----:B------:R-:W-:Y:S02]  /*4620*/  HFMA2 R18, -RZ, RZ, 0, 2.384185791015625e-07 ;  /* 0x00000004ff127431 */ /* 0x000fe400000001ff */
[----:B------:R-:W-:-:S05]  /*4630*/  IMAD.MOV.U32 R10, RZ, RZ, R13 ;  /* 0x000000ffff0a7224 */ /* 0x000fca00078e000d */
[----:B------:R-:W-:-:S04]  /*4640*/  FMNMX R10, R9, R10, !PT ;  /* 0x0000000a090a7209 */ /* 0x000fc80007800000 */
[----:B------:R-:W-:-:S07]  /*4650*/  MOV R17, R10 ;  /* 0x0000000a00117202 */ /* 0x000fce0000000f00 */
[----:B------:R-:W-:Y:S05]  /*4660*/  WARPSYNC.COLLECTIVE R16, `(.L_x_172) ;  /* 0x0000000010087348 */ /* 0x000fea0003c00000 */
[----:B------:R0:W1:Y:S02]  /*4670*/  SHFL.BFLY P1, R13, R17, R18, R19 ;  /* 0x0c000012110d7389 */ /* 0x0000640000020013 */
[----:B01----:R-:W-:Y:S05]  /*4680*/  ENDCOLLECTIVE ;  /* 0x000000000000791b */ /* 0x003fea0003800000 */
.L_x_172:
[----:B------:R-:W-:Y:S02]  /*4690*/  HFMA2 R18, -RZ, RZ, 0, 1.1920928955078125e-07 ;  /* 0x00000002ff127431 */ /* 0x000fe400000001ff */
[----:B------:R-:W-:-:S05]  /*46a0*/  IMAD.MOV.U32 R11, RZ, RZ, R13 ;  /* 0x000000ffff0b7224 */ /* 0x000fca00078e000d */
[----:B------:R-:W-:-:S04]  /*46b0*/  FMNMX R11, R10, R11, !PT ;  /* 0x0000000b0a0b7209 */ /* 0x000fc80007800000 */
[----:B------:R-:W-:-:S07]  /*46c0*/  MOV R17, R11 ;  /* 0x0000000b00117202 */ /* 0x000fce0000000f00 */
[----:B------:R-:W-:Y:S05]  /*46d0*/  WARPSYNC.COLLECTIVE R16, `(.L_x_173) ;  /* 0x0000000010087348 */ /* 0x000fea0003c00000 */
[----:B------:R0:W1:Y:S02]  /*46e0*/  SHFL.BFLY P1, R13, R17, R18, R19 ;  /* 0x0c000012110d7389 */ /* 0x0000640000020013 */
[----:B01----:R-:W-:Y:S05]  /*46f0*/  ENDCOLLECTIVE ;  /* 0x000000000000791b */ /* 0x003fea0003800000 */
.L_x_173:
[----:B------:R-:W-:Y:S02]  /*4700*/  HFMA2 R18, -RZ, RZ, 0, 5.9604644775390625e-08 ;  /* 0x00000001ff127431 */ /* 0x000fe400000001ff */
[----:B------:R-:W-:-:S05]  /*4710*/  IMAD.MOV.U32 R12, RZ, RZ, R13 ;  /* 0x000000ffff0c7224 */ /* 0x000fca00078e000d */
[----:B------:R-:W-:-:S04]  /*4720*/  FMNMX R12, R11, R12, !PT ;  /* 0x0000000c0b0c7209 */ /* 0x000fc80007800000 */
[----:B------:R-:W-:-:S07]  /*4730*/  MOV R17, R12 ;  /* 0x0000000c00117202 */ /* 0x000fce0000000f00 */
[----:B------:R-:W-:Y:S05]  /*4740*/  WARPSYNC.COLLECTIVE R16, `(.L_x_174) ;  /* 0x0000000010087348 */ /* 0x000fea0003c00000 */
[----:B------:R0:W1:Y:S02]  /*4750*/  SHFL.BFLY P1, R13, R17, R18, R19 ;  /* 0x0c000012110d7389 */ /* 0x0000640000020013 */
[----:B01----:R-:W-:Y:S05]  /*4760*/  ENDCOLLECTIVE ;  /* 0x000000000000791b */ /* 0x003fea0003800000 */
.L_x_174:
[----:B------:R-:W-:Y:S05]  /*4770*/  BRA `(.L_x_175) ;  /* 0xffffffe400f07947 */ /* 0x000fea000383ffff */
.L_x_156:
[----:B---3--:R-:W-:Y:S01]  /*4780*/  IMAD.MOV.U32 R17, RZ, RZ, R7 ;  /* 0x000000ffff117224 */ /* 0x008fe200078e0007 */
[----:B------:R-:W-:Y:S01]  /*4790*/  MOV R18, 0x10 ;  /* 0x0000001000127802 */ /* 0x000fe20000000f00 */
[----:B0-----:R-:W-:Y:S01]  /*47a0*/  IMAD.MOV.U32 R16, RZ, RZ, -0x1 ;  /* 0xffffffffff107424 */ /* 0x001fe200078e00ff */
[----:B------:R-:W-:-:S07]  /*47b0*/  MOV R19, 0x1f ;  /* 0x0000001f00137802 */ /* 0x000fce0000000f00 */
[----:B-12---:R-:W-:Y:S05]  /*47c0*/  WARPSYNC.COLLECTIVE R16, `(.L_x_176) ;  /* 0x0000000010087348 */ /* 0x006fea0003c00000 */
[----:B------:R0:W3:Y:S02]  /*47d0*/  SHFL.BFLY P1, R13, R17, R18, R19 ;  /* 0x0c000012110d7389 */ /* 0x0000e40000020013 */
[----:B0123--:R-:W-:Y:S05]  /*47e0*/  ENDCOLLECTIVE ;  /* 0x000000000000791b */ /* 0x00ffea0003800000 */
.L_x_176:
[----:B------:R-:W-:Y:S01]  /*47f0*/  IMAD.MOV.U32 R18, RZ, RZ, 0x8 ;  /* 0x00000008ff127424 */ /* 0x000fe200078e00ff */
[----:B------:R-:W-:-:S05]  /*4800*/  MOV R8, R13 ;  /* 0x0000000d00087202 */ /* 0x000fca0000000f00 */
[----:B------:R-:W-:-:S05]  /*4810*/  FADD R8, R8, R7 ;  /* 0x0000000708087221 */ /* 0x000fca0000000000 */
[----:B------:R-:W-:-:S07]  /*4820*/  MOV R17, R8 ;  /* 0x0000000800117202 */ /* 0x000fce0000000f00 */
[----:B------:R-:W-:Y:S05]  /*4830*/  WARPSYNC.COLLECTIVE R16, `(.L_x_177) ;  /* 0x0000000010087348 */ /* 0x000fea0003c00000 */
[----:B------:R0:W1:Y:S02]  /*4840*/  SHFL.BFLY P1, R13, R17, R18, R19 ;  /* 0x0c000012110d7389 */ /* 0x0000640000020013 */
[----:B01----:R-:W-:Y:S05]  /*4850*/  ENDCOLLECTIVE ;  /* 0x000000000000791b */ /* 0x003fea0003800000 */
.L_x_177:
[----:B------:R-:W-:Y:S01]  /*4860*/  IMAD.MOV.U32 R18, RZ, RZ, 0x4 ;  /* 0x00000004ff127424 */ /* 0x000fe200078e00ff */
[----:B------:R-:W-:-:S05]  /*4870*/  MOV R9, R13 ;  /* 0x0000000d00097202 */ /* 0x000fca0000000f00 */
[----:B------:R-:W-:-:S05]  /*4880*/  FADD R9, R8, R9 ;  /* 0x0000000908097221 */ /* 0x000fca0000000000 */
[----:B------:R-:W-:-:S07]  /*4890*/  MOV R17, R9 ;  /* 0x0000000900117202 */ /* 0x000fce0000000f00 */
[----:B------:R-:W-:Y:S05]  /*48a0*/  WARPSYNC.COLLECTIVE R16, `(.L_x_178) ;  /* 0x0000000010087348 */ /* 0x000fea0003c00000 */
[----:B------:R0:W1:Y:S02]  /*48b0*/  SHFL.BFLY P1, R13, R17, R18, R19 ;  /* 0x0c000012110d7389 */ /* 0x0000640000020013 */
[----:B01----:R-:W-:Y:S05]  /*48c0*/  ENDCOLLECTIVE ;  /* 0x000000000000791b */ /* 0x003fea0003800000 */
.L_x_178:
[----:B------:R-:W-:Y:S01]  /*48d0*/  IMAD.MOV.U32 R18, RZ, RZ, 0x2 ;  /* 0x00000002ff127424 */ /* 0x000fe200078e00ff */
[----:B------:R-:W-:-:S05]  /*48e0*/  MOV R10, R13 ;  /* 0x0000000d000a7202 */ /* 0x000fca0000000f00 */
[----:B------:R-:W-:-:S05]  /*48f0*/  FADD R10, R9, R10 ;  /* 0x0000000a090a7221 */ /* 0x000fca0000000000 */
[----:B------:R-:W-:-:S07]  /*4900*/  MOV R17, R10 ;  /* 0x0000000a00117202 */ /* 0x000fce0000000f00 */
[----:B------:R-:W-:Y:S05]  /*4910*/  WARPSYNC.COLLECTIVE R16, `(.L_x_179) ;  /* 0x0000000010087348 */ /* 0x000fea0003c00000 */
[----:B------:R0:W1:Y:S02]  /*4920*/  SHFL.BFLY P1, R13, R17, R18, R19 ;  /* 0x0c000012110d7389 */ /* 0x0000640000020013 */
[----:B01----:R-:W-:Y:S05]  /*4930*/  ENDCOLLECTIVE ;  /* 0x000000000000791b */ /* 0x003fea0003800000 */
.L_x_179:
[----:B------:R-:W-:Y:S01]  /*4940*/  IMAD.MOV.U32 R18, RZ, RZ, 0x1 ;  /* 0x00000001ff127424 */ /* 0x000fe200078e00ff */
[----:B------:R-:W-:-:S05]  /*4950*/  MOV R11, R13 ;  /* 0x0000000d000b7202 */ /* 0x000fca0000000f00 */
[----:B------:R-:W-:-:S05]  /*4960*/  FADD R11, R10, R11 ;  /* 0x0000000b0a0b7221 */ /* 0x000fca0000000000 */
[----:B------:R-:W-:-:S07]  /*4970*/  MOV R17, R11 ;  /* 0x0000000b00117202 */ /* 0x000fce0000000f00 */
[----:B------:R-:W-:Y:S05]  /*4980*/  WARPSYNC.COLLECTIVE R16, `(.L_x_180) ;  /* 0x0000000010087348 */ /* 0x000fea0003c00000 */
[----:B------:R0:W1:Y:S02]  /*4990*/  SHFL.BFLY P1, R13, R17, R18, R19 ;  /* 0x0c000012110d7389 */ /* 0x0000640000020013 */
[----:B01----:R-:W-:Y:S05]  /*49a0*/  ENDCOLLECTIVE ;  /* 0x000000000000791b */ /* 0x003fea0003800000 */
.L_x_180:
[----:B------:R-:W-:Y:S01]  /*49b0*/  MOV R12, R13 ;  /* 0x0000000d000c7202 */ /* 0x000fe20000000f00 */
[----:B------:R-:W-:Y:S06]  /*49c0*/  BRA `(.L_x_181) ;  /* 0xffffffe800887947 */ /* 0x000fec000383ffff */
        .weak           $__internal_2_$__cuda_sm20_rcp_rn_f32_slowpath
        .type           $__internal_2_$__cuda_sm20_rcp_rn_f32_slowpath,@function
        .size           $__internal_2_$__cuda_sm20_rcp_rn_f32_slowpath,($__internal_3_$__cuda_sm3x_div_rn_noftz_f32_slowpath - $__internal_2_$__cuda_sm20_rcp_rn_f32_slowpath)
$__internal_2_$__cuda_sm20_rcp_rn_f32_slowpath:
[----:B------:R-:W-:Y:S01]  /*49d0*/  SHF.L.U32 R2, R0, 0x1, RZ ;  /* 0x0000000100027819 */ /* 0x000fe200000006ff */
[----:B------:R-:W-:Y:S03]  /*49e0*/  BSSY.RECONVERGENT B3, `(.L_x_182) ;  /* 0x0000030000037945 */ /* 0x000fe60003800200 */
[----:B------:R-:W-:-:S04]  /*49f0*/  SHF.R.U32.HI R2, RZ, 0x18, R2 ;  /* 0x00000018ff027819 */ /* 0x000fc80000011602 */
[----:B------:R-:W-:-:S13]  /*4a00*/  ISETP.NE.U32.AND P0, PT, R2, RZ, PT ;  /* 0x000000ff0200720c */ /* 0x000fda0003f05070 */
[----:B------:R-:W-:Y:S05]  /*4a10*/  @P0 BRA `(.L_x_183) ;  /* 0x0000000000280947 */ /* 0x000fea0003800000 */
[----:B------:R-:W-:-:S05]  /*4a20*/  IMAD.SHL.U32 R2, R0, 0x2, RZ ;  /* 0x0000000200027824 */ /* 0x000fca00078e00ff */
        /* <DEDUP_REMOVED lines=9> */
.L_x_183:
[----:B------:R-:W-:-:S04]  /*4ac0*/  IADD3 R11, PT, PT, R2, -0xfd, RZ ;  /* 0xffffff03020b7810 */ /* 0x000fc80007ffe0ff */
[----:B------:R-:W-:-:S13]  /*4ad0*/  ISETP.GT.U32.AND P0, PT, R11, 0x1, PT ;  /* 0x000000010b00780c */ /* 0x000fda0003f04070 */
[----:B------:R-:W-:Y:S05]  /*4ae0*/  @P0 BRA `(.L_x_185) ;  /* 0x0000000000780947 */ /* 0x000fea0003800000 */
[----:B------:R-:W-:Y:S02]  /*4af0*/  LOP3.LUT R12, R0, 0x7fffff, RZ, 0xc0, !PT ;  /* 0x007fffff000c7812 */ /* 0x000fe400078ec0ff */
[----:B------:R-:W-:Y:S02]  /*4b00*/  MOV R20, 0x3 ;  /* 0x0000000300147802 */ /* 0x000fe40000000f00 */
[----:B------:R-:W-:Y:S02]  /*4b10*/  LOP3.LUT R12, R12, 0x3f800000, RZ, 0xfc, !PT ;  /* 0x3f8000000c0c7812 */ /* 0x000fe400078efcff */
[----:B------:R-:W-:Y:S02]  /*4b20*/  SHF.L.U32 R21, R20, R11, RZ ;  /* 0x0000000b14157219 */ /* 0x000fe400000006ff */
[----:B------:R-:W0:Y:S02]  /*4b30*/  MUFU.RCP R13, R12 ;  /* 0x0000000c000d7308 */ /* 0x000e240000001000 */
        /* <DEDUP_REMOVED lines=8> */
[----:B------:R-:W-:-:S03]  /*4bc0*/  LOP3.LUT R12, R21, R14, RZ, 0xc0, !PT ;  /* 0x0000000e150c7212 */ /* 0x000fc600078ec0ff */
[----:B------:R-:W-:Y:S01]  /*4bd0*/  IMAD.MOV R13, RZ, RZ, -R13 ;  /* 0x000000ffff0d7224 */ /* 0x000fe200078e0a0d */
[----:B------:R-:W-:-:S04]  /*4be0*/  SHF.R.U32.HI R12, RZ, R11, R12 ;  /* 0x0000000bff0c7219 */ /* 0x000fc8000001160c */
[----:B------:R-:W-:Y:S02]  /*4bf0*/  LOP3.LUT P1, RZ, R13, R11, R14, 0xf8, !PT ;  /* 0x0000000b0dff7212 */ /* 0x000fe4000782f80e */
[C---:B------:R-:W-:Y:S02]  /*4c00*/  LOP3.LUT P0, RZ, R12.reuse, 0x1, RZ, 0xc0, !PT ;  /* 0x000000010cff7812 */ /* 0x040fe4000780c0ff */
[----:B------:R-:W-:-:S04]  /*4c10*/  LOP3.LUT P3, RZ, R12, 0x2, RZ, 0xc0, !PT ;  /* 0x000000020cff7812 */ /* 0x000fc8000786c0ff */
[----:B------:R-:W-:Y:S02]  /*4c20*/  PLOP3.LUT P0, PT, P0, P1, P3, 0xe0, 0x0 ;  /* 0x000000000000781c */ /* 0x000fe40000703c30 */
[----:B------:R-:W-:Y:S02]  /*4c30*/  LOP3.LUT P1, RZ, R0, 0x7fffff, RZ, 0xc0, !PT ;  /* 0x007fffff00ff7812 */ /* 0x000fe4000782c0ff */
[----:B------:R-:W-:-:S04]  /*4c40*/  SEL R11, RZ, 0x1, !P0 ;  /* 0x00000001ff0b7807 */ /* 0x000fc80004000000 */
[----:B------:R-:W-:-:S04]  /*4c50*/  IADD3 R11, PT, PT, -R11, RZ, RZ ;  /* 0x000000ff0b0b7210 */ /* 0x000fc80007ffe1ff */
[----:B------:R-:W-:Y:S02]  /*4c60*/  ISETP.GE.AND P0, PT, R11, RZ, PT ;  /* 0x000000ff0b00720c */ /* 0x000fe40003f06270 */
[----:B------:R-:W-:-:S04]  /*4c70*/  IADD3 R11, PT, PT, R2, -0xfc, RZ ;  /* 0xffffff04020b7810 */ /* 0x000fc80007ffe0ff */
[----:B------:R-:W-:-:S07]  /*4c80*/  SHF.R.U32.HI R11, RZ, R11, R14 ;  /* 0x0000000bff0b7219 */ /* 0x000fce000001160e */
[----:B------:R-:W-:-:S05]  /*4c90*/  @!P0 VIADD R11, R11, 0x1 ;  /* 0x000000010b0b8836 */ /* 0x000fca0000000000 */
[----:B------:R-:W-:-:S04]  /*4ca0*/  @!P1 SHF.L.U32 R11, R11, 0x1, RZ ;  /* 0x000000010b0b9819 */ /* 0x000fc800000006ff */
[----:B------:R-:W-:Y:S01]  /*4cb0*/  LOP3.LUT R11, R11, 0x80000000, R0, 0xf8, !PT ;  /* 0x800000000b0b7812 */ /* 0x000fe200078ef800 */
[----:B------:R-:W-:Y:S06]  /*4cc0*/  BRA `(.L_x_184) ;  /* 0x0000000000047947 */ /* 0x000fec0003800000 */
.L_x_185:
[----:B------:R0:W1:Y:S02]  /*4cd0*/  MUFU.RCP R11, R0 ;  /* 0x00000000000b7308 */ /* 0x0000640000001000 */
.L_x_184:
[----:B------:R-:W-:Y:S05]  /*4ce0*/  BSYNC.RECONVERGENT B3 ;  /* 0x0000000000037941 */ /* 0x000fea0003800200 */
.L_x_182:
[----:B-1----:R-:W-:Y:S01]  /*4cf0*/  MOV R2, R11 ;  /* 0x0000000b00027202 */ /* 0x002fe20000000f00 */
[----:B------:R-:W-:-:S04]  /*4d00*/  IMAD.MOV.U32 R11, RZ, RZ, 0x0 ;  /* 0x00000000ff0b7424 */ /* 0x000fc800078e00ff */
[----:B0-----:R-:W-:Y:S05]  /*4d10*/  RET.REL.NODEC R10 `(_Z39attention_fwd_kernel_rope_fused_v7_bf16ILi64EEvPK13__nv_bfloat16S2_S2_PS0_iiiiiif) ;  /* 0xffffffb00ab87950 */ /* 0x001fea0003c3ffff */
        .weak           $__internal_3_$__cuda_sm3x_div_rn_noftz_f32_slowpath
        .type           $__internal_3_$__cuda_sm3x_div_rn_noftz_f32_slowpath,@function
        .size           $__internal_3_$__cuda_sm3x_div_rn_noftz_f32_slowpath,(.L_x_268 - $__internal_3_$__cuda_sm3x_div_rn_noftz_f32_slowpath)
$__internal_3_$__cuda_sm3x_div_rn_noftz_f32_slowpath:
[----:B------:R-:W-:Y:S01]  /*4d20*/  SHF.R.U32.HI R10, RZ, 0x17, R3 ;  /* 0x00000017ff0a7819 */ /* 0x000fe20000011603 */
[----:B------:R-:W-:Y:S01]  /*4d30*/  BSSY.RECONVERGENT B3, `(.L_x_186) ;  /* 0x0000065000037945 */ /* 0x000fe20003800200 */
[----:B------:R-:W-:Y:S02]  /*4d40*/  SHF.R.U32.HI R13, RZ, 0x17, R0 ;  /* 0x00000017ff0d7819 */ /* 0x000fe40000011600 */
[----:B------:R-:W-:Y:S02]  /*4d50*/  LOP3.LUT R10, R10, 0xff, RZ, 0xc0, !PT ;  /* 0x000000ff0a0a7812 */ /* 0x000fe400078ec0ff */
[----:B------:R-:W-:Y:S02]  /*4d60*/  LOP3.LUT R13, R13, 0xff, RZ, 0xc0, !PT ;  /* 0x000000ff0d0d7812 */ /* 0x000fe400078ec0ff */
[----:B------:R-:W-:Y:S02]  /*4d70*/  IADD3 R11, PT, PT, R10, -0x1, RZ ;  /* 0xffffffff0a0b7810 */ /* 0x000fe40007ffe0ff */
[----:B------:R-:W-:-:S02]  /*4d80*/  IADD3 R2, PT, PT, R13, -0x1, RZ ;  /* 0xffffffff0d027810 */ /* 0x000fc40007ffe0ff */
[----:B------:R-:W-:Y:S01]  /*4d90*/  ISETP.GT.U32.AND P0, PT, R11, 0xfd, PT ;  /* 0x000000fd0b00780c */ /* 0x000fe20003f04070 */
[----:B------:R-:W-:-:S03]  /*4da0*/  IMAD.MOV.U32 R11, RZ, RZ, R3 ;  /* 0x000000ffff0b7224 */ /* 0x000fc600078e0003 */
        /* <DEDUP_REMOVED lines=19> */
[----:B------:R-:W-:-:S04]  /*4ee0*/  IADD3 R2, PT, PT, R13, -0x1, RZ ;  /* 0xffffffff0d027810 */ /* 0x000fc80007ffe0ff */
[----:B------:R-:W-:Y:S01]  /*4ef0*/  ISETP.GE.AND P0, PT, R2, RZ, PT ;  /* 0x000000ff0200720c */ /* 0x000fe20003f06270 */
[----:B------:R-:W-:-:S05]  /*4f00*/  VIADD R2, R10, 0xffffffff ;  /* 0xffffffff0a027836 */ /* 0x000fca0000000000 */
[----:B------:R-:W-:-:S07]  /*4f10*/  ISETP.GE.AND P1, PT, R2, RZ, PT ;  /* 0x000000ff0200720c */ /* 0x000fce0003f26270 */
[----:B------:R-:W-:Y:S01]  /*4f20*/  @P0 MOV R2, RZ ;  /* 0x000000ff00020202 */ /* 0x000fe20000000f00 */
[----:B------:R-:W-:Y:S01]  /*4f30*/  @!P0 FFMA R0, R0, 1.84467440737095516160e+19, RZ ;  /* 0x5f80000000008823 */ /* 0x000fe200000000ff */
[----:B------:R-:W-:-:S04]  /*4f40*/  @!P0 MOV R2, 0xffffffc0 ;  /* 0xffffffc000028802 */ /* 0x000fc80000000f00 */
[----:B------:R-:W-:Y:S01]  /*4f50*/  @!P1 FFMA R11, R3, 1.84467440737095516160e+19, RZ ;  /* 0x5f800000030b9823 */ /* 0x000fe200000000ff */
[----:B------:R-:W-:-:S07]  /*4f60*/  @!P1 VIADD R2, R2, 0x40 ;  /* 0x0000004002029836 */ /* 0x000fce0000000000 */
.L_x_187:
[----:B------:R-:W-:Y:S01]  /*4f70*/  LEA R14, R10, 0xc0800000, 0x17 ;  /* 0xc08000000a0e7811 */ /* 0x000fe200078eb8ff */
[----:B------:R-:W-:Y:S01]  /*4f80*/  BSSY.RECONVERGENT B4, `(.L_x_192) ;  /* 0x0000036000047945 */ /* 0x000fe20003800200 */
[----:B------:R-:W-:Y:S02]  /*4f90*/  IADD3 R13, PT, PT, R13, -0x7f, RZ ;  /* 0xffffff810d0d7810 */ /* 0x000fe40007ffe0ff */
[----:B------:R-:W-:-:S03]  /*4fa0*/  IADD3 R21, PT, PT, -R14, R11, RZ ;  /* 0x0000000b0e157210 */ /* 0x000fc60007ffe1ff */
[----:B------:R-:W-:Y:S01]  /*4fb0*/  IMAD R0, R13, -0x800000, R0 ;  /* 0xff8000000d007824 */ /* 0x000fe200078e0200 */
[----:B------:R-:W0:Y:S01]  /*4fc0*/  MUFU.RCP R14, R21 ;  /* 0x00000015000e7308 */ /* 0x000e220000001000 */
[----:B------:R-:W-:Y:S01]  /*4fd0*/  FADD.FTZ R19, -R21, -RZ ;  /* 0x800000ff15137221 */ /* 0x000fe20000010100 */
[----:B------:R-:W-:-:S05]  /*4fe0*/  IADD3 R13, PT, PT, R13, 0x7f, -R10 ;  /* 0x0000007f0d0d7810 */ /* 0x000fca0007ffe80a */
[----:B------:R-:W-:Y:S02]  /*4ff0*/  IMAD.IADD R13, R13, 0x1, R2 ;  /* 0x000000010d0d7824 */ /* 0x000fe400078e0202 */
        /* <DEDUP_REMOVED lines=20> */
[CCC-:B------:R-:W-:Y:S01]  /*5140*/  FFMA.RZ R13, R14.reuse, R20.reuse, R11.reuse ;  /* 0x000000140e0d7223 */ /* 0x1c0fe2000000c00b */
[CCC-:B------:R-:W-:Y:S01]  /*5150*/  FFMA.RP R10, R14.reuse, R20.reuse, R11.reuse ;  /* 0x000000140e0a7223 */ /* 0x1c0fe2000000800b */
[----:B------:R-:W-:Y:S01]  /*5160*/  FFMA.RM R11, R14, R20, R11 ;  /* 0x000000140e0b7223 */ /* 0x000fe2000000400b */
[C---:B------:R-:W-:Y:S01]  /*5170*/  VIADD R14, R2.reuse, 0x20 ;  /* 0x00000020020e7836 */ /* 0x040fe20000000000 */
[C---:B------:R-:W-:Y:S02]  /*5180*/  ISETP.NE.AND P3, PT, R2.reuse, RZ, PT ;  /* 0x000000ff0200720c */ /* 0x040fe40003f65270 */
[----:B------:R-:W-:Y:S02]  /*5190*/  LOP3.LUT R13, R13, 0x7fffff, RZ, 0xc0, !PT ;  /* 0x007fffff0d0d7812 */ /* 0x000fe400078ec0ff */
[----:B------:R-:W-:Y:S02]  /*51a0*/  ISETP.NE.AND P1, PT, R2, RZ, PT ;  /* 0x000000ff0200720c */ /* 0x000fe40003f25270 */
[----:B------:R-:W-:-:S02]  /*51b0*/  LOP3.LUT R13, R13, 0x800000, RZ, 0xfc, !PT ;  /* 0x008000000d0d7812 */ /* 0x000fc400078efcff */
[----:B------:R-:W-:Y:S02]  /*51c0*/  IADD3 R2, PT, PT, -R2, RZ, RZ ;  /* 0x000000ff02027210 */ /* 0x000fe40007ffe1ff */
[----:B------:R-:W-:Y:S02]  /*51d0*/  SHF.L.U32 R14, R13, R14, RZ ;  /* 0x0000000e0d0e7219 */ /* 0x000fe400000006ff */
[----:B------:R-:W-:Y:S02]  /*51e0*/  FSETP.NEU.FTZ.AND P0, PT, R10, R11, PT ;  /* 0x0000000b0a00720b */ /* 0x000fe40003f1d000 */
[----:B------:R-:W-:Y:S02]  /*51f0*/  SEL R2, R2, RZ, P3 ;  /* 0x000000ff02027207 */ /* 0x000fe40001800000 */
[----:B------:R-:W-:Y:S02]  /*5200*/  ISETP.NE.AND P1, PT, R14, RZ, P1 ;  /* 0x000000ff0e00720c */ /* 0x000fe40000f25270 */
[----:B------:R-:W-:-:S02]  /*5210*/  SHF.R.U32.HI R2, RZ, R2, R13 ;  /* 0x00000002ff027219 */ /* 0x000fc4000001160d */
[----:B------:R-:W-:Y:S02]  /*5220*/  PLOP3.LUT P0, PT, P0, P1, PT, 0xf8, 0x8f ;  /* 0x00000000008f781c */ /* 0x000fe40000703f70 */
[----:B------:R-:W-:Y:S02]  /*5230*/  SHF.R.U32.HI R11, RZ, 0x1, R2 ;  /* 0x00000001ff0b7819 */ /* 0x000fe40000011602 */
[----:B------:R-:W-:-:S04]  /*5240*/  SEL R10, RZ, 0x1, !P0 ;  /* 0x00000001ff0a7807 */ /* 0x000fc80004000000 */
[----:B------:R-:W-:-:S04]  /*5250*/  LOP3.LUT R13, R10, 0x1, R11, 0xf8, !PT ;  /* 0x000000010a0d7812 */ /* 0x000fc800078ef80b */
[----:B------:R-:W-:-:S04]  /*5260*/  LOP3.LUT R2, R13, R2, RZ, 0xc0, !PT ;  /* 0x000000020d027212 */ /* 0x000fc800078ec0ff */
[----:B------:R-:W-:-:S04]  /*5270*/  IADD3 R11, PT, PT, R11, R2, RZ ;  /* 0x000000020b0b7210 */ /* 0x000fc80007ffe0ff */
[----:B------:R-:W-:Y:S01]  /*5280*/  LOP3.LUT R0, R11, R0, RZ, 0xfc, !PT ;  /* 0x000000000b007212 */ /* 0x000fe200078efcff */
[----:B------:R-:W-:Y:S06]  /*5290*/  BRA `(.L_x_195) ;  /* 0x0000000000107947 */ /* 0x000fec0003800000 */
.L_x_194:
[----:B------:R-:W-:-:S04]  /*52a0*/  LOP3.LUT R0, R0, 0x80000000, RZ, 0xc0, !PT ;  /* 0x8000000000007812 */ /* 0x000fc800078ec0ff */
[----:B------:R-:W-:Y:S01]  /*52b0*/  LOP3.LUT R0, R0, 0x7f800000, RZ, 0xfc, !PT ;  /* 0x7f80000000007812 */ /* 0x000fe200078efcff */
[----:B------:R-:W-:Y:S06]  /*52c0*/  BRA `(.L_x_195) ;  /* 0x0000000000047947 */ /* 0x000fec0003800000 */
.L_x_193:
[----:B------:R-:W-:-:S07]  /*52d0*/  IMAD R0, R13, 0x800000, R0 ;  /* 0x008000000d007824 */ /* 0x000fce00078e0200 */
.L_x_195:
[----:B------:R-:W-:Y:S05]  /*52e0*/  BSYNC.RECONVERGENT B4 ;  /* 0x0000000000047941 */ /* 0x000fea0003800200 */
.L_x_192:
[----:B------:R-:W-:Y:S05]  /*52f0*/  BRA `(.L_x_196) ;  /* 0x0000000000207947 */ /* 0x000fea0003800000 */
.L_x_191:
[----:B------:R-:W-:-:S04]  /*5300*/  LOP3.LUT R0, R11, 0x80000000, R0, 0x48, !PT ;  /* 0x800000000b007812 */ /* 0x000fc800078e4800 */
[----:B------:R-:W-:Y:S01]  /*5310*/  LOP3.LUT R0, R0, 0x7f800000, RZ, 0xfc, !PT ;  /* 0x7f80000000007812 */ /* 0x000fe200078efcff */
[----:B------:R-:W-:Y:S06]  /*5320*/  BRA `(.L_x_196) ;  /* 0x0000000000147947 */ /* 0x000fec0003800000 */
.L_x_190:
[----:B------:R-:W-:Y:S01]  /*5330*/  LOP3.LUT R0, R11, 0x80000000, R0, 0x48, !PT ;  /* 0x800000000b007812 */ /* 0x000fe200078e4800 */
[----:B------:R-:W-:Y:S06]  /*5340*/  BRA `(.L_x_196) ;  /* 0x00000000000c7947 */ /* 0x000fec0003800000 */
.L_x_189:
[----:B------:R-:W0:Y:S01]  /*5350*/  MUFU.RSQ R0, -QNAN ;  /* 0xffc0000000007908 */ /* 0x000e220000001400 */
[----:B------:R-:W-:Y:S05]  /*5360*/  BRA `(.L_x_196) ;  /* 0x0000000000047947 */ /* 0x000fea0003800000 */
.L_x_188:
[----:B------:R-:W-:-:S07]  /*5370*/  FADD.FTZ R0, R0, R3 ;  /* 0x0000000300007221 */ /* 0x000fce0000010000 */
.L_x_196:
[----:B------:R-:W-:Y:S05]  /*5380*/  BSYNC.RECONVERGENT B3 ;  /* 0x0000000000037941 */ /* 0x000fea0003800200 */
.L_x_186:
[----:B------:R-:W-:Y:S01]  /*5390*/  HFMA2 R11, -RZ, RZ, 0, 0 ;  /* 0x00000000ff0b7431 */ /* 0x000fe200000001ff */
[----:B------:R-:W-:-:S04]  /*53a0*/  MOV R10, R12 ;  /* 0x0000000c000a7202 */ /* 0x000fc80000000f00 */
[----:B0-----:R-:W-:Y:S05]  /*53b0*/  RET.REL.NODEC R10 `(_Z39attention_fwd_kernel_rope_fused_v7_bf16ILi64EEvPK13__nv_bfloat16S2_S2_PS0_iiiiiif) ;  /* 0xffffffac0a107950 */ /* 0x001fea0003c3ffff */
.L_x_197:
        /* <DEDUP_REMOVED lines=12> */
.L_x_268:


//--------------------- .text._Z25attention_fwd_kernel_bf16ILi64EEvPK13__nv_bfloat16S2_S2_PS0_iiiiif --------------------------
	.section	.text._Z25attention_fwd_kernel_bf16ILi64EEvPK13__nv_bfloat16S2_S2_PS0_iiiiif,"ax",@progbits
	.align	128
        .global         _Z25attention_fwd_kernel_bf16ILi64EEvPK13__nv_bfloat16S2_S2_PS0_iiiiif
        .type           _Z25attention_fwd_kernel_bf16ILi64EEvPK13__nv_bfloat16S2_S2_PS0_iiiiif,@function
        .size           _Z25attention_fwd_kernel_bf16ILi64EEvPK13__nv_bfloat16S2_S2_PS0_iiiiif,(.L_x_269 - _Z25attention_fwd_kernel_bf16ILi64EEvPK13__nv_bfloat16S2_S2_PS0_iiiiif)
        .other          _Z25attention_fwd_kernel_bf16ILi64EEvPK13__nv_bfloat16S2_S2_PS0_iiiiif,@"STO_CUDA_ENTRY STV_DEFAULT"
_Z25attention_fwd_kernel_bf16ILi64EEvPK13__nv_bfloat16S2_S2_PS0_iiiiif:
.text._Z25attention_fwd_kernel_bf16ILi64EEvPK13__nv_bfloat16S2_S2_PS0_iiiiif:
[----:B------:R-:W-:Y:S08]  /*0000*/  LDC R1, c[0x0][0x37c] ;  /* 0x0000df00ff017b82 */ /* 0x000ff00000000800 */
[----:B------:R-:W0:Y:S01]  /*0010*/  S2UR UR4, SR_CTAID.X ;  /* 0x00000000000479c3 */ /* 0x000e220000002500 */
[----:B------:R-:W0:Y:S02]  /*0020*/  LDCU UR5, c[0x0][0x3a8] ;  /* 0x00007500ff0577ac */ /* 0x000e240008000800 */
[----:B0-----:R-:W-:-:S06]  /*0030*/  UISETP.GE.AND UP0, UPT, UR4, UR5, UPT ;  /* 0x000000050400728c */ /* 0x001fcc000bf06270 */
[----:B------:R-:W-:-:S13]  /*0040*/  PLOP3.LUT P0, PT, PT, PT, UP0, 0x80, 0x8 ;  /* 0x000000000008781c */ /* 0x000fda0003f0f008 */
[----:B------:R-:W-:Y:S05]  /*0050*/  @P0 EXIT ;  /* 0x000000000000094d */ /* 0x000fea0003800000 */
[----:B------:R-:W0:Y:S01]  /*0060*/  LDCU UR6, c[0x0][0x3b0] ;  /* 0x00007600ff0677ac */ /* 0x000e220008000800 */
[----:B------:R-:W1:Y:S01]  /*0070*/  S2UR UR7, SR_CTAID.Y ;  /* 0x00000000000779c3 */ /* 0x000e620000002600 */
[----:B------:R-:W2:Y:S01]  /*0080*/  S2R R0, SR_TID.X ;  /* 0x0000000000007919 */ /* 0x000ea20000002100 */
[----:B------:R-:W3:Y:S01]  /*0090*/  LDCU UR8, c[0x0][0x3ac] ;  /* 0x00007580ff0877ac */ /* 0x000ee20008000800 */
[----:B------:R-:W4:Y:S01]  /*00a0*/  LDCU.64 UR12, c[0x0][0x358] ;  /* 0x00006b00ff0c77ac */ /* 0x000f220008000a00 */
[----:B0-----:R-:W-:-:S04]  /*00b0*/  MOV R11, UR6 ;  /* 0x00000006000b7c02 */ /* 0x001fc80008000f00 */
[C---:B------:R-:W-:Y:S01]  /*00c0*/  R2UR UR6, R11.reuse ;  /* 0x000000000b0672ca */ /* 0x040fe200000e0000 */
[----:B---3--:R-:W-:Y:S02]  /*00d0*/  UISETP.GE.AND UP0, UPT, UR8, 0x1, UPT ;  /* 0x000000010800788c */ /* 0x008fe4000bf06270 */
[----:B------:R-:W-:Y:S01]  /*00e0*/  IMAD R2, R11, UR8, RZ ;  /* 0x000000080b027c24 */ /* 0x000fe2000f8e02ff */
[----:B-1----:R-:W-:-:S03]  /*00f0*/  UIMAD UR4, UR7, UR5, UR4 ;  /* 0x00000005070472a4 */ /* 0x002fc6000f8e0204 */
[----:B------:R-:W-:-:S06]  /*0100*/  IMAD R2, R2, UR7, RZ ;  /* 0x0000000702027c24 */ /* 0x000fcc000f8e02ff */
[----:B------:R-:W-:-:S03]  /*0110*/  UIMAD UR6, UR4, UR6, URZ ;  /* 0x00000006040672a4 */ /* 0x000fc6000f8e02ff */
[----:B------:R-:W-:Y:S01]  /*0120*/  UMOV UR4, URZ ;  /* 0x000000ff00047c82 */ /* 0x000fe20008000000 */
[----:B--2-4-:R-:W-:Y:S08]  /*0130*/  BRA.U !UP0, `(.L_x_198) ;  /* 0x0000003108307547 */ /* 0x014ff0000b800000 */
[----:B------:R-:W-:Y:S02]  /*0140*/  HFMA2 R5, -RZ, RZ, 0, 0 ;  /* 0x00000000ff057431 */ /* 0x000fe400000001ff */
[----:B------:R-:W-:Y:S01]  /*0150*/  VIADD R3, R11, 0xffffffff ;  /* 0xffffffff0b037836 */ /* 0x000fe20000000000 */
[----:B------:R-:W-:Y:S01]  /*0160*/  LOP3.LUT R4, R0, 0x1f, RZ, 0xc0, !PT ;  /* 0x0000001f00047812 */ /* 0x000fe200078ec0ff */
[----:B------:R-:W0:Y:S01]  /*0170*/  LDCU UR16, c[0x0][0x360] ;  /* 0x00006c00ff1077ac */ /* 0x000e220008000800 */
[----:B------:R-:W-:Y:S01]  /*0180*/  UMOV UR7, 0xff800000 ;  /* 0xff80000000077882 */ /* 0x000fe20000000000 */
[----:B------:R-:W-:Y:S01]  /*0190*/  UMOV UR4, URZ ;  /* 0x000000ff00047c82 */ /* 0x000fe20008000000 */
[----:B------:R-:W-:-:S05]  /*01a0*/  UMOV UR5, URZ ;  /* 0x000000ff00057c82 */ /* 0x000fca0008000000 */
.L_x_237:
[----:B-1----:R-:W1:Y:S01]  /*01b0*/  LDCU UR8, c[0x0][0x3ac] ;  /* 0x00007580ff0877ac */ /* 0x002e620008000800 */
[----:B------:R-:W-:Y:S01]  /*01c0*/  BSSY.RECONVERGENT B0, `(.L_x_199) ;  /* 0x0000180000007945 */ /* 0x000fe20003800200 */
[----:B------:R-:W-:Y:S01]  /*01d0*/  UIADD3 UR9, UPT, UPT, UR5, 0x40, URZ ;  /* 0x0000004005097890 */ /* 0x000fe2000fffe0ff */
[----:B------:R-:W2:Y:S01]  /*01e0*/  LDCU UR15, c[0x0][0x3b4] ;  /* 0x00007680ff0f77ac */ /* 0x000ea20008000800 */
[----:B------:R-:W3:Y:S02]  /*01f0*/  LDCU UR18, c[0x0][0x3b4] ;  /* 0x00007680ff1277ac */ /* 0x000ee40008000800 */
[----:B-1----:R-:W-:-:S04]  /*0200*/  UISETP.LT.AND UP0, UPT, UR9, UR8, UPT ;  /* 0x000000080900728c */ /* 0x002fc8000bf01270 */
[----:B------:R-:W-:-:S04]  /*0210*/  USEL UR8, UR9, UR8, UP0 ;  /* 0x0000000809087287 */ /* 0x000fc80008000000 */
[----:B------:R-:W-:Y:S02]  /*0220*/  UIADD3 UR17, UPT, UPT, UR8, -UR5, URZ ;  /* 0x8000000508117290 */ /* 0x000fe4000fffe0ff */
[----:B------:R-:W-:-:S04]  /*0230*/  ULOP3.LUT UR10, UR8, 0xf, URZ, 0xc0, !UPT ;  /* 0x0000000f080a7892 */ /* 0x000fc8000f8ec0ff */
[----:B------:R-:W-:-:S13]  /*0240*/  ISETP.GE.AND P0, PT, R0, UR17, PT ;  /* 0x0000001100007c0c */ /* 0x000fda000bf06270 */
[----:B--23--:R-:W-:Y:S05]  /*0250*/  @P0 BRA `(.L_x_200) ;  /* 0x0000001400d80947 */ /* 0x00cfea0003800000 */
[----:B------:R-:W1:Y:S02]  /*0260*/  LDCU UR11, c[0x0][0x3b0] ;  /* 0x00007600ff0b77ac */ /* 0x000e640008000800 */
[----:B-1----:R-:W-:-:S04]  /*0270*/  ULOP3.LUT UR8, UR11, 0x1, URZ, 0xc0, !UPT ;  /* 0x000000010b087892 */ /* 0x002fc8000f8ec0ff */
[----:B------:R-:W-:-:S09]  /*0280*/  UISETP.NE.U32.AND UP0, UPT, UR8, 0x1, UPT ;  /* 0x000000010800788c */ /* 0x000fd2000bf05070 */
[----:B------:R-:W-:Y:S05]  /*0290*/  BRA.U !UP0, `(.L_x_201) ;  /* 0x0000000908347547 */ /* 0x000fea000b800000 */
[----:B------:R-:W-:-:S09]  /*02a0*/  UISETP.GT.AND UP0, UPT, UR11, URZ, UPT ;  /* 0x000000ff0b00728c */ /* 0x000fd2000bf04270 */
[----:B------:R-:W-:Y:S05]  /*02b0*/  BRA.U UP0, `(.L_x_202) ;  /* 0x0000000100347547 */ /* 0x000fea000b800000 */
[----:B------:R-:W1:Y:S01]  /*02c0*/  S2R R8, SR_CgaCtaId ;  /* 0x0000000000087919 */ /* 0x000e620000008800 */
[----:B------:R-:W-:Y:S01]  /*02d0*/  MOV R7, 0x400 ;  /* 0x0000040000077802 */ /* 0x000fe20000000f00 */
[----:B------:R-:W-:Y:S01]  /*02e0*/  BSSY.RECONVERGENT B1, `(.L_x_203) ;  /* 0x0000009000017945 */ /* 0x000fe20003800200 */
[----:B------:R-:W-:Y:S02]  /*02f0*/  IMAD.MOV.U32 R6, RZ, RZ, R0 ;  /* 0x000000ffff067224 */ /* 0x000fe400078e0000 */
[----:B-1----:R-:W-:-:S07]  /*0300*/  LEA R7, R8, R7, 0x18 ;  /* 0x0000000708077211 */ /* 0x002fce00078ec0ff */
.L_x_204:
[----:B------:R-:W-:Y:S01]  /*0310*/  FMUL R9, RZ, UR15 ;  /* 0x0000000fff097c20 */ /* 0x000fe20008400000 */
[C---:B------:R-:W-:Y:S01]  /*0320*/  LEA R8, R6.reuse, R7, 0x2 ;  /* 0x0000000706087211 */ /* 0x040fe200078e10ff */
[----:B0-----:R-:W-:-:S04]  /*0330*/  VIADD R6, R6, UR16 ;  /* 0x0000001006067c36 */ /* 0x001fc80008000000 */
[----:B------:R1:W-:Y:S01]  /*0340*/  STS [R8], R9 ;  /* 0x0000000908007388 */ /* 0x0003e20000000800 */
[----:B------:R-:W-:-:S13]  /*0350*/  ISETP.GE.AND P0, PT, R6, UR17, PT ;  /* 0x0000001106007c0c */ /* 0x000fda000bf06270 */
[----:B-1----:R-:W-:Y:S05]  /*0360*/  @!P0 BRA `(.L_x_204) ;  /* 0xfffffffc00e88947 */ /* 0x002fea000383ffff */
[----:B------:R-:W-:Y:S05]  /*0370*/  BSYNC.RECONVERGENT B1 ;  /* 0x0000000000017941 */ /* 0x000fea0003800200 */
.L_x_203:
[----:B------:R-:W-:Y:S05]  /*0380*/  BRA `(.L_x_200) ;  /* 0x00000014008c7947 */ /* 0x000fea0003800000 */
.L_x_202:
[----:B------:R-:W-:Y:S01]  /*0390*/  BSSY.RECONVERGENT B1, `(.L_x_205) ;  /* 0x000007c000017945 */ /* 0x000fe20003800200 */
[----:B------:R-:W-:-:S07]  /*03a0*/  MOV R14, R0 ;  /* 0x00000000000e7202 */ /* 0x000fce0000000f00 */
.L_x_209:
[----:B------:R-:W1:Y:S01]  /*03b0*/  LDCU UR8, c[0x0][0x3b0] ;  /* 0x00007600ff0877ac */ /* 0x000e620008000800 */
[----:B------:R-:W-:Y:S01]  /*03c0*/  ISETP.GE.U32.AND P0, PT, R3, 0x6, PT ;  /* 0x000000060300780c */ /* 0x000fe20003f06070 */
[----:B------:R-:W-:Y:S02]  /*03d0*/  VIADD R7, R14, UR5 ;  /* 0x000000050e077c36 */ /* 0x000fe40008000000 */
[----:B------:R-:W-:Y:S02]  /*03e0*/  HFMA2 R17, -RZ, RZ, 0, 0 ;  /* 0x00000000ff117431 */ /* 0x000fe400000001ff */
[----:B------:R-:W-:Y:S02]  /*03f0*/  IMAD.MOV.U32 R15, RZ, RZ, RZ ;  /* 0x000000ffff0f7224 */ /* 0x000fe400078e00ff */
[----:B-1----:R-:W-:-:S06]  /*0400*/  IMAD R16, R7, UR8, R2 ;  /* 0x0000000807107c24 */ /* 0x002fcc000f8e0202 */
[----:B------:R-:W-:Y:S05]  /*0410*/  @!P0 BRA `(.L_x_206) ;  /* 0x0000000000ec8947 */ /* 0x000fea0003800000 */
[----:B------:R-:W1:Y:S01]  /*0420*/  LDC.64 R8, c[0x0][0x380] ;  /* 0x0000e000ff087b82 */ /* 0x000e620000000a00 */
[----:B------:R-:W-:Y:S01]  /*0430*/  MOV R17, RZ ;  /* 0x000000ff00117202 */ /* 0x000fe20000000f00 */
[----:B------:R-:W-:Y:S01]  /*0440*/  IMAD.MOV.U32 R15, RZ, RZ, RZ ;  /* 0x000000ffff0f7224 */ /* 0x000fe200078e00ff */
[----:B------:R-:W-:-:S05]  /*0450*/  MOV R18, RZ ;  /* 0x000000ff00127202 */ /* 0x000fca0000000f00 */
[----:B------:R-:W2:Y:S02]  /*0460*/  LDC.64 R10, c[0x0][0x388] ;  /* 0x0000e200ff0a7b82 */ /* 0x000ea40000000a00 */
.L_x_207:
[----:B------:R-:W-:Y:S01]  /*0470*/  IADD3 R7, PT, PT, R16, R15, RZ ;  /* 0x0000000f10077210 */ /* 0x000fe20007ffe0ff */
[----:B------:R-:W-:-:S04]  /*0480*/  VIADD R13, R15, UR6 ;  /* 0x000000060f0d7c36 */ /* 0x000fc80008000000 */
[----:B-1----:R-:W-:-:S04]  /*0490*/  IMAD.WIDE R12, R13, 0x2, R8 ;  /* 0x000000020d0c7825 */ /* 0x002fc800078e0208 */
[----:B--2---:R-:W-:Y:S01]  /*04a0*/  IMAD.WIDE R6, R7, 0x2, R10 ;  /* 0x0000000207067825 */ /* 0x004fe200078e020a */
[----:B------:R-:W2:Y:S04]  /*04b0*/  LDG.E.CONSTANT R26, desc[UR12][R12.64] ;  /* 0x0000000c0c1a7981 */ /* 0x000ea8000c1e9900 */
[----:B------:R-:W3:Y:S04]  /*04c0*/  LDG.E.CONSTANT R24, desc[UR12][R6.64] ;  /* 0x0000000c06187981 */ /* 0x000ee8000c1e9900 */
[----:B------:R-:W4:Y:S04]  /*04d0*/  LDG.E.CONSTANT R23, desc[UR12][R12.64+0x4] ;  /* 0x0000040c0c177981 */ /* 0x000f28000c1e9900 */
[----:B------:R-:W5:Y:S04]  /*04e0*/  LDG.E.CONSTANT R22, desc[UR12][R6.64+0x4] ;  /* 0x0000040c06167981 */ /* 0x000f68000c1e9900 */
[----:B------:R-:W4:Y:S04]  /*04f0*/  LDG.E.CONSTANT R25, desc[UR12][R6.64+0xc] ;  /* 0x00000c0c06197981 */ /* 0x000f28000c1e9900 */
[----:B------:R-:W4:Y:S04]  /*0500*/  LDG.E.CONSTANT R19, desc[UR12][R12.64+0x8] ;  /* 0x0000080c0c137981 */ /* 0x000f28000c1e9900 */
[----:B------:R-:W4:Y:S04]  /*0510*/  LDG.E.CONSTANT R20, desc[UR12][R6.64+0x8] ;  /* 0x0000080c06147981 */ /* 0x000f28000c1e9900 */
[----:B------:R5:W4:Y:S01]  /*0520*/  LDG.E.CONSTANT R21, desc[UR12][R12.64+0xc] ;  /* 0x00000c0c0c157981 */ /* 0x000b22000c1e9900 */
[----:B------:R-:W-:Y:S01]  /*0530*/  VIADD R18, R18, 0x4 ;  /* 0x0000000412127836 */ /* 0x000fe20000000000 */
[----:B------:R-:W-:-:S02]  /*0540*/  IADD3 R15, PT, PT, R15, 0x8, RZ ;  /* 0x000000080f0f7810 */ /* 0x000fc40007ffe0ff */
[----:B--2---:R-:W-:Y:S02]  /*0550*/  PRMT R27, R26, 0x7632, R27 ;  /* 0x000076321a1b7816 */ /* 0x004fe4000000001b */
[----:B---3--:R-:W-:-:S03]  /*0560*/  PRMT R28, R24, 0x7632, R28 ;  /* 0x00007632181c7816 */ /* 0x008fc6000000001c */
[----:B------:R-:W-:Y:S01]  /*0570*/  IMAD.U32 R27, R27, 0x10000, RZ ;  /* 0x000100001b1b7824 */ /* 0x000fe200078e00ff */
[----:B------:R-:W-:Y:S01]  /*0580*/  SHF.L.U32 R28, R28, 0x10, RZ ;  /* 0x000000101c1c7819 */ /* 0x000fe200000006ff */
[----:B------:R-:W-:Y:S01]  /*0590*/  IMAD.U32 R26, R26, 0x10000, RZ ;  /* 0x000100001a1a7824 */ /* 0x000fe200078e00ff */
[----:B------:R-:W-:-:S03]  /*05a0*/  SHF.L.U32 R29, R24, 0x10, RZ ;  /* 0x00000010181d7819 */ /* 0x000fc600000006ff */
[----:B------:R-:W-:Y:S01]  /*05b0*/  FMUL R27, R27, R28 ;  /* 0x0000001c1b1b7220 */ /* 0x000fe20000400000 */
[----:B-----5:R-:W-:-:S03]  /*05c0*/  PRMT R12, R22, 0x7632, R12 ;  /* 0x00007632160c7816 */ /* 0x020fc6000000000c */
[----:B------:R-:W-:Y:S01]  /*05d0*/  FFMA R24, R26, R29, R27 ;  /* 0x0000001d1a187223 */ /* 0x000fe2000000001b */
[----:B----4-:R-:W-:Y:S02]  /*05e0*/  PRMT R26, R23, 0x7632, R26 ;  /* 0x00007632171a7816 */ /* 0x010fe4000000001a */
[----:B------:R-:W-:-:S03]  /*05f0*/  SHF.L.U32 R7, R12, 0x10, RZ ;  /* 0x000000100c077819 */ /* 0x000fc600000006ff */
[----:B------:R-:W-:Y:S01]  /*0600*/  IMAD.U32 R26, R26, 0x10000, RZ ;  /* 0x000100001a1a7824 */ /* 0x000fe200078e00ff */
[----:B------:R-:W-:Y:S01]  /*0610*/  SHF.L.U32 R22, R22, 0x10, RZ ;  /* 0x0000001016167819 */ /* 0x000fe200000006ff */
[----:B------:R-:W-:Y:S02]  /*0620*/  IMAD.U32 R23, R23, 0x10000, RZ ;  /* 0x0001000017177824 */ /* 0x000fe400078e00ff */
[----:B------:R-:W-:Y:S01]  /*0630*/  FMUL R26, R26, R7 ;  /* 0x000000071a1a7220 */ /* 0x000fe20000400000 */
[--C-:B------:R-:W-:Y:S01]  /*0640*/  FADD R6, R24, R17.reuse ;  /* 0x0000001118067221 */ /* 0x100fe20000000000 */
[----:B------:R-:W-:Y:S02]  /*0650*/  PRMT R17, R25, 0x7632, R17 ;  /* 0x0000763219117816 */ /* 0x000fe40000000011 */
[----:B------:R-:W-:Y:S01]  /*0660*/  FFMA R23, R23, R22, R26 ;  /* 0x0000001617177223 */ /* 0x000fe2000000001a */
[----:B------:R-:W-:Y:S02]  /*0670*/  PRMT R7, R19, 0x7632, R7 ;  /* 0x0000763213077816 */ /* 0x000fe40000000007 */
[----:B------:R-:W-:-:S02]  /*0680*/  PRMT R12, R20, 0x7632, R12 ;  /* 0x00007632140c7816 */ /* 0x000fc4000000000c */
[----:B------:R-:W-:Y:S02]  /*0690*/  LEA.HI R22, R3, 0x1, RZ, 0x1f ;  /* 0x0000000103167811 */ /* 0x000fe400078ff8ff */
[----:B------:R-:W-:Y:S01]  /*06a0*/  SHF.L.U32 R24, R17, 0x10, RZ ;  /* 0x0000001011187819 */ /* 0x000fe200000006ff */
[----:B------:R-:W-:Y:S01]  /*06b0*/  IMAD.U32 R7, R7, 0x10000, RZ ;  /* 0x0001000007077824 */ /* 0x000fe200078e00ff */
[----:B------:R-:W-:Y:S02]  /*06c0*/  SHF.L.U32 R12, R12, 0x10, RZ ;  /* 0x000000100c0c7819 */ /* 0x000fe400000006ff */
[----:B------:R-:W-:Y:S02]  /*06d0*/  LOP3.LUT R17, R22, 0xfffffffc, RZ, 0xc0, !PT ;  /* 0xfffffffc16117812 */ /* 0x000fe400078ec0ff */
[----:B------:R-:W-:Y:S01]  /*06e0*/  PRMT R13, R21, 0x7632, R13 ;  /* 0x00007632150d7816 */ /* 0x000fe2000000000d */
[----:B------:R-:W-:Y:S01]  /*06f0*/  FMUL R7, R7, R12 ;  /* 0x0000000c07077220 */ /* 0x000fe20000400000 */
[----:B------:R-:W-:Y:S01]  /*0700*/  ISETP.NE.AND P0, PT, R18, R17, PT ;  /* 0x000000111200720c */ /* 0x000fe20003f05270 */
[----:B------:R-:W-:Y:S01]  /*0710*/  IMAD.U32 R20, R20, 0x10000, RZ ;  /* 0x0001000014147824 */ /* 0x000fe200078e00ff */
[----:B------:R-:W-:Y:S01]  /*0720*/  SHF.L.U32 R12, R19, 0x10, RZ ;  /* 0x00000010130c7819 */ /* 0x000fe200000006ff */
[----:B------:R-:W-:Y:S01]  /*0730*/  IMAD.U32 R13, R13, 0x10000, RZ ;  /* 0x000100000d0d7824 */ /* 0x000fe200078e00ff */
[----:B------:R-:W-:Y:S01]  /*0740*/  SHF.L.U32 R21, R21, 0x10, RZ ;  /* 0x0000001015157819 */ /* 0x000fe200000006ff */
[----:B------:R-:W-:Y:S01]  /*0750*/  FADD R6, R6, R23 ;  /* 0x0000001706067221 */ /* 0x000fe20000000000 */
[----:B------:R-:W-:-:S02]  /*0760*/  IMAD.U32 R22, R25, 0x10000, RZ ;  /* 0x0001000019167824 */ /* 0x000fc400078e00ff */
[----:B------:R-:W-:Y:S01]  /*0770*/  FMUL R24, R13, R24 ;  /* 0x000000180d187220 */ /* 0x000fe20000400000 */
[----:B------:R-:W-:-:S03]  /*0780*/  FFMA R7, R12, R20, R7 ;  /* 0x000000140c077223 */ /* 0x000fc60000000007 */
[----:B------:R-:W-:Y:S01]  /*0790*/  FFMA R21, R21, R22, R24 ;  /* 0x0000001615157223 */ /* 0x000fe20000000018 */
[----:B------:R-:W-:-:S04]  /*07a0*/  FADD R6, R6, R7 ;  /* 0x0000000706067221 */ /* 0x000fc80000000000 */
[----:B------:R-:W-:Y:S01]  /*07b0*/  FADD R17, R6, R21 ;  /* 0x0000001506117221 */ /* 0x000fe20000000000 */
[----:B------:R-:W-:Y:S06]  /*07c0*/  @P0 BRA `(.L_x_207) ;  /* 0xfffffffc00280947 */ /* 0x000fec000383ffff */
.L_x_206:
[----:B------:R-:W-:-:S04]  /*07d0*/  LEA.HI R10, R3, 0x1, RZ, 0x1f ;  /* 0x00000001030a7811 */ /* 0x000fc800078ff8ff */
[----:B------:R-:W-:-:S04]  /*07e0*/  LOP3.LUT R10, R10, 0x3, RZ, 0xc0, !PT ;  /* 0x000000030a0a7812 */ /* 0x000fc800078ec0ff */
[----:B------:R-:W-:-:S13]  /*07f0*/  ISETP.NE.AND P0, PT, R10, RZ, PT ;  /* 0x000000ff0a00720c */ /* 0x000fda0003f05270 */
[----:B------:R-:W-:Y:S05]  /*0800*/  @!P0 BRA `(.L_x_208) ;  /* 0x0000000000a88947 */ /* 0x000fea0003800000 */
[----:B------:R-:W1:Y:S01]  /*0810*/  LDC.64 R8, c[0x0][0x388] ;  /* 0x0000e200ff087b82 */ /* 0x000e620000000a00 */
[----:B------:R-:W-:Y:S01]  /*0820*/  IMAD.IADD R11, R16, 0x1, R15 ;  /* 0x00000001100b7824 */ /* 0x000fe200078e020f */
[----:B------:R-:W-:-:S06]  /*0830*/  IADD3 R15, PT, PT, R15, UR6, RZ ;  /* 0x000000060f0f7c10 */ /* 0x000fcc000fffe0ff */
[----:B------:R-:W2:Y:S01]  /*0840*/  LDC.64 R6, c[0x0][0x380] ;  /* 0x0000e000ff067b82 */ /* 0x000ea20000000a00 */
[----:B-1----:R-:W-:-:S05]  /*0850*/  IMAD.WIDE R8, R11, 0x2, R8 ;  /* 0x000000020b087825 */ /* 0x002fca00078e0208 */
[----:B------:R-:W3:Y:S01]  /*0860*/  LDG.E.CONSTANT R13, desc[UR12][R8.64] ;  /* 0x0000000c080d7981 */ /* 0x000ee2000c1e9900 */
[----:B--2---:R-:W-:-:S05]  /*0870*/  IMAD.WIDE R6, R15, 0x2, R6 ;  /* 0x000000020f067825 */ /* 0x004fca00078e0206 */
[----:B------:R-:W2:Y:S01]  /*0880*/  LDG.E.CONSTANT R11, desc[UR12][R6.64] ;  /* 0x0000000c060b7981 */ /* 0x000ea2000c1e9900 */
[----:B------:R-:W-:Y:S02]  /*0890*/  ISETP.NE.AND P0, PT, R10, 0x1, PT ;  /* 0x000000010a00780c */ /* 0x000fe40003f05270 */
[----:B---3--:R-:W-:Y:S02]  /*08a0*/  PRMT R15, R13, 0x7632, R15 ;  /* 0x000076320d0f7816 */ /* 0x008fe4000000000f */
[----:B--2---:R-:W-:-:S03]  /*08b0*/  PRMT R12, R11, 0x7632, R12 ;  /* 0x000076320b0c7816 */ /* 0x004fc6000000000c */
[----:B------:R-:W-:Y:S01]  /*08c0*/  IMAD.U32 R15, R15, 0x10000, RZ ;  /* 0x000100000f0f7824 */ /* 0x000fe200078e00ff */
[----:B------:R-:W-:Y:S01]  /*08d0*/  SHF.L.U32 R12, R12, 0x10, RZ ;  /* 0x000000100c0c7819 */ /* 0x000fe200000006ff */
[----:B------:R-:W-:Y:S01]  /*08e0*/  IMAD.U32 R16, R13, 0x10000, RZ ;  /* 0x000100000d107824 */ /* 0x000fe200078e00ff */
[----:B------:R-:W-:-:S03]  /*08f0*/  SHF.L.U32 R11, R11, 0x10, RZ ;  /* 0x000000100b0b7819 */ /* 0x000fc600000006ff */
[----:B------:R-:W-:-:S04]  /*0900*/  FMUL R12, R12, R15 ;  /* 0x0000000f0c0c7220 */ /* 0x000fc80000400000 */
[----:B------:R-:W-:-:S04]  /*0910*/  FFMA R12, R11, R16, R12 ;  /* 0x000000100b0c7223 */ /* 0x000fc8000000000c */
[----:B------:R-:W-:Y:S01]  /*0920*/  FADD R17, R17, R12 ;  /* 0x0000000c11117221 */ /* 0x000fe20000000000 */
[----:B------:R-:W-:Y:S06]  /*0930*/  @!P0 BRA `(.L_x_208) ;  /* 0x00000000005c8947 */ /* 0x000fec0003800000 */
[----:B------:R-:W-:Y:S01]  /*0940*/  ISETP.NE.AND P0, PT, R10, 0x2, PT ;  /* 0x000000020a00780c */ /* 0x000fe20003f05270 */
[----:B------:R-:W2:Y:S04]  /*0950*/  LDG.E.CONSTANT R12, desc[UR12][R8.64+0x4] ;  /* 0x0000040c080c7981 */ /* 0x000ea8000c1e9900 */
[----:B------:R-:W3:Y:S08]  /*0960*/  LDG.E.CONSTANT R10, desc[UR12][R6.64+0x4] ;  /* 0x0000040c060a7981 */ /* 0x000ef0000c1e9900 */
[----:B------:R-:W4:Y:S04]  /*0970*/  @P0 LDG.E.CONSTANT R15, desc[UR12][R6.64+0x8] ;  /* 0x0000080c060f0981 */ /* 0x000f28000c1e9900 */
[----:B------:R-:W5:Y:S01]  /*0980*/  @P0 LDG.E.CONSTANT R19, desc[UR12][R8.64+0x8] ;  /* 0x0000080c08130981 */ /* 0x000f62000c1e9900 */
[----:B--2---:R-:W-:-:S02]  /*0990*/  PRMT R13, R12, 0x7632, R13 ;  /* 0x000076320c0d7816 */ /* 0x004fc4000000000d */
[----:B---3--:R-:W-:Y:S02]  /*09a0*/  PRMT R11, R10, 0x7632, R11 ;  /* 0x000076320a0b7816 */ /* 0x008fe4000000000b */
[----:B------:R-:W-:-:S03]  /*09b0*/  SHF.L.U32 R16, R13, 0x10, RZ ;  /* 0x000000100d107819 */ /* 0x000fc600000006ff */
[----:B------:R-:W-:Y:S01]  /*09c0*/  IMAD.U32 R11, R11, 0x10000, RZ ;  /* 0x000100000b0b7824 */ /* 0x000fe200078e00ff */
[----:B----4-:R-:W-:Y:S02]  /*09d0*/  @P0 PRMT R18, R15, 0x7632, R18 ;  /* 0x000076320f120816 */ /* 0x010fe40000000012 */
[----:B-----5:R-:W-:Y:S01]  /*09e0*/  @P0 PRMT R20, R19, 0x7632, R20 ;  /* 0x0000763213140816 */ /* 0x020fe20000000014 */
[----:B------:R-:W-:Y:S01]  /*09f0*/  IMAD.U32 R10, R10, 0x10000, RZ ;  /* 0x000100000a0a7824 */ /* 0x000fe200078e00ff */
[----:B------:R-:W-:Y:S01]  /*0a00*/  SHF.L.U32 R13, R12, 0x10, RZ ;  /* 0x000000100c0d7819 */ /* 0x000fe200000006ff */
[----:B------:R-:W-:Y:S01]  /*0a10*/  FMUL R11, R11, R16 ;  /* 0x000000100b0b7220 */ /* 0x000fe20000400000 */
[----:B------:R-:W-:Y:S01]  /*0a20*/  @P0 SHF.L.U32 R7, R20, 0x10, RZ ;  /* 0x0000001014070819 */ /* 0x000fe200000006ff */
[----:B------:R-:W-:Y:S01]  /*0a30*/  @P0 IMAD.U32 R18, R18, 0x10000, RZ ;  /* 0x0001000012120824 */ /* 0x000fe200078e00ff */
[----:B------:R-:W-:Y:S01]  /*0a40*/  @P0 SHF.L.U32 R6, R19, 0x10, RZ ;  /* 0x0000001013060819 */ /* 0x000fe200000006ff */
[----:B------:R-:W-:Y:S01]  /*0a50*/  FFMA R10, R10, R13, R11 ;  /* 0x0000000d0a0a7223 */ /* 0x000fe2000000000b */
[----:B------:R-:W-:-:S02]  /*0a60*/  @P0 IMAD.U32 R15, R15, 0x10000, RZ ;  /* 0x000100000f0f0824 */ /* 0x000fc400078e00ff */
[----:B------:R-:W-:Y:S01]  /*0a70*/  @P0 FMUL R18, R18, R7 ;  /* 0x0000000712120220 */ /* 0x000fe20000400000 */
[----:B------:R-:W-:-:S03]  /*0a80*/  FADD R17, R17, R10 ;  /* 0x0000000a11117221 */ /* 0x000fc60000000000 */
[----:B------:R-:W-:-:S04]  /*0a90*/  @P0 FFMA R6, R15, R6, R18 ;  /* 0x000000060f060223 */ /* 0x000fc80000000012 */
[----:B------:R-:W-:-:S07]  /*0aa0*/  @P0 FADD R17, R17, R6 ;  /* 0x0000000611110221 */ /* 0x000fce0000000000 */
.L_x_208:
[----:B------:R-:W1:Y:S01]  /*0ab0*/  S2UR UR11, SR_CgaCtaId ;  /* 0x00000000000b79c3 */ /* 0x000e620000008800 */
[----:B------:R-:W2:Y:S01]  /*0ac0*/  LDCU UR14, c[0x0][0x3b4] ;  /* 0x00007680ff0e77ac */ /* 0x000ea20008000800 */
[----:B------:R-:W-:Y:S01]  /*0ad0*/  UMOV UR8, 0x400 ;  /* 0x0000040000087882 */ /* 0x000fe20000000000 */
[----:B--2---:R-:W-:Y:S01]  /*0ae0*/  FMUL R17, R17, UR14 ;  /* 0x0000000e11117c20 */ /* 0x004fe20008400000 */
[----:B-1----:R-:W-:-:S06]  /*0af0*/  ULEA UR8, UR11, UR8, 0x18 ;  /* 0x000000080b087291 */ /* 0x002fcc000f8ec0ff */
[C---:B------:R-:W-:Y:S01]  /*0b00*/  LEA R6, R14.reuse, UR8, 0x2 ;  /* 0x000000080e067c11 */ /* 0x040fe2000f8e10ff */
[----:B0-----:R-:W-:-:S04]  /*0b10*/  VIADD R14, R14, UR16 ;  /* 0x000000100e0e7c36 */ /* 0x001fc80008000000 */
[----:B------:R1:W-:Y:S01]  /*0b20*/  STS [R6], R17 ;  /* 0x0000001106007388 */ /* 0x0003e20000000800 */
[----:B------:R-:W-:-:S13]  /*0b30*/  ISETP.GE.AND P0, PT, R14, UR17, PT ;  /* 0x000000110e007c0c */ /* 0x000fda000bf06270 */
[----:B-1----:R-:W-:Y:S05]  /*0b40*/  @!P0 BRA `(.L_x_209) ;  /* 0xfffffff800188947 */ /* 0x002fea000383ffff */
[----:B------:R-:W-:Y:S05]  /*0b50*/  BSYNC.RECONVERGENT B1 ;  /* 0x0000000000017941 */ /* 0x000fea0003800200 */
.L_x_205:
[----:B------:R-:W-:Y:S05]  /*0b60*/  BRA `(.L_x_200) ;  /* 0x0000000c00947947 */ /* 0x000fea0003800000 */
.L_x_201:
[----:B------:R-:W-:-:S09]  /*0b70*/  UISETP.GT.AND UP0, UPT, UR11, URZ, UPT ;  /* 0x000000ff0b00728c */ /* 0x000fd2000bf04270 */
[----:B------:R-:W-:Y:S05]  /*0b80*/  BRA.U UP0, `(.L_x_210) ;  /* 0x0000000100347547 */ /* 0x000fea000b800000 */
[----:B------:R-:W1:Y:S01]  /*0b90*/  S2R R8, SR_CgaCtaId ;  /* 0x0000000000087919 */ /* 0x000e620000008800 */
[----:B------:R-:W-:Y:S01]  /*0ba0*/  MOV R7, 0x400 ;  /* 0x0000040000077802 */ /* 0x000fe20000000f00 */
[----:B------:R-:W-:Y:S01]  /*0bb0*/  BSSY.RECONVERGENT B1, `(.L_x_211) ;  /* 0x0000009000017945 */ /* 0x000fe20003800200 */
[----:B------:R-:W-:Y:S02]  /*0bc0*/  MOV R6, R0 ;  /* 0x0000000000067202 */ /* 0x000fe40000000f00 */
[----:B-1----:R-:W-:-:S07]  /*0bd0*/  LEA R9, R8, R7, 0x18 ;  /* 0x0000000708097211 */ /* 0x002fce00078ec0ff */
.L_x_212:
[----:B------:R-:W-:Y:S01]  /*0be0*/  FMUL R8, RZ, UR18 ;  /* 0x00000012ff087c20 */ /* 0x000fe20008400000 */
[C---:B------:R-:W-:Y:S01]  /*0bf0*/  IMAD R7, R6.reuse, 0x4, R9 ;  /* 0x0000000406077824 */ /* 0x040fe200078e0209 */
[----:B0-----:R-:W-:-:S04]  /*0c00*/  IADD3 R6, PT, PT, R6, UR16, RZ ;  /* 0x0000001006067c10 */ /* 0x001fc8000fffe0ff */
[----:B------:R1:W-:Y:S01]  /*0c10*/  STS [R7], R8 ;  /* 0x0000000807007388 */ /* 0x0003e20000000800 */
[----:B------:R-:W-:-:S13]  /*0c20*/  ISETP.GE.AND P0, PT, R6, UR17, PT ;  /* 0x0000001106007c0c */ /* 0x000fda000bf06270 */
[----:B-1----:R-:W-:Y:S05]  /*0c30*/  @!P0 BRA `(.L_x_212) ;  /* 0xfffffffc00e88947 */ /* 0x002fea000383ffff */
[----:B------:R-:W-:Y:S05]  /*0c40*/  BSYNC.RECONVERGENT B1 ;  /* 0x0000000000017941 */ /* 0x000fea0003800200 */
.L_x_211:
[----:B------:R-:W-:Y:S05]  /*0c50*/  BRA `(.L_x_200) ;  /* 0x0000000c00587947 */ /* 0x000fea0003800000 */
.L_x_210:
[----:B------:R-:W-:-:S07]  /*0c60*/  IMAD.MOV.U32 R10, RZ, RZ, R0 ;  /* 0x000000ffff0a7224 */ /* 0x000fce00078e0000 */
.L_x_217:
[----:B------:R-:W1:Y:S01]  /*0c70*/  LDC R11, c[0x0][0x3b0] ;  /* 0x0000ec00ff0b7b82 */ /* 0x000e620000000800 */
[----:B------:R-:W-:Y:S01]  /*0c80*/  ISETP.GE.U32.AND P0, PT, R3, 0xf, PT ;  /* 0x0000000f0300780c */ /* 0x000fe20003f06070 */
[----:B------:R-:W-:Y:S01]  /*0c90*/  HFMA2 R13, -RZ, RZ, 0, 0 ;  /* 0x00000000ff0d7431 */ /* 0x000fe200000001ff */
[----:B------:R-:W-:Y:S01]  /*0ca0*/  IADD3 R12, PT, PT, R10, UR5, RZ ;  /* 0x000000050a0c7c10 */ /* 0x000fe2000fffe0ff */
[----:B------:R-:W-:-:S04]  /*0cb0*/  IMAD.MOV.U32 R16, RZ, RZ, RZ ;  /* 0x000000ffff107224 */ /* 0x000fc800078e00ff */
[----:B-1----:R-:W-:-:S06]  /*0cc0*/  IMAD R12, R12, R11, R2 ;  /* 0x0000000b0c0c7224 */ /* 0x002fcc00078e0202 */
[----:B------:R-:W-:Y:S05]  /*0cd0*/  @!P0 BRA `(.L_x_213) ;  /* 0x00000004007c8947 */ /* 0x000fea0003800000 */
[----:B------:R-:W-:Y:S01]  /*0ce0*/  LOP3.LUT R15, R11, 0x7ffffff0, RZ, 0xc0, !PT ;  /* 0x7ffffff00b0f7812 */ /* 0x000fe200078ec0ff */
[----:B------:R-:W-:Y:S01]  /*0cf0*/  IMAD.MOV.U32 R16, RZ, RZ, RZ ;  /* 0x000000ffff107224 */ /* 0x000fe200078e00ff */
[----:B------:R-:W-:Y:S01]  /*0d00*/  MOV R13, R12 ;  /* 0x0000000c000d7202 */ /* 0x000fe20000000f00 */
[----:B------:R-:W-:Y:S01]  /*0d10*/  IMAD.U32 R14, RZ, RZ, UR6 ;  /* 0x00000006ff0e7e24 */ /* 0x000fe2000f8e00ff */
[----:B------:R-:W-:-:S07]  /*0d20*/  IADD3 R15, PT, PT, -R15, RZ, RZ ;  /* 0x000000ff0f0f7210 */ /* 0x000fce0007ffe1ff */
.L_x_214:
[----:B------:R-:W1:Y:S08]  /*0d30*/  LDC.64 R6, c[0x0][0x388] ;  /* 0x0000e200ff067b82 */ /* 0x000e700000000a00 */
[----:B------:R-:W2:Y:S01]  /*0d40*/  LDC.64 R8, c[0x0][0x380] ;  /* 0x0000e000ff087b82 */ /* 0x000ea20000000a00 */
[----:B-1----:R-:W-:-:S05]  /*0d50*/  IMAD.WIDE R6, R13, 0x2, R6 ;  /* 0x000000020d067825 */ /* 0x002fca00078e0206 */
[----:B------:R-:W3:Y:S01]  /*0d60*/  LDG.E.U16.CONSTANT R26, desc[UR12][R6.64] ;  /* 0x0000000c061a7981 */ /* 0x000ee2000c1e9500 */
[----:B--2---:R-:W-:-:S03]  /*0d70*/  IMAD.WIDE R8, R14, 0x2, R8 ;  /* 0x000000020e087825 */ /* 0x004fc600078e0208 */
[----:B------:R-:W2:Y:S04]  /*0d80*/  LDG.E.U16.CONSTANT R17, desc[UR12][R6.64+0x2] ;  /* 0x0000020c06117981 */ /* 0x000ea8000c1e9500 */
[----:B------:R-:W4:Y:S04]  /*0d90*/  LDG.E.U16.CONSTANT R24, desc[UR12][R8.64] ;  /* 0x0000000c08187981 */ /* 0x000f28000c1e9500 */
[----:B------:R-:W5:Y:S04]  /*0da0*/  LDG.E.U16.CONSTANT R27, desc[UR12][R8.64+0x2] ;  /* 0x0000020c081b7981 */ /* 0x000f68000c1e9500 */
[----:B------:R-:W5:Y:S04]  /*0db0*/  LDG.E.U16.CONSTANT R23, desc[UR12][R6.64+0x4] ;  /* 0x0000040c06177981 */ /* 0x000f68000c1e9500 */
[----:B------:R-:W5:Y:S04]  /*0dc0*/  LDG.E.U16.CONSTANT R20, desc[UR12][R8.64+0x4] ;  /* 0x0000040c08147981 */ /* 0x000f68000c1e9500 */
[----:B------:R-:W5:Y:S04]  /*0dd0*/  LDG.E.U16.CONSTANT R21, desc[UR12][R8.64+0x6] ;  /* 0x0000060c08157981 */ /* 0x000f68000c1e9500 */
[----:B------:R-:W5:Y:S04]  /*0de0*/  LDG.E.U16.CONSTANT R22, desc[UR12][R6.64+0x6] ;  /* 0x0000060c06167981 */ /* 0x000f68000c1e9500 */
[----:B------:R-:W5:Y:S04]  /*0df0*/  LDG.E.U16.CONSTANT R19, desc[UR12][R6.64+0x8] ;  /* 0x0000080c06137981 */ /* 0x000f68000c1e9500 */
[----:B------:R-:W5:Y:S04]  /*0e00*/  LDG.E.U16.CONSTANT R18, desc[UR12][R8.64+0x8] ;  /* 0x0000080c08127981 */ /* 0x000f68000c1e9500 */
[----:B------:R-:W5:Y:S01]  /*0e10*/  LDG.E.U16.CONSTANT R28, desc[UR12][R6.64+0x1e] ;  /* 0x00001e0c061c7981 */ /* 0x000f62000c1e9500 */
[----:B---3--:R-:W-:-:S02]  /*0e20*/  SHF.L.U32 R26, R26, 0x10, RZ ;  /* 0x000000101a1a7819 */ /* 0x008fc400000006ff */
[----:B--2---:R-:W-:Y:S01]  /*0e30*/  SHF.L.U32 R17, R17, 0x10, RZ ;  /* 0x0000001011117819 */ /* 0x004fe200000006ff */
[----:B----4-:R-:W-:-:S04]  /*0e40*/  IMAD.U32 R25, R24, 0x10000, RZ ;  /* 0x0001000018197824 */ /* 0x010fc800078e00ff */
[----:B------:R-:W-:Y:S01]  /*0e50*/  FFMA R25, R25, R26, R16 ;  /* 0x0000001a19197223 */ /* 0x000fe20000000010 */
[----:B-----5:R-:W-:Y:S01]  /*0e60*/  IMAD.U32 R16, R27, 0x10000, RZ ;  /* 0x000100001b107824 */ /* 0x020fe200078e00ff */
[----:B------:R-:W-:-:S03]  /*0e70*/  SHF.L.U32 R23, R23, 0x10, RZ ;  /* 0x0000001017177819 */ /* 0x000fc600000006ff */
[----:B------:R-:W-:Y:S02]  /*0e80*/  FFMA R25, R16, R17, R25 ;  /* 0x0000001110197223 */ /* 0x000fe40000000019 */
[----:B------:R-:W2:Y:S01]  /*0e90*/  LDG.E.U16.CONSTANT R17, desc[UR12][R6.64+0xa] ;  /* 0x00000a0c06117981 */ /* 0x000ea2000c1e9500 */
[----:B------:R-:W-:-:S03]  /*0ea0*/  IMAD.U32 R20, R20, 0x10000, RZ ;  /* 0x0001000014147824 */ /* 0x000fc600078e00ff */
[----:B------:R-:W3:Y:S01]  /*0eb0*/  LDG.E.U16.CONSTANT R16, desc[UR12][R8.64+0xa] ;  /* 0x00000a0c08107981 */ /* 0x000ee2000c1e9500 */
[----:B------:R-:W-:Y:S02]  /*0ec0*/  IMAD.U32 R24, R21, 0x10000, RZ ;  /* 0x0001000015187824 */ /* 0x000fe400078e00ff */
[----:B------:R-:W-:Y:S01]  /*0ed0*/  FFMA R23, R20, R23, R25 ;  /* 0x0000001714177223 */ /* 0x000fe20000000019 */
[----:B------:R-:W4:Y:S01]  /*0ee0*/  LDG.E.U16.CONSTANT R21, desc[UR12][R6.64+0xc] ;  /* 0x00000c0c06157981 */ /* 0x000f22000c1e9500 */
[----:B------:R-:W-:-:S03]  /*0ef0*/  SHF.L.U32 R22, R22, 0x10, RZ ;  /* 0x0000001016167819 */ /* 0x000fc600000006ff */
[----:B------:R-:W5:Y:S02]  /*0f00*/  LDG.E.U16.CONSTANT R20, desc[UR12][R8.64+0xc] ;  /* 0x00000c0c08147981 */ /* 0x000f64000c1e9500 */
[----:B------:R-:W-:Y:S02]  /*0f10*/  FFMA R24, R24, R22, R23 ;  /* 0x0000001618187223 */ /* 0x000fe40000000017 */
[----:B------:R-:W5:Y:S01]  /*0f20*/  LDG.E.U16.CONSTANT R23, desc[UR12][R6.64+0xe] ;  /* 0x00000e0c06177981 */ /* 0x000f62000c1e9500 */
[----:B------:R-:W-:Y:S01]  /*0f30*/  SHF.L.U32 R19, R19, 0x10, RZ ;  /* 0x0000001013137819 */ /* 0x000fe200000006ff */
[----:B------:R-:W-:Y:S02]  /*0f40*/  IMAD.U32 R25, R18, 0x10000, RZ ;  /* 0x0001000012197824 */ /* 0x000fe400078e00ff */
[----:B------:R-:W5:Y:S02]  /*0f50*/  LDG.E.U16.CONSTANT R22, desc[UR12][R8.64+0xe] ;  /* 0x00000e0c08167981 */ /* 0x000f64000c1e9500 */
[----:B------:R-:W-:-:S02]  /*0f60*/  FFMA R26, R25, R19, R24 ;  /* 0x00000013191a7223 */ /* 0x000fc40000000018 */
[----:B------:R-:W5:Y:S04]  /*0f70*/  LDG.E.U16.CONSTANT R19, desc[UR12][R8.64+0x10] ;  /* 0x0000100c08137981 */ /* 0x000f68000c1e9500 */
[----:B------:R-:W5:Y:S04]  /*0f80*/  LDG.E.U16.CONSTANT R18, desc[UR12][R6.64+0x10] ;  /* 0x0000100c06127981 */ /* 0x000f68000c1e9500 */
[----:B------:R-:W5:Y:S04]  /*0f90*/  LDG.E.U16.CONSTANT R25, desc[UR12][R6.64+0x12] ;  /* 0x0000120c06197981 */ /* 0x000f68000c1e9500 */
[----:B------:R-:W5:Y:S01]  /*0fa0*/  LDG.E.U16.CONSTANT R24, desc[UR12][R8.64+0x12] ;  /* 0x0000120c08187981 */ /* 0x000f62000c1e9500 */
[----:B--2---:R-:W-:Y:S01]  /*0fb0*/  SHF.L.U32 R17, R17, 0x10, RZ ;  /* 0x0000001011117819 */ /* 0x004fe200000006ff */
[----:B---3--:R-:W-:-:S02]  /*0fc0*/  IMAD.U32 R27, R16, 0x10000, RZ ;  /* 0x00010000101b7824 */ /* 0x008fc400078e00ff */
[----:B------:R-:W2:Y:S01]  /*0fd0*/  LDG.E.U16.CONSTANT R16, desc[UR12][R8.64+0x14] ;  /* 0x0000140c08107981 */ /* 0x000ea2000c1e9500 */
[----:B----4-:R-:W-:Y:S01]  /*0fe0*/  SHF.L.U32 R21, R21, 0x10, RZ ;  /* 0x0000001015157819 */ /* 0x010fe200000006ff */
[----:B------:R-:W-:Y:S02]  /*0ff0*/  FFMA R17, R27, R17, R26 ;  /* 0x000000111b117223 */ /* 0x000fe4000000001a */
[----:B------:R-:W3:Y:S01]  /*1000*/  LDG.E.U16.CONSTANT R27, desc[UR12][R8.64+0x1e] ;  /* 0x00001e0c081b7981 */ /* 0x000ee2000c1e9500 */
[----:B-----5:R-:W-:Y:S01]  /*1010*/  IMAD.U32 R20, R20, 0x10000, RZ ;  /* 0x0001000014147824 */ /* 0x020fe200078e00ff */
[----:B------:R-:W-:-:S03]  /*1020*/  SHF.L.U32 R23, R23, 0x10, RZ ;  /* 0x0000001017177819 */ /* 0x000fc600000006ff */
[----:B------:R-:W-:Y:S01]  /*1030*/  FFMA R17, R20, R21, R17 ;  /* 0x0000001514117223 */ /* 0x000fe20000000011 */
[----:B------:R-:W-:-:S04]  /*1040*/  IMAD.U32 R22, R22, 0x10000, RZ ;  /* 0x0001000016167824 */ /* 0x000fc800078e00ff */
[----:B------:R-:W-:Y:S02]  /*1050*/  FFMA R22, R22, R23, R17 ;  /* 0x0000001716167223 */ /* 0x000fe40000000011 */
[----:B------:R-:W4:Y:S01]  /*1060*/  LDG.E.U16.CONSTANT R17, desc[UR12][R6.64+0x14] ;  /* 0x0000140c06117981 */ /* 0x000f22000c1e9500 */
[----:B------:R-:W-:Y:S01]  /*1070*/  IMAD.U32 R21, R19, 0x10000, RZ ;  /* 0x0001000013157824 */ /* 0x000fe200078e00ff */
[----:B------:R-:W-:Y:S02]  /*1080*/  SHF.L.U32 R20, R18, 0x10, RZ ;  /* 0x0000001012147819 */ /* 0x000fe400000006ff */
[----:B------:R-:W5:Y:S01]  /*1090*/  LDG.E.U16.CONSTANT R18, desc[UR12][R6.64+0x16] ;  /* 0x0000160c06127981 */ /* 0x000f62000c1e9500 */
[----:B------:R-:W-:-:S03]  /*10a0*/  SHF.L.U32 R25, R25, 0x10, RZ ;  /* 0x0000001019197819 */ /* 0x000fc600000006ff */
[----:B------:R-:W3:Y:S01]  /*10b0*/  LDG.E.U16.CONSTANT R19, desc[UR12][R8.64+0x16] ;  /* 0x0000160c08137981 */ /* 0x000ee2000c1e9500 */
[----:B------:R-:W-:Y:S01]  /*10c0*/  FFMA R22, R21, R20, R22 ;  /* 0x0000001415167223 */ /* 0x000fe20000000016 */
[----:B------:R-:W-:Y:S02]  /*10d0*/  IMAD.U32 R23, R24, 0x10000, RZ ;  /* 0x0001000018177824 */ /* 0x000fe400078e00ff */
[----:B------:R-:W3:Y:S04]  /*10e0*/  LDG.E.U16.CONSTANT R21, desc[UR12][R6.64+0x18] ;  /* 0x0000180c06157981 */ /* 0x000ee8000c1e9500 */
[----:B------:R-:W3:Y:S01]  /*10f0*/  LDG.E.U16.CONSTANT R20, desc[UR12][R8.64+0x18] ;  /* 0x0000180c08147981 */ /* 0x000ee2000c1e9500 */
[----:B------:R-:W-:-:S03]  /*1100*/  FFMA R26, R23, R25, R22 ;  /* 0x00000019171a7223 */ /* 0x000fc60000000016 */
[----:B------:R-:W3:Y:S04]  /*1110*/  LDG.E.U16.CONSTANT R24, desc[UR12][R6.64+0x1a] ;  /* 0x00001a0c06187981 */ /* 0x000ee8000c1e9500 */
[----:B------:R-:W3:Y:S04]  /*1120*/  LDG.E.U16.CONSTANT R25, desc[UR12][R8.64+0x1a] ;  /* 0x00001a0c08197981 */ /* 0x000ee8000c1e9500 */
[----:B------:R-:W3:Y:S04]  /*1130*/  LDG.E.U16.CONSTANT R22, desc[UR12][R8.64+0x1c] ;  /* 0x00001c0c08167981 */ /* 0x000ee8000c1e9500 */
[----:B------:R1:W3:Y:S01]  /*1140*/  LDG.E.U16.CONSTANT R23, desc[UR12][R6.64+0x1c] ;  /* 0x00001c0c06177981 */ /* 0x0002e2000c1e9500 */
[----:B------:R-:W-:-:S05]  /*1150*/  VIADD R15, R15, 0x10 ;  /* 0x000000100f0f7836 */ /* 0x000fca0000000000 */
[----:B------:R-:W-:Y:S01]  /*1160*/  ISETP.NE.AND P0, PT, R15, RZ, PT ;  /* 0x000000ff0f00720c */ /* 0x000fe20003f05270 */
[----:B------:R-:W-:Y:S01]  /*1170*/  IMAD.U32 R28, R28, 0x10000, RZ ;  /* 0x000100001c1c7824 */ /* 0x000fe200078e00ff */
[----:B------:R-:W-:Y:S01]  /*1180*/  IADD3 R14, PT, PT, R14, 0x10, RZ ;  /* 0x000000100e0e7810 */ /* 0x000fe20007ffe0ff */
[----:B------:R-:W-:Y:S02]  /*1190*/  VIADD R13, R13, 0x10 ;  /* 0x000000100d0d7836 */ /* 0x000fe40000000000 */
[----:B--2---:R-:W-:Y:S01]  /*11a0*/  IMAD.U32 R29, R16, 0x10000, RZ ;  /* 0x00010000101d7824 */ /* 0x004fe200078e00ff */
[----:B----4-:R-:W-:Y:S02]  /*11b0*/  SHF.L.U32 R17, R17, 0x10, RZ ;  /* 0x0000001011117819 */ /* 0x010fe400000006ff */
[----:B-----5:R-:W-:-:S03]  /*11c0*/  SHF.L.U32 R18, R18, 0x10, RZ ;  /* 0x0000001012127819 */ /* 0x020fc600000006ff */
[----:B------:R-:W-:Y:S01]  /*11d0*/  FFMA R17, R29, R17, R26 ;  /* 0x000000111d117223 */ /* 0x000fe2000000001a */
[----:B---3--:R-:W-:Y:S01]  /*11e0*/  IMAD.U32 R16, R19, 0x10000, RZ ;  /* 0x0001000013107824 */ /* 0x008fe200078e00ff */
[----:B------:R-:W-:-:S03]  /*11f0*/  SHF.L.U32 R21, R21, 0x10, RZ ;  /* 0x0000001015157819 */ /* 0x000fc600000006ff */
[----:B------:R-:W-:Y:S01]  /*1200*/  FFMA R16, R16, R18, R17 ;  /* 0x0000001210107223 */ /* 0x000fe20000000011 */
[----:B------:R-:W-:Y:S01]  /*1210*/  IMAD.U32 R19, R20, 0x10000, RZ ;  /* 0x0001000014137824 */ /* 0x000fe200078e00ff */
[----:B------:R-:W-:-:S03]  /*1220*/  SHF.L.U32 R24, R24, 0x10, RZ ;  /* 0x0000001018187819 */ /* 0x000fc600000006ff */
[----:B------:R-:W-:Y:S01]  /*1230*/  FFMA R16, R19, R21, R16 ;  /* 0x0000001513107223 */ /* 0x000fe20000000010 */
[----:B------:R-:W-:Y:S01]  /*1240*/  IMAD.U32 R25, R25, 0x10000, RZ ;  /* 0x0001000019197824 */ /* 0x000fe200078e00ff */
[----:B-1----:R-:W-:-:S03]  /*1250*/  SHF.L.U32 R7, R22, 0x10, RZ ;  /* 0x0000001016077819 */ /* 0x002fc600000006ff */
[----:B------:R-:W-:Y:S01]  /*1260*/  FFMA R16, R25, R24, R16 ;  /* 0x0000001819107223 */ /* 0x000fe20000000010 */
[----:B------:R-:W-:Y:S01]  /*1270*/  IMAD.U32 R23, R23, 0x10000, RZ ;  /* 0x0001000017177824 */ /* 0x000fe200078e00ff */
[----:B------:R-:W-:-:S03]  /*1280*/  SHF.L.U32 R27, R27, 0x10, RZ ;  /* 0x000000101b1b7819 */ /* 0x000fc600000006ff */
[----:B------:R-:W-:-:S04]  /*1290*/  FFMA R16, R7, R23, R16 ;  /* 0x0000001707107223 */ /* 0x000fc80000000010 */
[----:B------:R-:W-:Y:S01]  /*12a0*/  FFMA R16, R27, R28, R16 ;  /* 0x0000001c1b107223 */ /* 0x000fe20000000010 */
[----:B------:R-:W-:Y:S06]  /*12b0*/  @P0 BRA `(.L_x_214) ;  /* 0xfffffff8009c0947 */ /* 0x000fec000383ffff */
[----:B------:R-:W-:-:S07]  /*12c0*/  LOP3.LUT R13, R11, 0x7ffffff0, RZ, 0xc0, !PT ;  /* 0x7ffffff00b0d7812 */ /* 0x000fce00078ec0ff */
.L_x_213:
[C---:B------:R-:W-:Y:S02]  /*12d0*/  LOP3.LUT P0, RZ, R11.reuse, 0x8, RZ, 0xc0, !PT ;  /* 0x000000080bff7812 */ /* 0x040fe4000780c0ff */
[----:B------:R-:W-:-:S11]  /*12e0*/  LOP3.LUT P1, RZ, R11, 0x4, RZ, 0xc0, !PT ;  /* 0x000000040bff7812 */ /* 0x000fd6000782c0ff */
[----:B------:R-:W-:Y:S05]  /*12f0*/  @!P0 BRA `(.L_x_215) ;  /* 0x0000000000bc8947 */ /* 0x000fea0003800000 */
[----:B------:R-:W1:Y:S01]  /*1300*/  LDC.64 R8, c[0x0][0x380] ;  /* 0x0000e000ff087b82 */ /* 0x000e620000000a00 */
[----:B------:R-:W-:Y:S01]  /*1310*/  IADD3 R15, PT, PT, R13, UR6, RZ ;  /* 0x000000060d0f7c10 */ /* 0x000fe2000fffe0ff */
[----:B------:R-:W-:-:S06]  /*1320*/  IMAD.IADD R17, R12, 0x1, R13 ;  /* 0x000000010c117824 */ /* 0x000fcc00078e020d */
        /* <DEDUP_REMOVED lines=15> */
[----:B---3--:R-:W-:-:S03]  /*1420*/  SHF.L.U32 R25, R21, 0x10, RZ ;  /* 0x0000001015197819 */ /* 0x008fc600000006ff */
[----:B------:R-:W3:Y:S01]  /*1430*/  LDG.E.U16.CONSTANT R21, desc[UR12][R8.64+0x8] ;  /* 0x0000080c08157981 */ /* 0x000ee2000c1e9500 */
[----:B----4-:R-:W-:-:S03]  /*1440*/  IMAD.U32 R23, R22, 0x10000, RZ ;  /* 0x0001000016177824 */ /* 0x010fc600078e00ff */
[----:B------:R-:W4:Y:S01]  /*1450*/  LDG.E.U16.CONSTANT R22, desc[UR12][R6.64+0x8] ;  /* 0x0000080c06167981 */ /* 0x000f22000c1e9500 */
[----:B------:R-:W-:-:S03]  /*1460*/  FFMA R25, R25, R23, R16 ;  /* 0x0000001719197223 */ /* 0x000fc60000000010 */
[----:B------:R1:W4:Y:S04]  /*1470*/  LDG.E.U16.CONSTANT R23, desc[UR12][R6.64+0xa] ;  /* 0x00000a0c06177981 */ /* 0x000328000c1e9500 */
[----:B------:R0:W4:Y:S01]  /*1480*/  LDG.E.U16.CONSTANT R16, desc[UR12][R8.64+0xc] ;  /* 0x00000c0c08107981 */ /* 0x000122000c1e9500 */
[----:B--2---:R-:W-:Y:S01]  /*1490*/  SHF.L.U32 R14, R14, 0x10, RZ ;  /* 0x000000100e0e7819 */ /* 0x004fe200000006ff */
[----:B-----5:R-:W-:Y:S01]  /*14a0*/  IMAD.U32 R15, R15, 0x10000, RZ ;  /* 0x000100000f0f7824 */ /* 0x020fe200078e00ff */
[----:B------:R-:W-:Y:S01]  /*14b0*/  SHF.L.U32 R17, R17, 0x10, RZ ;  /* 0x0000001011117819 */ /* 0x000fe200000006ff */
[----:B------:R-:W-:Y:S02]  /*14c0*/  IMAD.U32 R18, R18, 0x10000, RZ ;  /* 0x0001000012127824 */ /* 0x000fe400078e00ff */
[----:B------:R-:W-:Y:S01]  /*14d0*/  FFMA R14, R14, R15, R25 ;  /* 0x0000000f0e0e7223 */ /* 0x000fe20000000019 */
[----:B------:R-:W-:Y:S01]  /*14e0*/  SHF.L.U32 R19, R19, 0x10, RZ ;  /* 0x0000001013137819 */ /* 0x000fe200000006ff */
[----:B------:R-:W-:-:S02]  /*14f0*/  IMAD.U32 R20, R20, 0x10000, RZ ;  /* 0x0001000014147824 */ /* 0x000fc400078e00ff */
[----:B------:R-:W-:-:S04]  /*1500*/  FFMA R14, R17, R18, R14 ;  /* 0x00000012110e7223 */ /* 0x000fc8000000000e */
[----:B------:R-:W-:Y:S01]  /*1510*/  FFMA R14, R19, R20, R14 ;  /* 0x00000014130e7223 */ /* 0x000fe2000000000e */
[----:B-1----:R-:W-:Y:S01]  /*1520*/  SHF.L.U32 R7, R24, 0x10, RZ ;  /* 0x0000001018077819 */ /* 0x002fe200000006ff */
[----:B------:R-:W-:Y:S01]  /*1530*/  IMAD.U32 R27, R27, 0x10000, RZ ;  /* 0x000100001b1b7824 */ /* 0x000fe200078e00ff */
[----:B0-----:R-:W-:Y:S01]  /*1540*/  SHF.L.U32 R9, R26, 0x10, RZ ;  /* 0x000000101a097819 */ /* 0x001fe200000006ff */
[----:B------:R-:W-:Y:S01]  /*1550*/  IMAD.U32 R28, R28, 0x10000, RZ ;  /* 0x000100001c1c7824 */ /* 0x000fe200078e00ff */
[----:B------:R-:W-:Y:S02]  /*1560*/  IADD3 R13, PT, PT, R13, 0x8, RZ ;  /* 0x000000080d0d7810 */ /* 0x000fe40007ffe0ff */
[----:B---3--:R-:W-:Y:S01]  /*1570*/  SHF.L.U32 R21, R21, 0x10, RZ ;  /* 0x0000001015157819 */ /* 0x008fe200000006ff */
[----:B----4-:R-:W-:Y:S02]  /*1580*/  IMAD.U32 R22, R22, 0x10000, RZ ;  /* 0x0001000016167824 */ /* 0x010fe400078e00ff */
[----:B------:R-:W-:-:S02]  /*1590*/  IMAD.U32 R23, R23, 0x10000, RZ ;  /* 0x0001000017177824 */ /* 0x000fc400078e00ff */
[----:B------:R-:W-:Y:S01]  /*15a0*/  FFMA R14, R21, R22, R14 ;  /* 0x00000016150e7223 */ /* 0x000fe2000000000e */
[----:B------:R-:W-:-:S03]  /*15b0*/  SHF.L.U32 R16, R16, 0x10, RZ ;  /* 0x0000001010107819 */ /* 0x000fc600000006ff */
[----:B------:R-:W-:-:S04]  /*15c0*/  FFMA R7, R7, R23, R14 ;  /* 0x0000001707077223 */ /* 0x000fc8000000000e */
[----:B------:R-:W-:-:S04]  /*15d0*/  FFMA R16, R16, R27, R7 ;  /* 0x0000001b10107223 */ /* 0x000fc80000000007 */
[----:B------:R-:W-:-:S07]  /*15e0*/  FFMA R16, R9, R28, R16 ;  /* 0x0000001c09107223 */ /* 0x000fce0000000010 */
.L_x_215:
[----:B------:R-:W-:Y:S05]  /*15f0*/  @!P1 BRA `(.L_x_216) ;  /* 0x00000000006c9947 */ /* 0x000fea0003800000 */
[----:B------:R-:W1:Y:S01]  /*1600*/  LDC.64 R6, c[0x0][0x388] ;  /* 0x0000e200ff067b82 */ /* 0x000e620000000a00 */
[----:B------:R-:W-:Y:S01]  /*1610*/  IADD3 R17, PT, PT, R12, R13, RZ ;  /* 0x0000000d0c117210 */ /* 0x000fe20007ffe0ff */
[----:B------:R-:W-:-:S06]  /*1620*/  VIADD R15, R13, UR6 ;  /* 0x000000060d0f7c36 */ /* 0x000fcc0008000000 */
        /* <DEDUP_REMOVED lines=10> */
[----:B------:R-:W5:Y:S01]  /*16d0*/  LDG.E.U16.CONSTANT R23, desc[UR12][R6.64+0x6] ;  /* 0x0000060c06177981 */ /* 0x000f62000c1e9500 */
[----:B------:R-:W-:-:S02]  /*16e0*/  IADD3 R13, PT, PT, R13, 0x4, RZ ;  /* 0x000000040d0d7810 */ /* 0x000fc40007ffe0ff */
[----:B---3--:R-:W-:Y:S02]  /*16f0*/  SHF.L.U32 R17, R17, 0x10, RZ ;  /* 0x0000001011117819 */ /* 0x008fe400000006ff */
[----:B--2---:R-:W-:Y:S01]  /*1700*/  SHF.L.U32 R19, R19, 0x10, RZ ;  /* 0x0000001013137819 */ /* 0x004fe200000006ff */
[----:B----4-:R-:W-:Y:S02]  /*1710*/  IMAD.U32 R15, R14, 0x10000, RZ ;  /* 0x000100000e0f7824 */ /* 0x010fe400078e00ff */
[----:B-----5:R-:W-:Y:S02]  /*1720*/  IMAD.U32 R18, R18, 0x10000, RZ ;  /* 0x0001000012127824 */ /* 0x020fe400078e00ff */
[----:B------:R-:W-:Y:S01]  /*1730*/  FFMA R15, R15, R17, R16 ;  /* 0x000000110f0f7223 */ /* 0x000fe20000000010 */
[----:B------:R-:W-:-:S03]  /*1740*/  SHF.L.U32 R21, R21, 0x10, RZ ;  /* 0x0000001015157819 */ /* 0x000fc600000006ff */
[----:B------:R-:W-:Y:S01]  /*1750*/  FFMA R15, R18, R19, R15 ;  /* 0x00000013120f7223 */ /* 0x000fe2000000000f */
[----:B------:R-:W-:Y:S01]  /*1760*/  IMAD.U32 R20, R20, 0x10000, RZ ;  /* 0x0001000014147824 */ /* 0x000fe200078e00ff */
[----:B------:R-:W-:-:S03]  /*1770*/  SHF.L.U32 R22, R22, 0x10, RZ ;  /* 0x0000001016167819 */ /* 0x000fc600000006ff */
[----:B------:R-:W-:Y:S01]  /*1780*/  FFMA R15, R20, R21, R15 ;  /* 0x00000015140f7223 */ /* 0x000fe2000000000f */
[----:B------:R-:W-:-:S04]  /*1790*/  IMAD.U32 R23, R23, 0x10000, RZ ;  /* 0x0001000017177824 */ /* 0x000fc800078e00ff */
[----:B------:R-:W-:-:S07]  /*17a0*/  FFMA R16, R22, R23, R15 ;  /* 0x0000001716107223 */ /* 0x000fce000000000f */
.L_x_216:
[----:B------:R-:W1:Y:S01]  /*17b0*/  LDC.64 R8, c[0x0][0x380] ;  /* 0x0000e000ff087b82 */ /* 0x000e620000000a00 */
[----:B------:R-:W-:Y:S01]  /*17c0*/  LOP3.LUT R11, R11, 0x3, RZ, 0xc0, !PT ;  /* 0x000000030b0b7812 */ /* 0x000fe200078ec0ff */
[----:B------:R-:W2:Y:S01]  /*17d0*/  LDCU UR14, c[0x0][0x3b4] ;  /* 0x00007680ff0e77ac */ /* 0x000ea20008000800 */
[----:B------:R-:W-:Y:S01]  /*17e0*/  IADD3 R15, PT, PT, R12, R13, RZ ;  /* 0x0000000d0c0f7210 */ /* 0x000fe20007ffe0ff */
[----:B------:R-:W-:Y:S01]  /*17f0*/  VIADD R13, R13, UR6 ;  /* 0x000000060d0d7c36 */ /* 0x000fe20008000000 */
[----:B------:R-:W-:-:S03]  /*1800*/  ISETP.NE.AND P0, PT, R11, 0x1, PT ;  /* 0x000000010b00780c */ /* 0x000fc60003f05270 */
[----:B------:R-:W3:Y:S01]  /*1810*/  LDC.64 R6, c[0x0][0x388] ;  /* 0x0000e200ff067b82 */ /* 0x000ee20000000a00 */
[----:B-1----:R-:W-:-:S05]  /*1820*/  IMAD.WIDE R8, R13, 0x2, R8 ;  /* 0x000000020d087825 */ /* 0x002fca00078e0208 */
[----:B------:R-:W4:Y:S01]  /*1830*/  LDG.E.U16.CONSTANT R11, desc[UR12][R8.64] ;  /* 0x0000000c080b7981 */ /* 0x000f22000c1e9500 */
[----:B---3--:R-:W-:-:S03]  /*1840*/  IMAD.WIDE R6, R15, 0x2, R6 ;  /* 0x000000020f067825 */ /* 0x008fc600078e0206 */
[----:B------:R-:W3:Y:S04]  /*1850*/  @P0 LDG.E.U16.CONSTANT R13, desc[UR12][R8.64+0x2] ;  /* 0x0000020c080d0981 */ /* 0x000ee8000c1e9500 */
[----:B------:R-:W5:Y:S04]  /*1860*/  LDG.E.U16.CONSTANT R12, desc[UR12][R6.64] ;  /* 0x0000000c060c7981 */ /* 0x000f68000c1e9500 */
[----:B------:R-:W2:Y:S04]  /*1870*/  @P0 LDG.E.U16.CONSTANT R15, desc[UR12][R6.64+0x2] ;  /* 0x0000020c060f0981 */ /* 0x000ea8000c1e9500 */
[----:B------:R-:W2:Y:S04]  /*1880*/  @P0 LDG.E.U16.CONSTANT R17, desc[UR12][R8.64+0x4] ;  /* 0x0000040c08110981 */ /* 0x000ea8000c1e9500 */
[----:B------:R1:W2:Y:S01]  /*1890*/  @P0 LDG.E.U16.CONSTANT R18, desc[UR12][R6.64+0x4] ;  /* 0x0000040c06120981 */ /* 0x0002a2000c1e9500 */
[----:B------:R-:W0:Y:S01]  /*18a0*/  S2UR UR11, SR_CgaCtaId ;  /* 0x00000000000b79c3 */ /* 0x000e220000008800 */
[----:B------:R-:W-:-:S02]  /*18b0*/  UMOV UR8, 0x400 ;  /* 0x0000040000087882 */ /* 0x000fc40000000000 */
[----:B0-----:R-:W-:-:S06]  /*18c0*/  ULEA UR8, UR11, UR8, 0x18 ;  /* 0x000000080b087291 */ /* 0x001fcc000f8ec0ff */
[C---:B-1----:R-:W-:Y:S02]  /*18d0*/  LEA R6, R10.reuse, UR8, 0x2 ;  /* 0x000000080a067c11 */ /* 0x042fe4000f8e10ff */
[----:B------:R-:W-:Y:S02]  /*18e0*/  IADD3 R10, PT, PT, R10, UR16, RZ ;  /* 0x000000100a0a7c10 */ /* 0x000fe4000fffe0ff */
[----:B----4-:R-:W-:Y:S02]  /*18f0*/  SHF.L.U32 R11, R11, 0x10, RZ ;  /* 0x000000100b0b7819 */ /* 0x010fe400000006ff */
[----:B-----5:R-:W-:Y:S01]  /*1900*/  SHF.L.U32 R12, R12, 0x10, RZ ;  /* 0x000000100c0c7819 */ /* 0x020fe200000006ff */
[----:B---3--:R-:W-:Y:S01]  /*1910*/  @P0 IMAD.U32 R14, R13, 0x10000, RZ ;  /* 0x000100000d0e0824 */ /* 0x008fe200078e00ff */
[----:B--2---:R-:W-:-:S03]  /*1920*/  @P0 SHF.L.U32 R15, R15, 0x10, RZ ;  /* 0x000000100f0f0819 */ /* 0x004fc600000006ff */
[----:B------:R-:W-:Y:S01]  /*1930*/  FFMA R11, R11, R12, R16 ;  /* 0x0000000c0b0b7223 */ /* 0x000fe20000000010 */
[----:B------:R-:W-:-:S03]  /*1940*/  @P0 SHF.L.U32 R17, R17, 0x10, RZ ;  /* 0x0000001011110819 */ /* 0x000fc600000006ff */
[----:B------:R-:W-:Y:S01]  /*1950*/  @P0 FFMA R14, R14, R15, R11 ;  /* 0x0000000f0e0e0223 */ /* 0x000fe2000000000b */
[----:B------:R-:W-:-:S04]  /*1960*/  @P0 IMAD.U32 R18, R18, 0x10000, RZ ;  /* 0x0001000012120824 */ /* 0x000fc800078e00ff */
[----:B------:R-:W-:-:S04]  /*1970*/  @P0 FFMA R11, R17, R18, R14 ;  /* 0x00000012110b0223 */ /* 0x000fc8000000000e */
[----:B------:R-:W-:-:S05]  /*1980*/  FMUL R11, R11, UR14 ;  /* 0x0000000e0b0b7c20 */ /* 0x000fca0008400000 */
[----:B------:R1:W-:Y:S01]  /*1990*/  STS [R6], R11 ;  /* 0x0000000b06007388 */ /* 0x0003e20000000800 */
[----:B------:R-:W-:-:S13]  /*19a0*/  ISETP.GE.AND P0, PT, R10, UR17, PT ;  /* 0x000000110a007c0c */ /* 0x000fda000bf06270 */
[----:B-1----:R-:W-:Y:S05]  /*19b0*/  @!P0 BRA `(.L_x_217) ;  /* 0xfffffff000ac8947 */ /* 0x002fea000383ffff */
.L_x_200:
[----:B0-----:R-:W-:Y:S05]  /*19c0*/  BSYNC.RECONVERGENT B0 ;  /* 0x0000000000007941 */ /* 0x001fea0003800200 */
.L_x_199:
        /* <DEDUP_REMOVED lines=10> */
.L_x_220:
[C---:B------:R-:W-:Y:S01]  /*1a70*/  LEA R8, R7.reuse, R10, 0x2 ;  /* 0x0000000a07087211 */ /* 0x040fe200078e10ff */
[----:B------:R-:W-:-:S04]  /*1a80*/  VIADD R7, R7, UR16 ;  /* 0x0000001007077c36 */ /* 0x000fc80008000000 */
[----:B------:R-:W0:Y:S01]  /*1a90*/  LDS R9, [R8] ;  /* 0x0000000008097984 */ /* 0x000e220000000800 */
[----:B------:R-:W-:Y:S02]  /*1aa0*/  ISETP.GE.AND P0, PT, R7, UR17, PT ;  /* 0x0000001107007c0c */ /* 0x000fe4000bf06270 */
[----:B0-----:R-:W-:-:S11]  /*1ab0*/  FMNMX R6, R9, R6, !PT ;  /* 0x0000000609067209 */ /* 0x001fd60007800000 */
[----:B------:R-:W-:Y:S05]  /*1ac0*/  @!P0 BRA `(.L_x_220) ;  /* 0xfffffffc00e88947 */ /* 0x000fea000383ffff */
.L_x_219:
[----:B------:R-:W-:Y:S05]  /*1ad0*/  BSYNC.RECONVERGENT B0 ;  /* 0x0000000000007941 */ /* 0x000fea0003800200 */
.L_x_218:
[----:B------:R-:W0:Y:S01]  /*1ae0*/  SHFL.BFLY PT, R7, R6, 0x10, 0x1f ;  /* 0x0e001f0006077f89 */ /* 0x000e2200000e0000 */
[----:B------:R-:W1:Y:S01]  /*1af0*/  S2UR UR11, SR_CgaCtaId ;  /* 0x00000000000b79c3 */ /* 0x000e620000008800 */
[----:B------:R-:W-:Y:S01]  /*1b00*/  UMOV UR8, 0x400 ;  /* 0x0000040000087882 */ /* 0x000fe20000000000 */
[----:B------:R-:W-:Y:S02]  /*1b10*/  ISETP.NE.AND P0, PT, R4, RZ, PT ;  /* 0x000000ff0400720c */ /* 0x000fe40003f05270 */
[----:B------:R-:W-:Y:S02]  /*1b20*/  ISETP.GT.U32.AND P1, PT, R0, 0x1f, PT ;  /* 0x0000001f0000780c */ /* 0x000fe40003f24070 */
[----:B0-----:R-:W-:Y:S01]  /*1b30*/  FMNMX R7, R7, R6, !PT ;  /* 0x0000000607077209 */ /* 0x001fe20007800000 */
[----:B-1----:R-:W-:-:S04]  /*1b40*/  ULEA UR11, UR11, UR8, 0x18 ;  /* 0x000000080b0b7291 */ /* 0x002fc8000f8ec0ff */
[----:B------:R-:W0:Y:S02]  /*1b50*/  SHFL.BFLY PT, R8, R7, 0x8, 0x1f ;  /* 0x0d001f0007087f89 */ /* 0x000e2400000e0000 */
[----:B0-----:R-:W-:Y:S02]  /*1b60*/  FMNMX R8, R7, R8, !PT ;  /* 0x0000000807087209 */ /* 0x001fe40007800000 */
[----:B------:R-:W-:-:S03]  /*1b70*/  LEA.HI R7, R0, UR11, RZ, 0x1d ;  /* 0x0000000b00077c11 */ /* 0x000fc6000f8fe8ff */
        /* <DEDUP_REMOVED lines=9> */
[----:B------:R-:W-:Y:S01]  /*1c10*/  UIADD3 UR8, UPT, UPT, UR16, 0x1f, URZ ;  /* 0x0000001f10087890 */ /* 0x000fe2000fffe0ff */
[----:B0-----:R-:W-:-:S03]  /*1c20*/  MOV R6, 0xff800000 ;  /* 0xff80000000067802 */ /* 0x001fc60000000f00 */
[----:B------:R-:W-:-:S06]  /*1c30*/  USHF.R.U32.HI UR8, URZ, 0x5, UR8 ;  /* 0x00000005ff087899 */ /* 0x000fcc0008011608 */
[----:B------:R-:W-:Y:S01]  /*1c40*/  ISETP.GE.U32.AND P1, PT, R0, UR8, PT ;  /* 0x0000000800007c0c */ /* 0x000fe2000bf26070 */
[----:B------:R-:W-:-:S12]  /*1c50*/  UMOV UR8, 0xffffffff ;  /* 0xffffffff00087882 */ /* 0x000fd80000000000 */
[----:B------:R-:W-:-:S05]  /*1c60*/  @!P1 LEA R8, R4, UR11, 0x2 ;  /* 0x0000000b04089c11 */ /* 0x000fca000f8e10ff */
[----:B------:R0:W1:Y:S01]  /*1c70*/  @!P1 LDS R6, [R8+0x100] ;  /* 0x0001000008069984 */ /* 0x0000620000000800 */
[----:B------:R-:W-:Y:S05]  /*1c80*/  BRA.DIV UR8, `(.L_x_222) ;  /* 0x0000001608d47947 */ /* 0x000fea000b800000 */
[----:B-1----:R-:W1:Y:S02]  /*1c90*/  SHFL.BFLY PT, R9, R6, 0x10, 0x1f ;  /* 0x0e001f0006097f89 */ /* 0x002e6400000e0000 */
[----:B-1----:R-:W-:-:S05]  /*1ca0*/  FMNMX R9, R9, R6, !PT ;  /* 0x0000000609097209 */ /* 0x002fca0007800000 */
[----:B0-----:R-:W0:Y:S02]  /*1cb0*/  SHFL.BFLY PT, R8, R9, 0x8, 0x1f ;  /* 0x0d001f0009087f89 */ /* 0x001e2400000e0000 */
[----:B0-----:R-:W-:-:S05]  /*1cc0*/  FMNMX R8, R9, R8, !PT ;  /* 0x0000000809087209 */ /* 0x001fca0007800000 */
[----:B------:R-:W0:Y:S02]  /*1cd0*/  SHFL.BFLY PT, R11, R8, 0x4, 0x1f ;  /* 0x0c801f00080b7f89 */ /* 0x000e2400000e0000 */
[----:B0-----:R-:W-:-:S05]  /*1ce0*/  FMNMX R11, R8, R11, !PT ;  /* 0x0000000b080b7209 */ /* 0x001fca0007800000 */
[----:B------:R-:W0:Y:S02]  /*1cf0*/  SHFL.BFLY PT, R10, R11, 0x2, 0x1f ;  /* 0x0c401f000b0a7f89 */ /* 0x000e2400000e0000 */
[----:B0-----:R-:W-:-:S05]  /*1d00*/  FMNMX R10, R11, R10, !PT ;  /* 0x0000000a0b0a7209 */ /* 0x001fca0007800000 */
[----:B------:R0:W1:Y:S02]  /*1d10*/  SHFL.BFLY PT, R13, R10, 0x1, 0x1f ;  /* 0x0c201f000a0d7f89 */ /* 0x00006400000e0000 */
.L_x_246:
[----:B-1----:R-:W-:-:S05]  /*1d20*/  FMNMX R13, R10, R13, !PT ;  /* 0x0000000d0a0d7209 */ /* 0x002fca0007800000 */
[----:B------:R1:W-:Y:S02]  /*1d30*/  @!P0 STS [UR11+0x100], R13 ;  /* 0x0001000dff008988 */ /* 0x0003e4000800080b */
.L_x_221:
        /* <DEDUP_REMOVED lines=8> */
[----:B0-----:R-:W-:-:S04]  /*1dc0*/  FMNMX R6, R6, UR7, !PT ;  /* 0x0000000706067c09 */ /* 0x001fc8000f800000 */
[----:B------:R-:W-:-:S13]  /*1dd0*/  R2UR UR8, R6 ;  /* 0x00000000060872ca */ /* 0x000fda00000e0000 */
[----:B------:R-:W-:-:S05]  /*1de0*/  MOV R6, UR8 ;  /* 0x0000000800067c02 */ /* 0x000fca0008000f00 */
[----:B------:R-:W-:Y:S01]  /*1df0*/  FADD R6, -R6, UR7 ;  /* 0x0000000706067e21 */ /* 0x000fe20008000100 */
[----:B------:R-:W-:Y:S06]  /*1e00*/  @P0 BRA `(.L_x_224) ;  /* 0x0000000000480947 */ /* 0x000fec0003800000 */
[----:B------:R-:W-:Y:S01]  /*1e10*/  IMAD.MOV.U32 R10, RZ, RZ, RZ ;  /* 0x000000ffff0a7224 */ /* 0x000fe200078e00ff */
[----:B------:R-:W-:-:S07]  /*1e20*/  MOV R11, R0 ;  /* 0x00000000000b7202 */ /* 0x000fce0000000f00 */
.L_x_225:
[C---:B0-----:R-:W-:Y:S01]  /*1e30*/  LEA R12, R11.reuse, UR11, 0x2 ;  /* 0x0000000b0b0c7c11 */ /* 0x041fe2000f8e10ff */
[----:B------:R-:W-:-:S04]  /*1e40*/  VIADD R11, R11, UR16 ;  /* 0x000000100b0b7c36 */ /* 0x000fc80008000000 */
[----:B-1----:R-:W0:Y:S01]  /*1e50*/  LDS R13, [R12] ;  /* 0x000000000c0d7984 */ /* 0x002e220000000800 */
[----:B------:R-:W-:Y:S01]  /*1e60*/  ISETP.GE.AND P0, PT, R11, UR17, PT ;  /* 0x000000110b007c0c */ /* 0x000fe2000bf06270 */
[----:B0-----:R-:W-:-:S04]  /*1e70*/  FADD R14, R13, -UR8 ;  /* 0x800000080d0e7e21 */ /* 0x001fc80008000000 */
        /* <DEDUP_REMOVED lines=11> */
.L_x_224:
[----:B------:R-:W-:Y:S05]  /*1f30*/  BSYNC.RECONVERGENT B0 ;  /* 0x0000000000007941 */ /* 0x000fea0003800200 */
.L_x_223:
[----:B------:R-:W0:Y:S01]  /*1f40*/  SHFL.BFLY PT, R11, R10, 0x10, 0x1f ;  /* 0x0e001f000a0b7f89 */ /* 0x000e2200000e0000 */
[----:B------:R-:W-:Y:S01]  /*1f50*/  FFMA.SAT R9, R6, R9, 0.5 ;  /* 0x3f00000006097423 */ /* 0x000fe20000002009 */
[----:B------:R-:W-:Y:S02]  /*1f60*/  ISETP.NE.AND P0, PT, R4, RZ, PT ;  /* 0x000000ff0400720c */ /* 0x000fe40003f05270 */
[----:B------:R-:W-:Y:S01]  /*1f70*/  ISETP.GT.U32.AND P1, PT, R0, 0x1f, PT ;  /* 0x0000001f0000780c */ /* 0x000fe20003f24070 */
[----:B------:R-:W-:Y:S01]  /*1f80*/  FFMA.RM R9, R9, R8, 12582913 ;  /* 0x4b40000109097423 */ /* 0x000fe20000004008 */
[----:B0-----:R-:W-:-:S05]  /*1f90*/  FADD R12, R11, R10 ;  /* 0x0000000a0b0c7221 */ /* 0x001fca0000000000 */
[----:B------:R-:W1:Y:S02]  /*1fa0*/  SHFL.BFLY PT, R11, R12, 0x8, 0x1f ;  /* 0x0d001f000c0b7f89 */ /* 0x000e6400000e0000 */
[----:B-1----:R-:W-:-:S05]  /*1fb0*/  FADD R13, R12, R11 ;  /* 0x0000000b0c0d7221 */ /* 0x002fca0000000000 */
[----:B------:R-:W0:Y:S02]  /*1fc0*/  SHFL.BFLY PT, R14, R13, 0x4, 0x1f ;  /* 0x0c801f000d0e7f89 */ /* 0x000e2400000e0000 */
[----:B0-----:R-:W-:-:S05]  /*1fd0*/  FADD R14, R13, R14 ;  /* 0x0000000e0d0e7221 */ /* 0x001fca0000000000 */
[----:B------:R-:W0:Y:S02]  /*1fe0*/  SHFL.BFLY PT, R11, R14, 0x2, 0x1f ;  /* 0x0c401f000e0b7f89 */ /* 0x000e2400000e0000 */
[----:B0-----:R-:W-:Y:S01]  /*1ff0*/  FADD R15, R14, R11 ;  /* 0x0000000b0e0f7221 */ /* 0x001fe20000000000 */
[----:B------:R-:W-:-:S04]  /*2000*/  FADD R11, R9, -12583039 ;  /* 0xcb40007f090b7421 */ /* 0x000fc80000000000 */
[----:B------:R-:W0:Y:S01]  /*2010*/  SHFL.BFLY PT, R16, R15, 0x1, 0x1f ;  /* 0x0c201f000f107f89 */ /* 0x000e2200000e0000 */
[----:B------:R-:W-:-:S04]  /*2020*/  FFMA R11, R6, 1.4426950216293334961, -R11 ;  /* 0x3fb8aa3b060b7823 */ /* 0x000fc8000000080b */
[----:B------:R-:W-:Y:S01]  /*2030*/  FFMA R11, R6, 1.925963033500011079e-08, R11 ;  /* 0x32a57060060b7823 */ /* 0x000fe2000000000b */
[----:B------:R-:W-:-:S05]  /*2040*/  SHF.L.U32 R6, R9, 0x17, RZ ;  /* 0x0000001709067819 */ /* 0x000fca00000006ff */
[----:B------:R-:W1:Y:S01]  /*2050*/  MUFU.EX2 R11, R11 ;  /* 0x0000000b000b7308 */ /* 0x000e620000000800 */
[----:B0-----:R-:W-:Y:S01]  /*2060*/  FADD R16, R15, R16 ;  /* 0x000000100f107221 */ /* 0x001fe20000000000 */
[----:B-1----:R-:W-:-:S04]  /*2070*/  FMUL R6, R6, R11 ;  /* 0x0000000b06067220 */ /* 0x002fc80000400000 */
[----:B------:R0:W-:Y:S01]  /*2080*/  @!P0 STS [R7+0x100], R16 ;  /* 0x0001001007008388 */ /* 0x0001e20000000800 */
[----:B------:R-:W-:Y:S06]  /*2090*/  BAR.SYNC.DEFER_BLOCKING 0x0 ;  /* 0x0000000000007b1d */ /* 0x000fec0000010000 */
[----:B------:R-:W-:Y:S05]  /*20a0*/  @P1 BRA `(.L_x_226) ;  /* 0x00000000004c1947 */ /* 0x000fea0003800000 */
[----:B------:R-:W-:Y:S01]  /*20b0*/  UIADD3 UR7, UPT, UPT, UR16, 0x1f, URZ ;  /* 0x0000001f10077890 */ /* 0x000fe2000fffe0ff */
[----:B0-----:R-:W-:-:S03]  /*20c0*/  HFMA2 R7, -RZ, RZ, 0, 0 ;  /* 0x00000000ff077431 */ /* 0x001fc600000001ff */
[----:B------:R-:W-:-:S06]  /*20d0*/  USHF.R.U32.HI UR7, URZ, 0x5, UR7 ;  /* 0x00000005ff077899 */ /* 0x000fcc0008011607 */
[----:B------:R-:W-:Y:S01]  /*20e0*/  ISETP.GE.U32.AND P1, PT, R0, UR7, PT ;  /* 0x0000000700007c0c */ /* 0x000fe2000bf26070 */
[----:B------:R-:W-:-:S12]  /*20f0*/  UMOV UR7, 0xffffffff ;  /* 0xffffffff00077882 */ /* 0x000fd80000000000 */
[----:B------:R-:W-:-:S05]  /*2100*/  @!P1 LEA R8, R4, UR11, 0x2 ;  /* 0x0000000b04089c11 */ /* 0x000fca000f8e10ff */
[----:B------:R0:W1:Y:S01]  /*2110*/  @!P1 LDS R7, [R8+0x100] ;  /* 0x0001000008079984 */ /* 0x0000620000000800 */
[----:B------:R-:W-:Y:S05]  /*2120*/  BRA.DIV UR7, `(.L_x_227) ;  /* 0x0000001607407947 */ /* 0x000fea000b800000 */
[----:B01----:R-:W0:Y:S02]  /*2130*/  SHFL.BFLY PT, R8, R7, 0x10, 0x1f ;  /* 0x0e001f0007087f89 */ /* 0x003e2400000e0000 */
        /* <DEDUP_REMOVED lines=8> */
.L_x_252:
[----:B-1----:R-:W-:-:S05]  /*21c0*/  FADD R12, R11, R12 ;  /* 0x0000000c0b0c7221 */ /* 0x002fca0000000000 */
[----:B------:R1:W-:Y:S02]  /*21d0*/  @!P0 STS [UR11+0x100], R12 ;  /* 0x0001000cff008988 */ /* 0x0003e4000800080b */
.L_x_226:
[----:B------:R-:W0:Y:S02]  /*21e0*/  LDCU UR7, c[0x0][0x3b0] ;  /* 0x00007600ff0777ac */ /* 0x000e240008000800 */
[----:B0-----:R-:W-:Y:S01]  /*21f0*/  IMAD.U32 R11, RZ, RZ, UR7 ;  /* 0x00000007ff0b7e24 */ /* 0x001fe2000f8e00ff */
        /* <DEDUP_REMOVED lines=8> */
[----:B------:R-:W0:Y:S02]  /*2280*/  LDC R7, c[0x0][0x3ac] ;  /* 0x0000eb00ff077b82 */ /* 0x000e240000000800 */
[----:B0-----:R-:W-:-:S05]  /*2290*/  VIMNMX R16, PT, PT, R7, UR9, PT ;  /* 0x0000000907107c48 */ /* 0x001fca000bfe0100 */
[----:B------:R-:W-:-:S05]  /*22a0*/  IMAD R16, R5, -0x40, R16 ;  /* 0xffffffc005107824 */ /* 0x000fca00078e0210 */
[C---:B------:R-:W-:Y:S01]  /*22b0*/  IADD3 R7, PT, PT, R16.reuse, -0x1, RZ ;  /* 0xffffffff10077810 */ /* 0x040fe20007ffe0ff */
[----:B------:R-:W-:-:S03]  /*22c0*/  VIADD R16, R16, -UR10 ;  /* 0x8000000a10107c36 */ /* 0x000fc60008000000 */
[----:B------:R-:W-:Y:S02]  /*22d0*/  ISETP.GE.U32.AND P0, PT, R7, 0xf, PT ;  /* 0x0000000f0700780c */ /* 0x000fe40003f06070 */
[----:B------:R-:W-:-:S11]  /*22e0*/  MOV R7, R0 ;  /* 0x0000000000077202 */ /* 0x000fd60000000f00 */
.L_x_236:
[----:B------:R-:W0:Y:S01]  /*22f0*/  LDC.64 R8, c[0x0][0x398] ;  /* 0x0000e600ff087b82 */ /* 0x000e220000000a00 */
[----:B------:R-:W-:Y:S01]  /*2300*/  UISETP.NE.AND UP0, UPT, UR5, URZ, UPT ;  /* 0x000000ff0500728c */ /* 0x000fe2000bf05270 */
[----:B------:R-:W-:Y:S01]  /*2310*/  HFMA2 R17, -RZ, RZ, 0, 0 ;  /* 0x00000000ff117431 */ /* 0x000fe200000001ff */
[----:B------:R-:W-:-:S07]  /*2320*/  UISETP.GE.AND UP1, UPT, UR17, 0x1, UPT ;  /* 0x000000011100788c */ /* 0x000fce000bf26270 */
[----:B------:R-:W-:Y:S05]  /*2330*/  BRA.U !UP0, `(.L_x_230) ;  /* 0x0000000108107547 */ /* 0x000fea000b800000 */
[----:B------:R-:W-:-:S05]  /*2340*/  IADD3 R11, PT, PT, R7, UR6, RZ ;  /* 0x00000006070b7c10 */ /* 0x000fca000fffe0ff */
[----:B0-----:R-:W-:-:S06]  /*2350*/  IMAD.WIDE R8, R11, 0x2, R8 ;  /* 0x000000020b087825 */ /* 0x001fcc00078e0208 */
[----:B------:R-:W2:Y:S02]  /*2360*/  LDG.E.U16 R8, desc[UR12][R8.64] ;  /* 0x0000000c08087981 */ /* 0x000ea4000c1e1500 */
[----:B--2---:R-:W-:-:S07]  /*2370*/  IMAD.U32 R17, R8, 0x10000, RZ ;  /* 0x0001000008117824 */ /* 0x004fce00078e00ff */
.L_x_230:
[----:B------:R-:W-:Y:S01]  /*2380*/  MOV R21, RZ ;  /* 0x000000ff00157202 */ /* 0x000fe20000000f00 */
[----:B------:R-:W-:Y:S06]  /*2390*/  BRA.U !UP1, `(.L_x_231) ;  /* 0x0000000d094c7547 */ /* 0x000fec000b800000 */
[----:B------:R-:W-:Y:S01]  /*23a0*/  CS2R R20, SRZ ;  /* 0x0000000000147805 */ /* 0x000fe2000001ff00 */
[----:B------:R-:W-:Y:S06]  /*23b0*/  @!P0 BRA `(.L_x_232) ;  /* 0x00000004004c8947 */ /* 0x000fec0003800000 */
[----:B0-----:R-:W0:Y:S01]  /*23c0*/  S2R R9, SR_CgaCtaId ;  /* 0x0000000000097919 */ /* 0x001e220000008800 */
[----:B------:R-:W-:Y:S01]  /*23d0*/  MOV R18, 0x400 ;  /* 0x0000040000127802 */ /* 0x000fe20000000f00 */
[----:B------:R-:W-:Y:S01]  /*23e0*/  IMAD.MOV.U32 R19, RZ, RZ, RZ ;  /* 0x000000ffff137224 */ /* 0x000fe200078e00ff */
[----:B------:R-:W-:Y:S02]  /*23f0*/  MOV R21, RZ ;  /* 0x000000ff00157202 */ /* 0x000fe40000000f00 */
[----:B0-----:R-:W-:-:S07]  /*2400*/  LEA R18, R9, R18, 0x18 ;  /* 0x0000001209127211 */ /* 0x001fce00078ec0ff */
.L_x_233:
[----:B------:R-:W0:Y:S01]  /*2410*/  LDC R23, c[0x0][0x3b0] ;  /* 0x0000ec00ff177b82 */ /* 0x000e220000000800 */
[----:B------:R-:W-:Y:S02]  /*2420*/  IADD3 R9, PT, PT, R2, R7, RZ ;  /* 0x0000000702097210 */ /* 0x000fe40007ffe0ff */
[----:B------:R-:W-:-:S05]  /*2430*/  IADD3 R8, PT, PT, R19, UR5, RZ ;  /* 0x0000000513087c10 */ /* 0x000fca000fffe0ff */
[----:B------:R-:W2:Y:S01]  /*2440*/  LDC.64 R14, c[0x0][0x390] ;  /* 0x0000e400ff0e7b82 */ /* 0x000ea20000000a00 */
[----:B0-----:R-:W-:-:S04]  /*2450*/  IMAD R9, R8, R23, R9 ;  /* 0x0000001708097224 */ /* 0x001fc800078e0209 */
[----:B--2---:R-:W-:-:S05]  /*2460*/  IMAD.WIDE R14, R9, 0x2, R14 ;  /* 0x00000002090e7825 */ /* 0x004fca00078e020e */
[----:B------:R-:W2:Y:S01]  /*2470*/  LDG.E.U16.CONSTANT R20, desc[UR12][R14.64] ;  /* 0x0000000c0e147981 */ /* 0x000ea2000c1e9500 */
[----:B------:R-:W-:-:S05]  /*2480*/  IMAD.WIDE R28, R23, 0x2, R14 ;  /* 0x00000002171c7825 */ /* 0x000fca00078e020e */
[----:B------:R-:W3:Y:S01]  /*2490*/  LDG.E.U16.CONSTANT R24, desc[UR12][R28.64] ;  /* 0x0000000c1c187981 */ /* 0x000ee2000c1e9500 */
[----:B------:R-:W-:-:S05]  /*24a0*/  IMAD.WIDE R26, R23, 0x2, R28 ;  /* 0x00000002171a7825 */ /* 0x000fca00078e021c */
[----:B-1----:R0:W4:Y:S02]  /*24b0*/  LDG.E.U16.CONSTANT R12, desc[UR12][R26.64] ;  /* 0x0000000c1a0c7981 */ /* 0x002124000c1e9500 */
[----:B0-----:R-:W-:-:S05]  /*24c0*/  IMAD.WIDE R26, R23, 0x2, R26 ;  /* 0x00000002171a7825 */ /* 0x001fca00078e021a */
[----:B------:R-:W5:Y:S01]  /*24d0*/  LDG.E.U16.CONSTANT R13, desc[UR12][R26.64] ;  /* 0x0000000c1a0d7981 */ /* 0x000f62000c1e9500 */
[----:B------:R-:W-:Y:S02]  /*24e0*/  IMAD R22, R19, 0x4, R18 ;  /* 0x0000000413167824 */ /* 0x000fe400078e0212 */
[----:B------:R-:W-:-:S03]  /*24f0*/  IMAD.WIDE R14, R23, 0x2, R26 ;  /* 0x00000002170e7825 */ /* 0x000fc600078e021a */
[----:B------:R-:W0:Y:S04]  /*2500*/  LDS.128 R8, [R22] ;  /* 0x0000000016087984 */ /* 0x000e280000000c00 */
[----:B------:R1:W5:Y:S02]  /*2510*/  LDG.E.U16.CONSTANT R28, desc[UR12][R14.64] ;  /* 0x0000000c0e1c7981 */ /* 0x000364000c1e9500 */
[----:B-1----:R-:W-:-:S05]  /*2520*/  IMAD.WIDE R14, R23, 0x2, R14 ;  /* 0x00000002170e7825 */ /* 0x002fca00078e020e */
[----:B------:R1:W5:Y:S02]  /*2530*/  LDG.E.U16.CONSTANT R25, desc[UR12][R14.64] ;  /* 0x0000000c0e197981 */ /* 0x000364000c1e9500 */
[----:B-1----:R-:W-:-:S04]  /*2540*/  IMAD.WIDE R14, R23, 0x2, R14 ;  /* 0x00000002170e7825 */ /* 0x002fc800078e020e */
[----:B------:R-:W-:Y:S01]  /*2550*/  IMAD.WIDE R26, R23, 0x2, R14 ;  /* 0x00000002171a7825 */ /* 0x000fe200078e020e */
[----:B--2---:R-:W-:-:S05]  /*2560*/  SHF.L.U32 R20, R20, 0x10, RZ ;  /* 0x0000001014147819 */ /* 0x004fca00000006ff */
[----:B0-----:R-:W-:Y:S02]  /*2570*/  FFMA R8, R8, R20, R21 ;  /* 0x0000001408087223 */ /* 0x001fe40000000015 */
[----:B------:R-:W2:Y:S04]  /*2580*/  LDG.E.U16.CONSTANT R21, desc[UR12][R14.64] ;  /* 0x0000000c0e157981 */ /* 0x000ea8000c1e9500 */
[----:B------:R0:W2:Y:S01]  /*2590*/  LDG.E.U16.CONSTANT R20, desc[UR12][R26.64] ;  /* 0x0000000c1a147981 */ /* 0x0000a2000c1e9500 */
[----:B---3--:R-:W-:-:S05]  /*25a0*/  SHF.L.U32 R24, R24, 0x10, RZ ;  /* 0x0000001018187819 */ /* 0x008fca00000006ff */
[----:B------:R-:W-:Y:S01]  /*25b0*/  FFMA R9, R9, R24, R8 ;  /* 0x0000001809097223 */ /* 0x000fe20000000008 */
[----:B0-----:R-:W-:-:S05]  /*25c0*/  IMAD.WIDE R26, R23, 0x2, R26 ;  /* 0x00000002171a7825 */ /* 0x001fca00078e021a */
[----:B------:R0:W3:Y:S01]  /*25d0*/  LDG.E.U16.CONSTANT R24, desc[UR12][R26.64] ;  /* 0x0000000c1a187981 */ /* 0x0000e2000c1e9500 */
[----:B----4-:R-:W-:Y:S01]  /*25e0*/  IMAD.U32 R12, R12, 0x10000, RZ ;  /* 0x000100000c0c7824 */ /* 0x010fe200078e00ff */
[----:B-----5:R-:W-:-:S03]  /*25f0*/  SHF.L.U32 R13, R13, 0x10, RZ ;  /* 0x000000100d0d7819 */ /* 0x020fc600000006ff */
[----:B------:R-:W-:-:S04]  /*2600*/  FFMA R10, R10, R12, R9 ;  /* 0x0000000c0a0a7223 */ /* 0x000fc80000000009 */
[----:B------:R-:W-:Y:S02]  /*2610*/  FFMA R11, R11, R13, R10 ;  /* 0x0000000d0b0b7223 */ /* 0x000fe4000000000a */
[----:B------:R-:W1:Y:S01]  /*2620*/  LDS.128 R12, [R22+0x10] ;  /* 0x00001000160c7984 */ /* 0x000e620000000c00 */
[----:B------:R-:W-:Y:S01]  /*2630*/  SHF.L.U32 R8, R28, 0x10, RZ ;  /* 0x000000101c087819 */ /* 0x000fe200000006ff */
[----:B------:R-:W-:-:S04]  /*2640*/  IMAD.WIDE R28, R23, 0x2, R26 ;  /* 0x00000002171c7825 */ /* 0x000fc800078e021a */
[----:B------:R-:W-:Y:S02]  /*2650*/  IMAD.U32 R25, R25, 0x10000, RZ ;  /* 0x0001000019197824 */ /* 0x000fe400078e00ff */
[----:B0-----:R-:W-:-:S04]  /*2660*/  IMAD.WIDE R26, R23, 0x2, R28 ;  /* 0x00000002171a7825 */ /* 0x001fc800078e021c */
[----:B-1----:R-:W-:Y:S02]  /*2670*/  FFMA R8, R12, R8, R11 ;  /* 0x000000080c087223 */ /* 0x002fe4000000000b */
[----:B------:R0:W4:Y:S02]  /*2680*/  LDG.E.U16.CONSTANT R12, desc[UR12][R28.64] ;  /* 0x0000000c1c0c7981 */ /* 0x000124000c1e9500 */
[----:B------:R-:W-:Y:S02]  /*2690*/  FFMA R13, R13, R25, R8 ;  /* 0x000000190d0d7223 */ /* 0x000fe40000000008 */
[----:B------:R-:W1:Y:S01]  /*26a0*/  LDS.128 R8, [R22+0x20] ;  /* 0x0000200016087984 */ /* 0x000e620000000c00 */
[----:B--2---:R-:W-:-:S05]  /*26b0*/  SHF.L.U32 R21, R21, 0x10, RZ ;  /* 0x0000001015157819 */ /* 0x004fca00000006ff */
[----:B------:R-:W-:Y:S01]  /*26c0*/  FFMA R14, R14, R21, R13 ;  /* 0x000000150e0e7223 */ /* 0x000fe2000000000d */
[----:B------:R-:W-:Y:S01]  /*26d0*/  SHF.L.U32 R13, R20, 0x10, RZ ;  /* 0x00000010140d7819 */ /* 0x000fe200000006ff */
[----:B------:R-:W-:Y:S02]  /*26e0*/  IMAD.WIDE R20, R23, 0x2, R26 ;  /* 0x0000000217147825 */ /* 0x000fe400078e021a */
[----:B------:R-:W2:Y:S02]  /*26f0*/  LDG.E.U16.CONSTANT R26, desc[UR12][R26.64] ;  /* 0x0000000c1a1a7981 */ /* 0x000ea4000c1e9500 */
[----:B------:R-:W-:Y:S01]  /*2700*/  FFMA R15, R15, R13, R14 ;  /* 0x0000000d0f0f7223 */ /* 0x000fe2000000000e */
[C---:B0-----:R-:W-:Y:S01]  /*2710*/  IMAD.WIDE R28, R23.reuse, 0x2, R20 ;  /* 0x00000002171c7825 */ /* 0x041fe200078e0214 */
[----:B------:R0:W5:Y:S04]  /*2720*/  LDG.E.U16.CONSTANT R25, desc[UR12][R20.64] ;  /* 0x0000000c14197981 */ /* 0x000168000c1e9500 */
[----:B------:R1:W5:Y:S01]  /*2730*/  LDG.E.U16.CONSTANT R27, desc[UR12][R28.64] ;  /* 0x0000000c1c1b7981 */ /* 0x000362000c1e9500 */
[----:B0-----:R-:W-:-:S04]  /*2740*/  IMAD.WIDE R20, R23, 0x2, R28 ;  /* 0x0000000217147825 */ /* 0x001fc800078e021c */
[----:B---3--:R-:W-:Y:S02]  /*2750*/  IMAD.U32 R13, R24, 0x10000, RZ ;  /* 0x00010000180d7824 */ /* 0x008fe400078e00ff */
[C---:B-1----:R-:W-:Y:S01]  /*2760*/  IMAD.WIDE R28, R23.reuse, 0x2, R20 ;  /* 0x00000002171c7825 */ /* 0x042fe200078e0214 */
[----:B------:R-:W3:Y:S03]  /*2770*/  LDG.E.U16.CONSTANT R24, desc[UR12][R20.64] ;  /* 0x0000000c14187981 */ /* 0x000ee6000c1e9500 */
[----:B------:R-:W-:Y:S02]  /*2780*/  FFMA R13, R8, R13, R15 ;  /* 0x0000000d080d7223 */ /* 0x000fe4000000000f */
[----:B------:R-:W3:Y:S01]  /*2790*/  LDG.E.U16.CONSTANT R8, desc[UR12][R28.64] ;  /* 0x0000000c1c087981 */ /* 0x000ee2000c1e9500 */
[----:B------:R-:W-:-:S05]  /*27a0*/  IMAD.WIDE R14, R23, 0x2, R28 ;  /* 0x00000002170e7825 */ /* 0x000fca00078e021c */
[----:B------:R0:W3:Y:S01]  /*27b0*/  LDG.E.U16.CONSTANT R23, desc[UR12][R14.64] ;  /* 0x0000000c0e177981 */ /* 0x0000e2000c1e9500 */
[----:B----4-:R-:W-:-:S05]  /*27c0*/  SHF.L.U32 R12, R12, 0x10, RZ ;  /* 0x000000100c0c7819 */ /* 0x010fca00000006ff */
[----:B------:R-:W-:Y:S02]  /*27d0*/  FFMA R9, R9, R12, R13 ;  /* 0x0000000c09097223 */ /* 0x000fe4000000000d */
[----:B0-----:R-:W0:Y:S01]  /*27e0*/  LDS.128 R12, [R22+0x30] ;  /* 0x00003000160c7984 */ /* 0x001e220000000c00 */
[----:B------:R-:W-:-:S05]  /*27f0*/  VIADD R19, R19, 0x10 ;  /* 0x0000001013137836 */ /* 0x000fca0000000000 */
[----:B------:R-:W-:Y:S02]  /*2800*/  ISETP.NE.AND P1, PT, R19, R16, PT ;  /* 0x000000101300720c */ /* 0x000fe40003f25270 */
[----:B--2---:R-:W-:Y:S01]  /*2810*/  SHF.L.U32 R26, R26, 0x10, RZ ;  /* 0x000000101a1a7819 */ /* 0x004fe200000006ff */
[----:B-----5:R-:W-:-:S04]  /*2820*/  IMAD.U32 R25, R25, 0x10000, RZ ;  /* 0x0001000019197824 */ /* 0x020fc800078e00ff */
[----:B------:R-:W-:Y:S01]  /*2830*/  FFMA R10, R10, R26, R9 ;  /* 0x0000001a0a0a7223 */ /* 0x000fe20000000009 */
[----:B------:R-:W-:-:S03]  /*2840*/  SHF.L.U32 R27, R27, 0x10, RZ ;  /* 0x000000101b1b7819 */ /* 0x000fc600000006ff */
[----:B------:R-:W-:-:S04]  /*2850*/  FFMA R11, R11, R25, R10 ;  /* 0x000000190b0b7223 */ /* 0x000fc8000000000a */
[----:B0-----:R-:W-:Y:S01]  /*2860*/  FFMA R12, R12, R27, R11 ;  /* 0x0000001b0c0c7223 */ /* 0x001fe2000000000b */
[----:B---3--:R-:W-:Y:S02]  /*2870*/  SHF.L.U32 R24, R24, 0x10, RZ ;  /* 0x0000001018187819 */ /* 0x008fe400000006ff */
[----:B------:R-:W-:-:S03]  /*2880*/  SHF.L.U32 R8, R8, 0x10, RZ ;  /* 0x0000001008087819 */ /* 0x000fc600000006ff */
[----:B------:R-:W-:-:S04]  /*2890*/  FFMA R13, R13, R24, R12 ;  /* 0x000000180d0d7223 */ /* 0x000fc8000000000c */
[----:B------:R-:W-:Y:S01]  /*28a0*/  FFMA R8, R14, R8, R13 ;  /* 0x000000080e087223 */ /* 0x000fe2000000000d */
[----:B------:R-:W-:-:S05]  /*28b0*/  SHF.L.U32 R23, R23, 0x10, RZ ;  /* 0x0000001017177819 */ /* 0x000fca00000006ff */
[----:B------:R-:W-:Y:S01]  /*28c0*/  FFMA R21, R15, R23, R8 ;  /* 0x000000170f157223 */ /* 0x000fe20000000008 */
[----:B------:R-:W-:Y:S06]  /*28d0*/  @P1 BRA `(.L_x_233) ;  /* 0xfffffff800cc1947 */ /* 0x000fec000383ffff */
[----:B------:R-:W-:-:S07]  /*28e0*/  IMAD.MOV.U32 R20, RZ, RZ, R16 ;  /* 0x000000ffff147224 */ /* 0x000fce00078e0010 */
.L_x_232:
[----:B------:R-:W2:Y:S02]  /*28f0*/  LDCU UR7, c[0x0][0x3ac] ;  /* 0x00007580ff0777ac */ /* 0x000ea40008000800 */
[----:B--2---:R-:W-:-:S04]  /*2900*/  UISETP.LT.AND UP0, UPT, UR9, UR7, UPT ;  /* 0x000000070900728c */ /* 0x004fc8000bf01270 */
[----:B------:R-:W-:-:S04]  /*2910*/  USEL UR14, UR9, UR7, UP0 ;  /* 0x00000007090e7287 */ /* 0x000fc80008000000 */
[----:B------:R-:W-:-:S04]  /*2920*/  ULOP3.LUT UR7, UR14, 0xf, URZ, 0xc0, !UPT ;  /* 0x0000000f0e077892 */ /* 0x000fc8000f8ec0ff */
[----:B------:R-:W-:-:S09]  /*2930*/  UISETP.NE.AND UP0, UPT, UR7, URZ, UPT ;  /* 0x000000ff0700728c */ /* 0x000fd2000bf05270 */
[----:B------:R-:W-:Y:S05]  /*2940*/  BRA.U !UP0, `(.L_x_231) ;  /* 0x0000000508e07547 */ /* 0x000fea000b800000 */
[----:B------:R-:W-:Y:S02]  /*2950*/  UIADD3 UR7, UPT, UPT, UR7, -0x1, URZ ;  /* 0xffffffff07077890 */ /* 0x000fe4000fffe0ff */
[----:B------:R-:W-:Y:S02]  /*2960*/  ULOP3.LUT UR15, UR14, 0x7, URZ, 0xc0, !UPT ;  /* 0x000000070e0f7892 */ /* 0x000fe4000f8ec0ff */
[----:B------:R-:W-:Y:S02]  /*2970*/  UISETP.GE.U32.AND UP0, UPT, UR7, 0x7, UPT ;  /* 0x000000070700788c */ /* 0x000fe4000bf06070 */
[----:B------:R-:W-:-:S07]  /*2980*/  UISETP.NE.AND UP1, UPT, UR15, URZ, UPT ;  /* 0x000000ff0f00728c */ /* 0x000fce000bf25270 */
[----:B------:R-:W-:Y:S05]  /*2990*/  BRA.U !UP0, `(.L_x_234) ;  /* 0x0000000108c87547 */ /* 0x000fea000b800000 */
[----:B------:R-:W2:Y:S01]  /*29a0*/  LDC R23, c[0x0][0x3b0] ;  /* 0x0000ec00ff177b82 */ /* 0x000ea20000000800 */
[----:B------:R-:W-:Y:S02]  /*29b0*/  IADD3 R29, PT, PT, R2, R7, RZ ;  /* 0x00000007021d7210 */ /* 0x000fe40007ffe0ff */
[----:B------:R-:W-:-:S05]  /*29c0*/  IADD3 R10, PT, PT, R20, UR5, RZ ;  /* 0x00000005140a7c10 */ /* 0x000fca000fffe0ff */
[----:B0-----:R-:W0:Y:S01]  /*29d0*/  LDC.64 R8, c[0x0][0x390] ;  /* 0x0000e400ff087b82 */ /* 0x001e220000000a00 */
[----:B--2---:R-:W-:-:S04]  /*29e0*/  IMAD R29, R10, R23, R29 ;  /* 0x000000170a1d7224 */ /* 0x004fc800078e021d */
[----:B0-----:R-:W-:-:S05]  /*29f0*/  IMAD.WIDE R28, R29, 0x2, R8 ;  /* 0x000000021d1c7825 */ /* 0x001fca00078e0208 */
[----:B------:R-:W2:Y:S01]  /*2a00*/  LDG.E.U16.CONSTANT R26, desc[UR12][R28.64] ;  /* 0x0000000c1c1a7981 */ /* 0x000ea2000c1e9500 */
[----:B------:R-:W-:-:S05]  /*2a10*/  IMAD.WIDE R24, R23, 0x2, R28 ;  /* 0x0000000217187825 */ /* 0x000fca00078e021c */
[----:B------:R-:W3:Y:S01]  /*2a20*/  LDG.E.U16.CONSTANT R27, desc[UR12][R24.64] ;  /* 0x0000000c181b7981 */ /* 0x000ee2000c1e9500 */
[----:B------:R-:W-:-:S04]  /*2a30*/  IMAD.WIDE R14, R23, 0x2, R24 ;  /* 0x00000002170e7825 */ /* 0x000fc800078e0218 */
[C---:B------:R-:W-:Y:S02]  /*2a40*/  IMAD.WIDE R8, R23.reuse, 0x2, R14 ;  /* 0x0000000217087825 */ /* 0x040fe400078e020e */
[----:B------:R0:W4:Y:S02]  /*2a50*/  LDG.E.U16.CONSTANT R14, desc[UR12][R14.64] ;  /* 0x0000000c0e0e7981 */ /* 0x000124000c1e9500 */
[C---:B------:R-:W-:Y:S02]  /*2a60*/  IMAD.WIDE R10, R23.reuse, 0x2, R8 ;  /* 0x00000002170a7825 */ /* 0x040fe400078e0208 */
[----:B------:R5:W4:Y:S02]  /*2a70*/  LDG.E.U16.CONSTANT R8, desc[UR12][R8.64] ;  /* 0x0000000c08087981 */ /* 0x000b24000c1e9500 */
[C---:B-1----:R-:W-:Y:S02]  /*2a80*/  IMAD.WIDE R12, R23.reuse, 0x2, R10 ;  /* 0x00000002170c7825 */ /* 0x042fe400078e020a */
[----:B------:R1:W4:Y:S02]  /*2a90*/  LDG.E.U16.CONSTANT R10, desc[UR12][R10.64] ;  /* 0x0000000c0a0a7981 */ /* 0x000324000c1e9500 */
[----:B------:R-:W-:-:S02]  /*2aa0*/  IMAD.WIDE R18, R23, 0x2, R12 ;  /* 0x0000000217127825 */ /* 0x000fc400078e020c */
[----:B------:R1:W4:Y:S02]  /*2ab0*/  LDG.E.U16.CONSTANT R12, desc[UR12][R12.64] ;  /* 0x0000000c0c0c7981 */ /* 0x000324000c1e9500 */
[----:B------:R-:W-:Y:S02]  /*2ac0*/  IMAD.WIDE R22, R23, 0x2, R18 ;  /* 0x0000000217167825 */ /* 0x000fe400078e0212 */
[----:B------:R1:W4:Y:S04]  /*2ad0*/  LDG.E.U16.CONSTANT R18, desc[UR12][R18.64] ;  /* 0x0000000c12127981 */ /* 0x000328000c1e9500 */
[----:B------:R1:W4:Y:S01]  /*2ae0*/  LDG.E.U16.CONSTANT R22, desc[UR12][R22.64] ;  /* 0x0000000c16167981 */ /* 0x000322000c1e9500 */
[----:B------:R-:W0:Y:S01]  /*2af0*/  S2UR UR11, SR_CgaCtaId ;  /* 0x00000000000b79c3 */ /* 0x000e220000008800 */
[----:B------:R-:W-:-:S02]  /*2b00*/  UMOV UR7, 0x400 ;  /* 0x0000040000077882 */ /* 0x000fc40000000000 */
[----:B0-----:R-:W-:-:S06]  /*2b10*/  ULEA UR7, UR11, UR7, 0x18 ;  /* 0x000000070b077291 */ /* 0x001fcc000f8ec0ff */
[----:B------:R-:W-:-:S05]  /*2b20*/  LEA R15, R20, UR7, 0x2 ;  /* 0x00000007140f7c11 */ /* 0x000fca000f8e10ff */
[----:B------:R-:W0:Y:S04]  /*2b30*/  LDS R24, [R15] ;  /* 0x000000000f187984 */ /* 0x000e280000000800 */
[----:B------:R-:W3:Y:S04]  /*2b40*/  LDS R25, [R15+0x4] ;  /* 0x000004000f197984 */ /* 0x000ee80000000800 */
[----:B-----5:R-:W5:Y:S04]  /*2b50*/  LDS R9, [R15+0x8] ;  /* 0x000008000f097984 */ /* 0x020f680000000800 */
[----:B-1----:R-:W1:Y:S04]  /*2b60*/  LDS R11, [R15+0xc] ;  /* 0x00000c000f0b7984 */ /* 0x002e680000000800 */
[----:B------:R-:W1:Y:S04]  /*2b70*/  LDS R13, [R15+0x10] ;  /* 0x000010000f0d7984 */ /* 0x000e680000000800 */
[----:B------:R-:W1:Y:S04]  /*2b80*/  LDS R19, [R15+0x14] ;  /* 0x000014000f137984 */ /* 0x000e680000000800 */
[----:B------:R-:W-:Y:S01]  /*2b90*/  LDS R23, [R15+0x1c] ;  /* 0x00001c000f177984 */ /* 0x000fe20000000800 */
[----:B------:R-:W-:Y:S01]  /*2ba0*/  IADD3 R20, PT, PT, R20, 0x8, RZ ;  /* 0x0000000814147810 */ /* 0x000fe20007ffe0ff */
[----:B--2---:R-:W-:-:S04]  /*2bb0*/  IMAD.U32 R26, R26, 0x10000, RZ ;  /* 0x000100001a1a7824 */ /* 0x004fc800078e00ff */
[----:B0-----:R-:W-:Y:S02]  /*2bc0*/  FFMA R24, R24, R26, R21 ;  /* 0x0000001a18187223 */ /* 0x001fe40000000015 */
[----:B------:R-:W0:Y:S01]  /*2bd0*/  LDS R21, [R15+0x18] ;  /* 0x000018000f157984 */ /* 0x000e220000000800 */
[----:B---3--:R-:W-:-:S05]  /*2be0*/  SHF.L.U32 R27, R27, 0x10, RZ ;  /* 0x000000101b1b7819 */ /* 0x008fca00000006ff */
[----:B------:R-:W-:Y:S01]  /*2bf0*/  FFMA R24, R25, R27, R24 ;  /* 0x0000001b19187223 */ /* 0x000fe20000000018 */
[----:B----4-:R-:W-:-:S05]  /*2c00*/  SHF.L.U32 R14, R14, 0x10, RZ ;  /* 0x000000100e0e7819 */ /* 0x010fca00000006ff */
[----:B-----5:R-:W-:Y:S01]  /*2c10*/  FFMA R14, R9, R14, R24 ;  /* 0x0000000e090e7223 */ /* 0x020fe20000000018 */
[----:B------:R-:W-:-:S04]  /*2c20*/  IMAD.U32 R8, R8, 0x10000, RZ ;  /* 0x0001000008087824 */ /* 0x000fc800078e00ff */
[----:B-1----:R-:W-:Y:S01]  /*2c30*/  FFMA R8, R11, R8, R14 ;  /* 0x000000080b087223 */ /* 0x002fe2000000000e */
[----:B------:R-:W-:-:S05]  /*2c40*/  SHF.L.U32 R10, R10, 0x10, RZ ;  /* 0x000000100a0a7819 */ /* 0x000fca00000006ff */
[----:B------:R-:W-:Y:S01]  /*2c50*/  FFMA R8, R13, R10, R8 ;  /* 0x0000000a0d087223 */ /* 0x000fe20000000008 */
[----:B------:R-:W-:-:S05]  /*2c60*/  SHF.L.U32 R12, R12, 0x10, RZ ;  /* 0x000000100c0c7819 */ /* 0x000fca00000006ff */
[----:B------:R-:W-:Y:S01]  /*2c70*/  FFMA R8, R19, R12, R8 ;  /* 0x0000000c13087223 */ /* 0x000fe20000000008 */
[----:B------:R-:W-:Y:S01]  /*2c80*/  IMAD.U32 R18, R18, 0x10000, RZ ;  /* 0x0001000012127824 */ /* 0x000fe200078e00ff */
[----:B------:R-:W-:-:S03]  /*2c90*/  SHF.L.U32 R22, R22, 0x10, RZ ;  /* 0x0000001016167819 */ /* 0x000fc600000006ff */
[----:B0-----:R-:W-:-:S04]  /*2ca0*/  FFMA R8, R21, R18, R8 ;  /* 0x0000001215087223 */ /* 0x001fc80000000008 */
[----:B------:R-:W-:-:S07]  /*2cb0*/  FFMA R21, R23, R22, R8 ;  /* 0x0000001617157223 */ /* 0x000fce0000000008 */
.L_x_234:
[----:B------:R-:W-:Y:S05]  /*2cc0*/  BRA.U !UP1, `(.L_x_231) ;  /* 0x0000000509007547 */ /* 0x000fea000b800000 */
[----:B------:R-:W-:Y:S02]  /*2cd0*/  UIADD3 UR7, UPT, UPT, UR15, -0x1, URZ ;  /* 0xffffffff0f077890 */ /* 0x000fe4000fffe0ff */
[----:B------:R-:W-:Y:S02]  /*2ce0*/  ULOP3.LUT UR14, UR14, 0x3, URZ, 0xc0, !UPT ;  /* 0x000000030e0e7892 */ /* 0x000fe4000f8ec0ff */
[----:B------:R-:W-:Y:S02]  /*2cf0*/  UISETP.GE.U32.AND UP0, UPT, UR7, 0x3, UPT ;  /* 0x000000030700788c */ /* 0x000fe4000bf06070 */
[----:B------:R-:W-:-:S07]  /*2d00*/  UISETP.NE.AND UP1, UPT, UR14, URZ, UPT ;  /* 0x000000ff0e00728c */ /* 0x000fce000bf25270 */
[----:B------:R-:W-:Y:S05]  /*2d10*/  BRA.U !UP0, `(.L_x_235) ;  /* 0x0000000108787547 */ /* 0x000fea000b800000 */
[----:B------:R-:W2:Y:S01]  /*2d20*/  LDC R13, c[0x0][0x3b0] ;  /* 0x0000ec00ff0d7b82 */ /* 0x000ea20000000800 */
[----:B------:R-:W-:Y:S01]  /*2d30*/  IADD3 R10, PT, PT, R20, UR5, RZ ;  /* 0x00000005140a7c10 */ /* 0x000fe2000fffe0ff */
[----:B------:R-:W-:-:S06]  /*2d40*/  IMAD.IADD R15, R2, 0x1, R7 ;  /* 0x00000001020f7824 */ /* 0x000fcc00078e0207 */
[----:B0-----:R-:W0:Y:S01]  /*2d50*/  LDC.64 R8, c[0x0][0x390] ;  /* 0x0000e400ff087b82 */ /* 0x001e220000000a00 */
[----:B--2---:R-:W-:-:S04]  /*2d60*/  IMAD R15, R10, R13, R15 ;  /* 0x0000000d0a0f7224 */ /* 0x004fc800078e020f */
[----:B0-----:R-:W-:-:S04]  /*2d70*/  IMAD.WIDE R14, R15, 0x2, R8 ;  /* 0x000000020f0e7825 */ /* 0x001fc800078e0208 */
[C---:B------:R-:W-:Y:S02]  /*2d80*/  IMAD.WIDE R8, R13.reuse, 0x2, R14 ;  /* 0x000000020d087825 */ /* 0x040fe400078e020e */
[----:B------:R0:W2:Y:S02]  /*2d90*/  LDG.E.U16.CONSTANT R14, desc[UR12][R14.64] ;  /* 0x0000000c0e0e7981 */ /* 0x0000a4000c1e9500 */
[C---:B------:R-:W-:Y:S02]  /*2da0*/  IMAD.WIDE R10, R13.reuse, 0x2, R8 ;  /* 0x000000020d0a7825 */ /* 0x040fe400078e0208 */
[----:B------:R3:W4:Y:S02]  /*2db0*/  LDG.E.U16.CONSTANT R8, desc[UR12][R8.64] ;  /* 0x0000000c08087981 */ /* 0x000724000c1e9500 */
[----:B-1----:R-:W-:Y:S02]  /*2dc0*/  IMAD.WIDE R12, R13, 0x2, R10 ;  /* 0x000000020d0c7825 */ /* 0x002fe400078e020a */
[----:B------:R-:W5:Y:S04]  /*2dd0*/  LDG.E.U16.CONSTANT R10, desc[UR12][R10.64] ;  /* 0x0000000c0a0a7981 */ /* 0x000f68000c1e9500 */
[----:B------:R-:W5:Y:S01]  /*2de0*/  LDG.E.U16.CONSTANT R12, desc[UR12][R12.64] ;  /* 0x0000000c0c0c7981 */ /* 0x000f62000c1e9500 */
[----:B------:R-:W1:Y:S01]  /*2df0*/  S2UR UR11, SR_CgaCtaId ;  /* 0x00000000000b79c3 */ /* 0x000e620000008800 */
[----:B------:R-:W-:-:S02]  /*2e00*/  UMOV UR7, 0x400 ;  /* 0x0000040000077882 */ /* 0x000fc40000000000 */
[----:B-1----:R-:W-:-:S06]  /*2e10*/  ULEA UR7, UR11, UR7, 0x18 ;  /* 0x000000070b077291 */ /* 0x002fcc000f8ec0ff */
[C---:B------:R-:W-:Y:S01]  /*2e20*/  LEA R18, R20.reuse, UR7, 0x2 ;  /* 0x0000000714127c11 */ /* 0x040fe2000f8e10ff */
[----:B------:R-:W-:-:S04]  /*2e30*/  VIADD R20, R20, 0x4 ;  /* 0x0000000414147836 */ /* 0x000fc80000000000 */
[----:B------:R-:W1:Y:S04]  /*2e40*/  LDS R22, [R18] ;  /* 0x0000000012167984 */ /* 0x000e680000000800 */
[----:B0-----:R-:W0:Y:S04]  /*2e50*/  LDS R15, [R18+0x4] ;  /* 0x00000400120f7984 */ /* 0x001e280000000800 */
[----:B------:R-:W5:Y:S04]  /*2e60*/  LDS R19, [R18+0x8] ;  /* 0x0000080012137984 */ /* 0x000f680000000800 */
[----:B---3--:R-:W3:Y:S01]  /*2e70*/  LDS R9, [R18+0xc] ;  /* 0x00000c0012097984 */ /* 0x008ee20000000800 */
[----:B--2---:R-:W-:-:S05]  /*2e80*/  SHF.L.U32 R14, R14, 0x10, RZ ;  /* 0x000000100e0e7819 */ /* 0x004fca00000006ff */
[----:B-1----:R-:W-:Y:S01]  /*2e90*/  FFMA R14, R22, R14, R21 ;  /* 0x0000000e160e7223 */ /* 0x002fe20000000015 */
[----:B----4-:R-:W-:-:S04]  /*2ea0*/  IMAD.U32 R8, R8, 0x10000, RZ ;  /* 0x0001000008087824 */ /* 0x010fc800078e00ff */
[----:B0-----:R-:W-:Y:S01]  /*2eb0*/  FFMA R8, R15, R8, R14 ;  /* 0x000000080f087223 */ /* 0x001fe2000000000e */
[----:B-----5:R-:W-:Y:S02]  /*2ec0*/  SHF.L.U32 R10, R10, 0x10, RZ ;  /* 0x000000100a0a7819 */ /* 0x020fe400000006ff */
[----:B------:R-:W-:-:S03]  /*2ed0*/  SHF.L.U32 R12, R12, 0x10, RZ ;  /* 0x000000100c0c7819 */ /* 0x000fc600000006ff */
[----:B------:R-:W-:-:S04]  /*2ee0*/  FFMA R8, R19, R10, R8 ;  /* 0x0000000a13087223 */ /* 0x000fc80000000008 */
[----:B---3--:R-:W-:-:S07]  /*2ef0*/  FFMA R21, R9, R12, R8 ;  /* 0x0000000c09157223 */ /* 0x008fce0000000008 */
.L_x_235:
        /* <DEDUP_REMOVED lines=8> */
[----:B------:R-:W0:Y:S01]  /*2f80*/  S2UR UR11, SR_CgaCtaId ;  /* 0x00000000000b79c3 */ /* 0x000e220000008800 */
[----:B------:R-:W-:Y:S01]  /*2f90*/  UMOV UR7, 0x400 ;  /* 0x0000040000077882 */ /* 0x000fe20000000000 */
[----:B------:R-:W-:Y:S02]  /*2fa0*/  UISETP.NE.AND UP0, UPT, UR14, 0x1, UPT ;  /* 0x000000010e00788c */ /* 0x000fe4000bf05270 */
[----:B0-----:R-:W-:-:S06]  /*2fb0*/  ULEA UR7, UR11, UR7, 0x18 ;  /* 0x000000070b077291 */ /* 0x001fcc000f8ec0ff */
[----:B------:R-:W-:-:S05]  /*2fc0*/  LEA R18, R20, UR7, 0x2 ;  /* 0x0000000714127c11 */ /* 0x000fca000f8e10ff */
[----:B------:R-:W0:Y:S01]  /*2fd0*/  LDS R10, [R18] ;  /* 0x00000000120a7984 */ /* 0x000e220000000800 */
[----:B--2---:R-:W-:-:S04]  /*2fe0*/  IMAD.U32 R11, R11, 0x10000, RZ ;  /* 0x000100000b0b7824 */ /* 0x004fc800078e00ff */
[----:B0-----:R-:W-:Y:S01]  /*2ff0*/  FFMA R21, R10, R11, R21 ;  /* 0x0000000b0a157223 */ /* 0x001fe20000000015 */
[----:B------:R-:W-:Y:S06]  /*3000*/  BRA.U !UP0, `(.L_x_231) ;  /* 0x0000000108307547 */ /* 0x000fec000b800000 */
[----:B------:R-:W-:Y:S01]  /*3010*/  UISETP.NE.AND UP0, UPT, UR14, 0x2, UPT ;  /* 0x000000020e00788c */ /* 0x000fe2000bf05270 */
[----:B------:R-:W-:Y:S01]  /*3020*/  IMAD.WIDE R10, R13, 0x2, R8 ;  /* 0x000000020d0a7825 */ /* 0x000fe200078e0208 */
[----:B-1----:R-:W0:Y:S04]  /*3030*/  LDS R12, [R18+0x4] ;  /* 0x00000400120c7984 */ /* 0x002e280000000800 */
[----:B------:R-:W-:-:S13]  /*3040*/  PLOP3.LUT P1, PT, PT, PT, UP0, 0x80, 0x8 ;  /* 0x000000000008781c */ /* 0x000fda0003f2f008 */
        /* <DEDUP_REMOVED lines=8> */
.L_x_231:
[----:B0-----:R-:W0:Y:S01]  /*30d0*/  LDC.64 R8, c[0x0][0x398] ;  /* 0x0000e600ff087b82 */ /* 0x001e220000000a00 */
[----:B------:R-:W2:Y:S01]  /*30e0*/  LDCU UR7, c[0x0][0x3b0] ;  /* 0x00007600ff0777ac */ /* 0x000ea20008000800 */
[----:B------:R-:W-:Y:S01]  /*30f0*/  FFMA R17, R6, R17, R21 ;  /* 0x0000001106117223 */ /* 0x000fe20000000015 */
[C---:B------:R-:W-:Y:S01]  /*3100*/  VIADD R11, R7.reuse, UR6 ;  /* 0x00000006070b7c36 */ /* 0x040fe20008000000 */
[----:B------:R-:W-:-:S03]  /*3110*/  IADD3 R7, PT, PT, R7, UR16, RZ ;  /* 0x0000001007077c10 */ /* 0x000fc6000fffe0ff */
[----:B------:R-:W-:Y:S01]  /*3120*/  F2FP.BF16.F32.PACK_AB R17, RZ, R17 ;  /* 0x00000011ff11723e */ /* 0x000fe200000010ff */
[----:B0-----:R-:W-:Y:S01]  /*3130*/  IMAD.WIDE R8, R11, 0x2, R8 ;  /* 0x000000020b087825 */ /* 0x001fe200078e0208 */
[----:B--2---:R-:W-:-:S04]  /*3140*/  MOV R11, UR7 ;  /* 0x00000007000b7c02 */ /* 0x004fc80008000f00 */
[----:B------:R0:W-:Y:S01]  /*3150*/  STG.E.U16 desc[UR12][R8.64], R17 ;  /* 0x0000001108007986 */ /* 0x0001e2000c10150c */
[----:B------:R-:W-:-:S13]  /*3160*/  ISETP.GE.AND P1, PT, R7, R11, PT ;  /* 0x0000000b0700720c */ /* 0x000fda0003f26270 */
[----:B0-----:R-:W-:Y:S05]  /*3170*/  @!P1 BRA `(.L_x_236) ;  /* 0xfffffff0005c9947 */ /* 0x001fea000383ffff */
.L_x_229:
[----:B------:R-:W-:Y:S05]  /*3180*/  BSYNC.RECONVERGENT B0 ;  /* 0x0000000000007941 */ /* 0x000fea0003800200 */
.L_x_228:
[----:B------:R-:W0:Y:S01]  /*3190*/  LDCU UR5, c[0x0][0x3ac] ;  /* 0x00007580ff0577ac */ /* 0x000e220008000800 */
[----:B------:R-:W-:Y:S01]  /*31a0*/  VIADD R5, R5, 0x1 ;  /* 0x0000000105057836 */ /* 0x000fe20000000000 */
[----:B------:R-:W-:Y:S01]  /*31b0*/  UMOV UR7, UR8 ;  /* 0x0000000800077c82 */ /* 0x000fe20008000000 */
[----:B0-----:R-:W-:-:S03]  /*31c0*/  UISETP.GE.AND UP0, UPT, UR9, UR5, UPT ;  /* 0x000000050900728c */ /* 0x001fc6000bf06270 */
[----:B------:R-:W-:Y:S01]  /*31d0*/  UMOV UR5, UR9 ;  /* 0x0000000900057c82 */ /* 0x000fe20008000000 */
[----:B------:R-:W-:Y:S06]  /*31e0*/  BAR.SYNC.DEFER_BLOCKING 0x0 ;  /* 0x0000000000007b1d */ /* 0x000fec0000010000 */
[----:B------:R-:W-:Y:S05]  /*31f0*/  BRA.U !UP0, `(.L_x_237) ;  /* 0xffffffcd08ec7547 */ /* 0x000fea000b83ffff */
.L_x_198:
[----:B------:R-:W-:-:S13]  /*3200*/  ISETP.GE.AND P0, PT, R0, R11, PT ;  /* 0x0000000b0000720c */ /* 0x000fda0003f06270 */
[----:B------:R-:W-:Y:S05]  /*3210*/  @P0 EXIT ;  /* 0x000000000000094d */ /* 0x000fea0003800000 */
[----:B------:R-:W0:Y:S01]  /*3220*/  LDC.64 R4, c[0x0][0x398] ;  /* 0x0000e600ff047b82 */ /* 0x000e220000000a00 */
[----:B------:R-:W2:Y:S01]  /*3230*/  LDCU UR5, c[0x0][0x360] ;  /* 0x00006c00ff0577ac */ /* 0x000ea20008000800 */
[----:B------:R-:W3:Y:S02]  /*3240*/  LDCU UR7, c[0x0][0x3b0] ;  /* 0x00007600ff0777ac */ /* 0x000ee40008000800 */
.L_x_240:
[----:B------:R-:W-:-:S05]  /*3250*/  IADD3 R7, PT, PT, R0, UR6, RZ ;  /* 0x0000000600077c10 */ /* 0x000fca000fffe0ff */
[----:B0-----:R-:W-:-:S05]  /*3260*/  IMAD.WIDE R6, R7, 0x2, R4 ;  /* 0x0000000207067825 */ /* 0x001fca00078e0204 */
[----:B------:R-:W4:Y:S01]  /*3270*/  LDG.E.U16 R2, desc[UR12][R6.64] ;  /* 0x0000000c06027981 */ /* 0x000f22000c1e1500 */
[----:B------:R-:W0:Y:S01]  /*3280*/  MUFU.RCP R3, UR4 ;  /* 0x0000000400037d08 */ /* 0x000e220008001000 */
[----:B------:R-:W-:Y:S01]  /*3290*/  MOV R8, UR4 ;  /* 0x0000000400087c02 */ /* 0x000fe20008000f00 */
[----:B------:R-:W-:Y:S04]  /*32a0*/  BSSY.RECONVERGENT B0, `(.L_x_238) ;  /* 0x000000d000007945 */ /* 0x000fe80003800200 */
[----:B0-----:R-:W-:-:S04]  /*32b0*/  FFMA R8, R3, -R8, 1 ;  /* 0x3f80000003087423 */ /* 0x001fc80000000808 */
[----:B------:R-:W-:Y:S01]  /*32c0*/  FFMA R3, R3, R8, R3 ;  /* 0x0000000803037223 */ /* 0x000fe20000000003 */
[----:B----4-:R-:W-:-:S04]  /*32d0*/  IMAD.U32 R2, R2, 0x10000, RZ ;  /* 0x0001000002027824 */ /* 0x010fc800078e00ff */
[----:B------:R-:W0:Y:S01]  /*32e0*/  FCHK P0, R2, UR4 ;  /* 0x0000000402007d02 */ /* 0x000e220008000000 */
[----:B------:R-:W-:-:S04]  /*32f0*/  FFMA R8, R2, R3, RZ ;  /* 0x0000000302087223 */ /* 0x000fc800000000ff */
[----:B------:R-:W-:-:S04]  /*3300*/  FFMA R9, R8, -UR4, R2 ;  /* 0x8000000408097c23 */ /* 0x000fc80008000002 */
[----:B------:R-:W-:Y:S01]  /*3310*/  FFMA R3, R3, R9, R8 ;  /* 0x0000000903037223 */ /* 0x000fe20000000008 */
[----:B0-----:R-:W-:Y:S06]  /*3320*/  @!P0 BRA `(.L_x_239) ;  /* 0x0000000000108947 */ /* 0x001fec0003800000 */
[----:B------:R-:W-:Y:S02]  /*3330*/  MOV R3, UR4 ;  /* 0x0000000400037c02 */ /* 0x000fe40008000f00 */
[----:B------:R-:W-:-:S07]  /*3340*/  MOV R8, 0x3360 ;  /* 0x0000336000087802 */ /* 0x000fce0000000f00 */
[----:B-123--:R-:W-:Y:S05]  /*3350*/  CALL.REL.NOINC `($__internal_4_$__cuda_sm3x_div_rn_noftz_f32_slowpath) ;  /* 0x0000000400447944 */ /* 0x00efea0003c00000 */
[----:B------:R-:W-:-:S07]  /*3360*/  MOV R3, R2 ;  /* 0x0000000200037202 */ /* 0x000fce0000000f00 */
.L_x_239:
[----:B--23--:R-:W-:Y:S05]  /*3370*/  BSYNC.RECONVERGENT B0 ;  /* 0x0000000000007941 */ /* 0x00cfea0003800200 */
.L_x_238:
[----:B------:R-:W-:Y:S01]  /*3380*/  F2FP.BF16.F32.PACK_AB R3, RZ, R3 ;  /* 0x00000003ff03723e */ /* 0x000fe200000010ff */
[----:B------:R-:W-:-:S04]  /*3390*/  VIADD R0, R0, UR5 ;  /* 0x0000000500007c36 */ /* 0x000fc80008000000 */
[----:B------:R4:W-:Y:S01]  /*33a0*/  STG.E.U16 desc[UR12][R6.64], R3 ;  /* 0x0000000306007986 */ /* 0x0009e2000c10150c */
[----:B------:R-:W-:-:S13]  /*33b0*/  ISETP.GE.AND P0, PT, R0, UR7, PT ;  /* 0x0000000700007c0c */ /* 0x000fda000bf06270 */
[----:B----4-:R-:W-:Y:S05]  /*33c0*/  @!P0 BRA `(.L_x_240) ;  /* 0xfffffffc00a08947 */ /* 0x010fea000383ffff */
[----:B------:R-:W-:Y:S05]  /*33d0*/  EXIT ;  /* 0x000000000000794d */ /* 0x000fea0003800000 */
.L_x_222:
[----:B------:R-:W-:Y:S01]  /*33e0*/  HFMA2 R16, -RZ, RZ, 0, 9.5367431640625e-07 ;  /* 0x00000010ff107431 */ /* 0x000fe200000001ff */
[----:B-1----:R-:W-:Y:S01]  /*33f0*/  MOV R15, R6 ;  /* 0x00000006000f7202 */ /* 0x002fe20000000f00 */
[----:B------:R-:W-:Y:S01]  /*3400*/  IMAD.MOV.U32 R17, RZ, RZ, 0x1f ;  /* 0x0000001fff117424 */ /* 0x000fe200078e00ff */
[----:B------:R-:W-:-:S07]  /*3410*/  MOV R14, 0xffffffff ;  /* 0xffffffff000e7802 */ /* 0x000fce0000000f00 */
[----:B0-----:R-:W-:Y:S05]  /*3420*/  WARPSYNC.COLLECTIVE R14, `(.L_x_241) ;  /* 0x000000000e087348 */ /* 0x001fea0003c00000 */
[----:B------:R1:W2:Y:S02]  /*3430*/  SHFL.BFLY P1, R12, R15, R16, R17 ;  /* 0x0c0000100f0c7389 */ /* 0x0002a40000020011 */
[----:B012---:R-:W-:Y:S05]  /*3440*/  ENDCOLLECTIVE ;  /* 0x000000000000791b */ /* 0x007fea0003800000 */
.L_x_241:
[----:B------:R-:W-:Y:S01]  /*3450*/  HFMA2 R16, -RZ, RZ, 0, 4.76837158203125e-07 ;  /* 0x00000008ff107431 */ /* 0x000fe200000001ff */
[----:B------:R-:W-:-:S04]  /*3460*/  MOV R9, R12 ;  /* 0x0000000c00097202 */ /* 0x000fc80000000f00 */
[----:B------:R-:W-:-:S05]  /*3470*/  FMNMX R9, R9, R6, !PT ;  /* 0x0000000609097209 */ /* 0x000fca0007800000 */
[----:B------:R-:W-:-:S07]  /*3480*/  IMAD.MOV.U32 R15, RZ, RZ, R9 ;  /* 0x000000ffff0f7224 */ /* 0x000fce00078e0009 */
[----:B------:R-:W-:Y:S05]  /*3490*/  WARPSYNC.COLLECTIVE R14, `(.L_x_242) ;  /* 0x000000000e087348 */ /* 0x000fea0003c00000 */
[----:B------:R0:W1:Y:S02]  /*34a0*/  SHFL.BFLY P1, R12, R15, R16, R17 ;  /* 0x0c0000100f0c7389 */ /* 0x0000640000020011 */
[----:B01----:R-:W-:Y:S05]  /*34b0*/  ENDCOLLECTIVE ;  /* 0x000000000000791b */ /* 0x003fea0003800000 */
.L_x_242:
[----:B------:R-:W-:Y:S01]  /*34c0*/  HFMA2 R16, -RZ, RZ, 0, 2.384185791015625e-07 ;  /* 0x00000004ff107431 */ /* 0x000fe200000001ff */
[----:B------:R-:W-:-:S04]  /*34d0*/  MOV R8, R12 ;  /* 0x0000000c00087202 */ /* 0x000fc80000000f00 */
[----:B------:R-:W-:-:S05]  /*34e0*/  FMNMX R8, R9, R8, !PT ;  /* 0x0000000809087209 */ /* 0x000fca0007800000 */
[----:B------:R-:W-:-:S07]  /*34f0*/  IMAD.MOV.U32 R15, RZ, RZ, R8 ;  /* 0x000000ffff0f7224 */ /* 0x000fce00078e0008 */
[----:B------:R-:W-:Y:S05]  /*3500*/  WARPSYNC.COLLECTIVE R14, `(.L_x_243) ;  /* 0x000000000e087348 */ /* 0x000fea0003c00000 */
[----:B------:R0:W1:Y:S02]  /*3510*/  SHFL.BFLY P1, R12, R15, R16, R17 ;  /* 0x0c0000100f0c7389 */ /* 0x0000640000020011 */
[----:B01----:R-:W-:Y:S05]  /*3520*/  ENDCOLLECTIVE ;  /* 0x000000000000791b */ /* 0x003fea0003800000 */
.L_x_243:
[----:B------:R-:W-:Y:S01]  /*3530*/  HFMA2 R16, -RZ, RZ, 0, 1.1920928955078125e-07 ;  /* 0x00000002ff107431 */ /* 0x000fe200000001ff */
[----:B------:R-:W-:-:S04]  /*3540*/  MOV R11, R12 ;  /* 0x0000000c000b7202 */ /* 0x000fc80000000f00 */
[----:B------:R-:W-:-:S05]  /*3550*/  FMNMX R11, R8, R11, !PT ;  /* 0x0000000b080b7209 */ /* 0x000fca0007800000 */
[----:B------:R-:W-:-:S07]  /*3560*/  IMAD.MOV.U32 R15, RZ, RZ, R11 ;  /* 0x000000ffff0f7224 */ /* 0x000fce00078e000b */
[----:B------:R-:W-:Y:S05]  /*3570*/  WARPSYNC.COLLECTIVE R14, `(.L_x_244) ;  /* 0x000000000e087348 */ /* 0x000fea0003c00000 */
[----:B------:R0:W1:Y:S02]  /*3580*/  SHFL.BFLY P1, R12, R15, R16, R17 ;  /* 0x0c0000100f0c7389 */ /* 0x0000640000020011 */
[----:B01----:R-:W-:Y:S05]  /*3590*/  ENDCOLLECTIVE ;  /* 0x000000000000791b */ /* 0x003fea0003800000 */
.L_x_244:
[----:B------:R-:W-:Y:S01]  /*35a0*/  HFMA2 R16, -RZ, RZ, 0, 5.9604644775390625e-08 ;  /* 0x00000001ff107431 */ /* 0x000fe200000001ff */
[----:B------:R-:W-:-:S04]  /*35b0*/  MOV R10, R12 ;  /* 0x0000000c000a7202 */ /* 0x000fc80000000f00 */
[----:B------:R-:W-:-:S05]  /*35c0*/  FMNMX R10, R11, R10, !PT ;  /* 0x0000000a0b0a7209 */ /* 0x000fca0007800000 */
[----:B------:R-:W-:-:S07]  /*35d0*/  IMAD.MOV.U32 R15, RZ, RZ, R10 ;  /* 0x000000ffff0f7224 */ /* 0x000fce00078e000a */
[----:B------:R-:W-:Y:S05]  /*35e0*/  WARPSYNC.COLLECTIVE R14, `(.L_x_245) ;  /* 0x000000000e087348 */ /* 0x000fea0003c00000 */
[----:B------:R0:W1:Y:S02]  /*35f0*/  SHFL.BFLY P1, R12, R15, R16, R17 ;  /* 0x0c0000100f0c7389 */ /* 0x0000640000020011 */
[----:B01----:R-:W-:Y:S05]  /*3600*/  ENDCOLLECTIVE ;  /* 0x000000000000791b */ /* 0x003fea0003800000 */
.L_x_245:
[----:B------:R-:W-:Y:S01]  /*3610*/  MOV R13, R12 ;  /* 0x0000000c000d7202 */ /* 0x000fe20000000f00 */
[----:B------:R-:W-:Y:S06]  /*3620*/  BRA `(.L_x_246) ;  /* 0xffffffe400bc7947 */ /* 0x000fec000383ffff */
.L_x_227:
[----:B-1----:R-:W-:Y:S01]  /*3630*/  IMAD.MOV.U32 R15, RZ, RZ, R7 ;  /* 0x000000ffff0f7224 */ /* 0x002fe200078e0007 */
[----:B------:R-:W-:Y:S01]  /*3640*/  MOV R16, 0x10 ;  /* 0x0000001000107802 */ /* 0x000fe20000000f00 */
[----:B------:R-:W-:Y:S01]  /*3650*/  IMAD.MOV.U32 R14, RZ, RZ, -0x1 ;  /* 0xffffffffff0e7424 */ /* 0x000fe200078e00ff */
[----:B------:R-:W-:-:S07]  /*3660*/  MOV R17, 0x1f ;  /* 0x0000001f00117802 */ /* 0x000fce0000000f00 */
[----:B0-----:R-:W-:Y:S05]  /*3670*/  WARPSYNC.COLLECTIVE R14, `(.L_x_247) ;  /* 0x000000000e087348 */ /* 0x001fea0003c00000 */
[----:B------:R1:W2:Y:S02]  /*3680*/  SHFL.BFLY P1, R12, R15, R16, R17 ;  /* 0x0c0000100f0c7389 */ /* 0x0002a40000020011 */
[----:B012---:R-:W-:Y:S05]  /*3690*/  ENDCOLLECTIVE ;  /* 0x000000000000791b */ /* 0x007fea0003800000 */
.L_x_247:
[----:B------:R-:W-:Y:S01]  /*36a0*/  IMAD.MOV.U32 R16, RZ, RZ, 0x8 ;  /* 0x00000008ff107424 */ /* 0x000fe200078e00ff */
[----:B------:R-:W-:-:S05]  /*36b0*/  MOV R8, R12 ;  /* 0x0000000c00087202 */ /* 0x000fca0000000f00 */
[----:B------:R-:W-:-:S05]  /*36c0*/  FADD R8, R8, R7 ;  /* 0x0000000708087221 */ /* 0x000fca0000000000 */
[----:B------:R-:W-:-:S07]  /*36d0*/  MOV R15, R8 ;  /* 0x00000008000f7202 */ /* 0x000fce0000000f00 */
[----:B------:R-:W-:Y:S05]  /*36e0*/  WARPSYNC.COLLECTIVE R14, `(.L_x_248) ;  /* 0x000000000e087348 */ /* 0x000fea0003c00000 */
[----:B------:R0:W1:Y:S02]  /*36f0*/  SHFL.BFLY P1, R12, R15, R16, R17 ;  /* 0x0c0000100f0c7389 */ /* 0x0000640000020011 */
[----:B01----:R-:W-:Y:S05]  /*3700*/  ENDCOLLECTIVE ;  /* 0x000000000000791b */ /* 0x003fea0003800000 */
.L_x_248:
[----:B------:R-:W-:Y:S01]  /*3710*/  IMAD.MOV.U32 R16, RZ, RZ, 0x4 ;  /* 0x00000004ff107424 */ /* 0x000fe200078e00ff */
[----:B------:R-:W-:-:S05]  /*3720*/  MOV R9, R12 ;  /* 0x0000000c00097202 */ /* 0x000fca0000000f00 */
[----:B------:R-:W-:-:S05]  /*3730*/  FADD R9, R8, R9 ;  /* 0x0000000908097221 */ /* 0x000fca0000000000 */
[----:B------:R-:W-:-:S07]  /*3740*/  MOV R15, R9 ;  /* 0x00000009000f7202 */ /* 0x000fce0000000f00 */
[----:B------:R-:W-:Y:S05]  /*3750*/  WARPSYNC.COLLECTIVE R14, `(.L_x_249) ;  /* 0x000000000e087348 */ /* 0x000fea0003c00000 */
[----:B------:R0:W1:Y:S02]  /*3760*/  SHFL.BFLY P1, R12, R15, R16, R17 ;  /* 0x0c0000100f0c7389 */ /* 0x0000640000020011 */
[----:B01----:R-:W-:Y:S05]  /*3770*/  ENDCOLLECTIVE ;  /* 0x000000000000791b */ /* 0x003fea0003800000 */
.L_x_249:
[----:B------:R-:W-:Y:S01]  /*3780*/  IMAD.MOV.U32 R16, RZ, RZ, 0x2 ;  /* 0x00000002ff107424 */ /* 0x000fe200078e00ff */
[----:B------:R-:W-:-:S05]  /*3790*/  MOV R10, R12 ;  /* 0x0000000c000a7202 */ /* 0x000fca0000000f00 */
[----:B------:R-:W-:-:S05]  /*37a0*/  FADD R10, R9, R10 ;  /* 0x0000000a090a7221 */ /* 0x000fca0000000000 */
[----:B------:R-:W-:-:S07]  /*37b0*/  MOV R15, R10 ;  /* 0x0000000a000f7202 */ /* 0x000fce0000000f00 */
[----:B------:R-:W-:Y:S05]  /*37c0*/  WARPSYNC.COLLECTIVE R14, `(.L_x_250) ;  /* 0x000000000e087348 */ /* 0x000fea0003c00000 */
[----:B------:R0:W1:Y:S02]  /*37d0*/  SHFL.BFLY P1, R12, R15, R16, R17 ;  /* 0x0c0000100f0c7389 */ /* 0x0000640000020011 */
[----:B01----:R-:W-:Y:S05]  /*37e0*/  ENDCOLLECTIVE ;  /* 0x000000000000791b */ /* 0x003fea0003800000 */
.L_x_250:
[----:B------:R-:W-:Y:S01]  /*37f0*/  IMAD.MOV.U32 R16, RZ, RZ, 0x1 ;  /* 0x00000001ff107424 */ /* 0x000fe200078e00ff */
[----:B------:R-:W-:-:S05]  /*3800*/  MOV R11, R12 ;  /* 0x0000000c000b7202 */ /* 0x000fca0000000f00 */
[----:B------:R-:W-:-:S05]  /*3810*/  FADD R11, R10, R11 ;  /* 0x0000000b0a0b7221 */ /* 0x000fca0000000000 */
[----:B------:R-:W-:-:S07]  /*3820*/  MOV R15, R11 ;  /* 0x0000000b000f7202 */ /* 0x000fce0000000f00 */
[----:B------:R-:W-:Y:S05]  /*3830*/  WARPSYNC.COLLECTIVE R14, `(.L_x_251) ;  /* 0x000000000e087348 */ /* 0x000fea0003c00000 */
[----:B------:R0:W1:Y:S02]  /*3840*/  SHFL.BFLY P1, R12, R15, R16, R17 ;  /* 0x0c0000100f0c7389 */ /* 0x0000640000020011 */
[----:B01----:R-:W-:Y:S05]  /*3850*/  ENDCOLLECTIVE ;  /* 0x000000000000791b */ /* 0x003fea0003800000 */
.L_x_251:
[----:B------:R-:W-:Y:S05]  /*3860*/  BRA `(.L_x_252) ;  /* 0xffffffe800547947 */ /* 0x000fea000383ffff */
        .weak           $__internal_4_$__cuda_sm3x_div_rn_noftz_f32_slowpath
        .type           $__internal_4_$__cuda_sm3x_div_rn_noftz_f32_slowpath,@function
        .size           $__internal_4_$__cuda_sm3x_div_rn_noftz_f32_slowpath,(.L_x_269 - $__internal_4_$__cuda_sm3x_div_rn_noftz_f32_slowpath)
$__internal_4_$__cuda_sm3x_div_rn_noftz_f32_slowpath:
[----:B------:R-:W-:Y:S01]  /*3870*/  SHF.R.U32.HI R10, RZ, 0x17, R3 ;  /* 0x00000017ff0a7819 */ /* 0x000fe20000011603 */
[----:B------:R-:W-:Y:S01]  /*3880*/  BSSY.RECONVERGENT B1, `(.L_x_253) ;  /* 0x0000063000017945 */ /* 0x000fe20003800200 */
[--C-:B------:R-:W-:Y:S01]  /*3890*/  SHF.R.U32.HI R9, RZ, 0x17, R2.reuse ;  /* 0x00000017ff097819 */ /* 0x100fe20000011602 */
[----:B------:R-:W-:Y:S01]  /*38a0*/  IMAD.MOV.U32 R11, RZ, RZ, R2 ;  /* 0x000000ffff0b7224 */ /* 0x000fe200078e0002 */
[----:B------:R-:W-:Y:S02]  /*38b0*/  LOP3.LUT R10, R10, 0xff, RZ, 0xc0, !PT ;  /* 0x000000ff0a0a7812 */ /* 0x000fe400078ec0ff */
[----:B------:R-:W-:Y:S02]  /*38c0*/  LOP3.LUT R14, R9, 0xff, RZ, 0xc0, !PT ;  /* 0x000000ff090e7812 */ /* 0x000fe400078ec0ff */
[----:B------:R-:W-:Y:S02]  /*38d0*/  IADD3 R13, PT, PT, R10, -0x1, RZ ;  /* 0xffffffff0a0d7810 */ /* 0x000fe40007ffe0ff */
[----:B------:R-:W-:-:S02]  /*38e0*/  IADD3 R12, PT, PT, R14, -0x1, RZ ;  /* 0xffffffff0e0c7810 */ /* 0x000fc40007ffe0ff */
        /* <DEDUP_REMOVED lines=23> */
[----:B------:R-:W-:Y:S02]  /*3a60*/  @!P0 IMAD.MOV.U32 R9, RZ, RZ, -0x40 ;  /* 0xffffffc0ff098424 */ /* 0x000fe400078e00ff */
[----:B------:R-:W-:Y:S01]  /*3a70*/  @!P0 FFMA R11, R2, 1.84467440737095516160e+19, RZ ;  /* 0x5f800000020b8823 */ /* 0x000fe200000000ff */
[----:B------:R-:W-:Y:S02]  /*3a80*/  @!P1 FFMA R3, R3, 1.84467440737095516160e+19, RZ ;  /* 0x5f80000003039823 */ /* 0x000fe400000000ff */
[----:B------:R-:W-:-:S07]  /*3a90*/  @!P1 IADD3 R9, PT, PT, R9, 0x40, RZ ;  /* 0x0000004009099810 */ /* 0x000fce0007ffe0ff */
.L_x_254:
[----:B------:R-:W-:Y:S01]  /*3aa0*/  LEA R2, R10, 0xc0800000, 0x17 ;  /* 0xc08000000a027811 */ /* 0x000fe200078eb8ff */
[----:B------:R-:W-:Y:S03]  /*3ab0*/  BSSY.RECONVERGENT B2, `(.L_x_259) ;  /* 0x0000036000027945 */ /* 0x000fe60003800200 */
[----:B------:R-:W-:Y:S01]  /*3ac0*/  IADD3 R12, PT, PT, -R2, R3, RZ ;  /* 0x00000003020c7210 */ /* 0x000fe20007ffe1ff */
[----:B------:R-:W-:-:S03]  /*3ad0*/  VIADD R3, R14, 0xffffff81 ;  /* 0xffffff810e037836 */ /* 0x000fc60000000000 */
[----:B------:R-:W0:Y:S01]  /*3ae0*/  MUFU.RCP R13, R12 ;  /* 0x0000000c000d7308 */ /* 0x000e220000001000 */
[----:B------:R-:W-:Y:S01]  /*3af0*/  FADD.FTZ R15, -R12, -RZ ;  /* 0x800000ff0c0f7221 */ /* 0x000fe20000010100 */
[C---:B------:R-:W-:Y:S01]  /*3b00*/  IMAD R2, R3.reuse, -0x800000, R11 ;  /* 0xff80000003027824 */ /* 0x040fe200078e020b */
[----:B------:R-:W-:-:S04]  /*3b10*/  IADD3 R10, PT, PT, R3, 0x7f, -R10 ;  /* 0x0000007f030a7810 */ /* 0x000fc80007ffe80a */
[----:B------:R-:W-:Y:S01]  /*3b20*/  IADD3 R10, PT, PT, R10, R9, RZ ;  /* 0x000000090a0a7210 */ /* 0x000fe20007ffe0ff */
        /* <DEDUP_REMOVED lines=9> */
[----:B------:R-:W-:-:S05]  /*3bc0*/  IADD3 R13, PT, PT, R3, R10, RZ ;  /* 0x0000000a030d7210 */ /* 0x000fca0007ffe0ff */
[----:B------:R-:W-:-:S05]  /*3bd0*/  VIADD R3, R13, 0xffffffff ;  /* 0xffffffff0d037836 */ /* 0x000fca0000000000 */
        /* <DEDUP_REMOVED lines=10> */
[C---:B------:R-:W-:Y:S01]  /*3c80*/  IADD3 R12, PT, PT, R13.reuse, 0x20, RZ ;  /* 0x000000200d0c7810 */ /* 0x040fe20007ffe0ff */
[CCC-:B------:R-:W-:Y:S01]  /*3c90*/  FFMA.RM R10, R16.reuse, R14.reuse, R11.reuse ;  /* 0x0000000e100a7223 */ /* 0x1c0fe2000000400b */
[----:B------:R-:W-:Y:S02]  /*3ca0*/  ISETP.NE.AND P2, PT, R13, RZ, PT ;  /* 0x000000ff0d00720c */ /* 0x000fe40003f45270 */
[----:B------:R-:W-:Y:S01]  /*3cb0*/  LOP3.LUT R9, R3, 0x7fffff, RZ, 0xc0, !PT ;  /* 0x007fffff03097812 */ /* 0x000fe200078ec0ff */
[----:B------:R-:W-:Y:S01]  /*3cc0*/  FFMA.RP R3, R16, R14, R11 ;  /* 0x0000000e10037223 */ /* 0x000fe2000000800b */
[----:B------:R-:W-:Y:S02]  /*3cd0*/  ISETP.NE.AND P1, PT, R13, RZ, PT ;  /* 0x000000ff0d00720c */ /* 0x000fe40003f25270 */
        /* <DEDUP_REMOVED lines=11> */
[----:B------:R-:W-:-:S05]  /*3d90*/  LOP3.LUT R3, R3, R10, RZ, 0xc0, !PT ;  /* 0x0000000a03037212 */ /* 0x000fca00078ec0ff */
[----:B------:R-:W-:-:S05]  /*3da0*/  IMAD.IADD R3, R12, 0x1, R3 ;  /* 0x000000010c037824 */ /* 0x000fca00078e0203 */
[----:B------:R-:W-:Y:S01]  /*3db0*/  LOP3.LUT R2, R3, R2, RZ, 0xfc, !PT ;  /* 0x0000000203027212 */ /* 0x000fe200078efcff */
[----:B------:R-:W-:Y:S06]  /*3dc0*/  BRA `(.L_x_262) ;  /* 0x0000000000107947 */ /* 0x000fec0003800000 */
.L_x_261:
[----:B------:R-:W-:-:S04]  /*3dd0*/  LOP3.LUT R2, R2, 0x80000000, RZ, 0xc0, !PT ;  /* 0x8000000002027812 */ /* 0x000fc800078ec0ff */
[----:B------:R-:W-:Y:S01]  /*3de0*/  LOP3.LUT R2, R2, 0x7f800000, RZ, 0xfc, !PT ;  /* 0x7f80000002027812 */ /* 0x000fe200078efcff */
[----:B------:R-:W-:Y:S06]  /*3df0*/  BRA `(.L_x_262) ;  /* 0x0000000000047947 */ /* 0x000fec0003800000 */
.L_x_260:
[----:B------:R-:W-:-:S07]  /*3e00*/  LEA R2, R10, R2, 0x17 ;  /* 0x000000020a027211 */ /* 0x000fce00078eb8ff */
.L_x_262:
[----:B------:R-:W-:Y:S05]  /*3e10*/  BSYNC.RECONVERGENT B2 ;  /* 0x0000000000027941 */ /* 0x000fea0003800200 */
.L_x_259:
[----:B------:R-:W-:Y:S05]  /*3e20*/  BRA `(.L_x_263) ;  /* 0x0000000000207947 */ /* 0x000fea0003800000 */
.L_x_258:
[----:B------:R-:W-:-:S04]  /*3e30*/  LOP3.LUT R2, R3, 0x80000000, R11, 0x48, !PT ;  /* 0x8000000003027812 */ /* 0x000fc800078e480b */
[----:B------:R-:W-:Y:S01]  /*3e40*/  LOP3.LUT R2, R2, 0x7f800000, RZ, 0xfc, !PT ;  /* 0x7f80000002027812 */ /* 0x000fe200078efcff */
[----:B------:R-:W-:Y:S06]  /*3e50*/  BRA `(.L_x_263) ;  /* 0x0000000000147947 */ /* 0x000fec0003800000 */
.L_x_257:
[----:B------:R-:W-:Y:S01]  /*3e60*/  LOP3.LUT R2, R3, 0x80000000, R11, 0x48, !PT ;  /* 0x8000000003027812 */ /* 0x000fe200078e480b */
[----:B------:R-:W-:Y:S06]  /*3e70*/  BRA `(.L_x_263) ;  /* 0x00000000000c7947 */ /* 0x000fec0003800000 */
.L_x_256:
[----:B------:R-:W0:Y:S01]  /*3e80*/  MUFU.RSQ R2, -QNAN ;  /* 0xffc0000000027908 */ /* 0x000e220000001400 */
[----:B------:R-:W-:Y:S05]  /*3e90*/  BRA `(.L_x_263) ;  /* 0x0000000000047947 */ /* 0x000fea0003800000 */
.L_x_255:
[----:B------:R-:W-:-:S07]  /*3ea0*/  FADD.FTZ R2, R2, R3 ;  /* 0x0000000302027221 */ /* 0x000fce0000010000 */
.L_x_263:
[----:B------:R-:W-:Y:S05]  /*3eb0*/  BSYNC.RECONVERGENT B1 ;  /* 0x0000000000017941 */ /* 0x000fea0003800200 */
.L_x_253:
[----:B------:R-:W-:-:S04]  /*3ec0*/  HFMA2 R9, -RZ, RZ, 0, 0 ;  /* 0x00000000ff097431 */ /* 0x000fc800000001ff */
[----:B0-----:R-:W-:Y:S05]  /*3ed0*/  RET.REL.NODEC R8 `(_Z25attention_fwd_kernel_bf16ILi64EEvPK13__nv_bfloat16S2_S2_PS0_iiiiif) ;  /* 0xffffffc008487950 */ /* 0x001fea0003c3ffff */
.L_x_264:
        /* <DEDUP_REMOVED lines=10> */
.L_x_269:


//--------------------- .nv.shared._Z45attention_fwd_kernel_sinusoidal_fused_v5_bf16ILi64EEvPK13__nv_bfloat16S2_S2_PS0_iiiiif --------------------------
	.section	.nv.shared._Z45attention_fwd_kernel_sinusoidal_fused_v5_bf16ILi64EEvPK13__nv_bfloat16S2_S2_PS0_iiiiif,"aw",@nobits
	.sectionflags	@""
	.align	16
	.zero		1024


//--------------------- .nv.shared.reserved.0     --------------------------
	.section	.nv.shared.reserved.0,"aw",@nobits
	.weak		__nv_reservedSMEM_offset_0_alias
	.size		__nv_reservedSMEM_offset_0_alias, 0, 64
	.other		__nv_reservedSMEM_offset_0_alias,@"STO_CUDA_RESERVED_SHARED STV_DEFAULT"
__nv_reservedSMEM_offset_0_alias:
	.zero		0
	.zero		64


//--------------------- .nv.shared._Z39attention_fwd_kernel_rope_fused_v7_bf16ILi64EEvPK13__nv_bfloat16S2_S2_PS0_iiiiiif --------------------------
	.section	.nv.shared._Z39attention_fwd_kernel_rope_fused_v7_bf16ILi64EEvPK13__nv_bfloat16S2_S2_PS0_iiiiiif,"aw",@nobits
	.sectionflags	@""
	.align	16
	.zero		1024


//--------------------- .nv.shared._Z25attention_fwd_kernel_bf16ILi64EEvPK13__nv_bfloat16S2_S2_PS0_iiiiif --------------------------
	.section	.nv.shared._Z25attention_fwd_kernel_bf16ILi64EEvPK13__nv_bfloat16S2_S2_PS0_iiiiif,"aw",@nobits
	.sectionflags	@""
	.align	16
	.zero		1024


//--------------------- .nv.constant0._Z45attention_fwd_kernel_sinusoidal_fused_v5_bf16ILi64EEvPK13__nv_bfloat16S2_S2_PS0_iiiiif --------------------------
	.section	.nv.constant0._Z45attention_fwd_kernel_sinusoidal_fused_v5_bf16ILi64EEvPK13__nv_bfloat16S2_S2_PS0_iiiiif,"a",@progbits
	.sectionflags	@""
	.align	4
.nv.constant0._Z45attention_fwd_kernel_sinusoidal_fused_v5_bf16ILi64EEvPK13__nv_bfloat16S2_S2_PS0_iiiiif:
	.zero		952


//--------------------- .nv.constant0._Z39attention_fwd_kernel_rope_fused_v7_bf16ILi64EEvPK13__nv_bfloat16S2_S2_PS0_iiiiiif --------------------------
	.section	.nv.constant0._Z39attention_fwd_kernel_rope_fused_v7_bf16ILi64EEvPK13__nv_bfloat16S2_S2_PS0_iiiiiif,"a",@progbits
	.sectionflags	@""
	.align	4
.nv.constant0._Z39attention_fwd_kernel_rope_fused_v7_bf16ILi64EEvPK13__nv_bfloat16S2_S2_PS0_iiiiiif:
	.zero		956


//--------------------- .nv.constant0._Z25attention_fwd_kernel_bf16ILi64EEvPK13__nv_bfloat16S2_S2_PS0_iiiiif --------------------------
	.section	.nv.constant0._Z25attention_fwd_kernel_bf16ILi64EEvPK13__nv_bfloat16S2_S2_PS0_iiiiif,"a",@progbits
	.sectionflags	@""
	.align	4
.nv.constant0._Z25attention_fwd_kernel_bf16ILi64EEvPK13__nv_bfloat16S2_S2_PS0_iiiiif:
	.zero		952


//--------------------- SYMBOLS --------------------------

	.type		.nv.reservedSmem.offset0,@object
	.size		.nv.reservedSmem.offset0,0x4
	.type		.nv.reservedSmem.cap,@object
	.size		.nv.reservedSmem.cap,0x4
